	.target	sm_90a

	.elftype	@"ET_EXEC"


//--------------------- .note.nv.tkinfo           --------------------------
	.section	.note.nv.tkinfo,"",@"SHT_NOTE"
	.sectionflags	@"SHF_NOTE_NV_TKINFO"
	.tkinfo
        /*0018*/ 	.word	0x00000002
        /*0030*/ 	.string	""
        /*0030*/ 	.string	"ptxas"
        /*0030*/ 	.string	"Cuda compilation tools, release 13.0, V13.0.88"
        /*0030*/ 	.string	"Build cuda_13.0.r13.0/compiler.36424714_0"
        /*0030*/ 	.string	"-v  -suppress-debug-info  -lineinfo  -arch sm_90a "



//--------------------- .note.nv.cuinfo           --------------------------
	.section	.note.nv.cuinfo,"",@"SHT_NOTE"
	.sectionflags	@"SHF_NOTE_NV_CUINFO"
        /*0018*/ 	.short	0x0002
        /*001a*/ 	.short	0x005a
        /*001c*/ 	.short	0x0082
	.zero		2


//--------------------- .nv.info                  --------------------------
	.section	.nv.info,"",@"SHT_CUDA_INFO"
	.align	4


	//----- nvinfo : EIATTR_REGCOUNT
	.align		4
        /*0000*/ 	.byte	0x04, 0x2f
        /*0002*/ 	.short	(.L_1 - .L_0)
	.align		4
.L_0:
        /*0004*/ 	.word	index@(matmul_kernel)
        /*0008*/ 	.word	0x00000020


	//----- nvinfo : EIATTR_FRAME_SIZE
	.align		4
.L_1:
        /*000c*/ 	.byte	0x04, 0x11
        /*000e*/ 	.short	(.L_3 - .L_2)
	.align		4
.L_2:
        /*0010*/ 	.word	index@(matmul_kernel)
        /*0014*/ 	.word	0x00003930


	//----- nvinfo : EIATTR_MIN_STACK_SIZE
	.align		4
.L_3:
        /*0018*/ 	.byte	0x04, 0x12
        /*001a*/ 	.short	(.L_5 - .L_4)
	.align		4
.L_4:
        /*001c*/ 	.word	index@(matmul_kernel)
        /*0020*/ 	.word	0x00003930
.L_5:


//--------------------- .nv.compat                --------------------------
	.section	.nv.compat,"",@"SHT_CUDA_COMPAT_INFO"
	.align	4
        /*0000*/ 	.byte	0x02, 0x09, 0x01, 0x00, 0x02, 0x02, 0x02, 0x00, 0x02, 0x05, 0x05, 0x00, 0x03, 0x07, 0x01, 0x01
        /*0010*/ 	.byte	0x02, 0x03, 0x00, 0x00, 0x02, 0x06, 0x01, 0x00, 0x04, 0x0b, 0x08, 0x00, 0x00, 0x00, 0x00, 0x00
        /*0020*/ 	.byte	0x00, 0x00, 0x00, 0x00


//--------------------- .nv.info.matmul_kernel    --------------------------
	.section	.nv.info.matmul_kernel,"",@"SHT_CUDA_INFO"
	.sectionflags	@""
	.align	4


	//----- nvinfo : EIATTR_CUDA_API_VERSION
	.align		4
        /*0000*/ 	.byte	0x04, 0x37
        /*0002*/ 	.short	(.L_7 - .L_6)
.L_6:
        /*0004*/ 	.word	0x00000082


	//----- nvinfo : EIATTR_KPARAM_INFO
	.align		4
.L_7:
        /*0008*/ 	.byte	0x04, 0x17
        /*000a*/ 	.short	(.L_9 - .L_8)
.L_8:
        /*000c*/ 	.word	0x00000000
        /*0010*/ 	.short	0x000d
        /*0012*/ 	.short	0x0048
        /*0014*/ 	.byte	0x00, 0xf4, 0x21, 0x00


	//----- nvinfo : EIATTR_KPARAM_INFO
	.align		4
.L_9:
        /*0018*/ 	.byte	0x04, 0x17
        /*001a*/ 	.short	(.L_11 - .L_10)
.L_10:
        /*001c*/ 	.word	0x00000000
        /*0020*/ 	.short	0x000c
        /*0022*/ 	.short	0x0040
        /*0024*/ 	.byte	0x00, 0xf4, 0x21, 0x00


	//----- nvinfo : EIATTR_KPARAM_INFO
	.align		4
.L_11:
        /*0028*/ 	.byte	0x04, 0x17
        /*002a*/ 	.short	(.L_13 - .L_12)
.L_12:
        /*002c*/ 	.word	0x00000000
        /*0030*/ 	.short	0x000b
        /*0032*/ 	.short	0x0038
        /*0034*/ 	.byte	0x00, 0xf0, 0x11, 0x00


	//----- nvinfo : EIATTR_KPARAM_INFO
	.align		4
.L_13:
        /*0038*/ 	.byte	0x04, 0x17
        /*003a*/ 	.short	(.L_15 - .L_14)
.L_14:
        /*003c*/ 	.word	0x00000000
        /*0040*/ 	.short	0x000a
        /*0042*/ 	.short	0x0034
        /*0044*/ 	.byte	0x00, 0xf0, 0x11, 0x00


	//----- nvinfo : EIATTR_KPARAM_INFO
	.align		4
.L_15:
        /*0048*/ 	.byte	0x04, 0x17
        /*004a*/ 	.short	(.L_17 - .L_16)
.L_16:
        /*004c*/ 	.word	0x00000000
        /*0050*/ 	.short	0x0009
        /*0052*/ 	.short	0x0030
        /*0054*/ 	.byte	0x00, 0xf0, 0x11, 0x00


	//----- nvinfo : EIATTR_KPARAM_INFO
	.align		4
.L_17:
        /*0058*/ 	.byte	0x04, 0x17
        /*005a*/ 	.short	(.L_19 - .L_18)
.L_18:
        /*005c*/ 	.word	0x00000000
        /*0060*/ 	.short	0x0008
        /*0062*/ 	.short	0x002c
        /*0064*/ 	.byte	0x00, 0xf0, 0x11, 0x00


	//----- nvinfo : EIATTR_KPARAM_INFO
	.align		4
.L_19:
        /*0068*/ 	.byte	0x04, 0x17
        /*006a*/ 	.short	(.L_21 - .L_20)
.L_20:
        /*006c*/ 	.word	0x00000000
        /*0070*/ 	.short	0x0007
        /*0072*/ 	.short	0x0028
        /*0074*/ 	.byte	0x00, 0xf0, 0x11, 0x00


	//----- nvinfo : EIATTR_KPARAM_INFO
	.align		4
.L_21:
        /*0078*/ 	.byte	0x04, 0x17
        /*007a*/ 	.short	(.L_23 - .L_22)
.L_22:
        /*007c*/ 	.word	0x00000000
        /*0080*/ 	.short	0x0006
        /*0082*/ 	.short	0x0024
        /*0084*/ 	.byte	0x00, 0xf0, 0x11, 0x00


	//----- nvinfo : EIATTR_KPARAM_INFO
	.align		4
.L_23:
        /*0088*/ 	.byte	0x04, 0x17
        /*008a*/ 	.short	(.L_25 - .L_24)
.L_24:
        /*008c*/ 	.word	0x00000000
        /*0090*/ 	.short	0x0005
        /*0092*/ 	.short	0x0020
        /*0094*/ 	.byte	0x00, 0xf0, 0x11, 0x00


	//----- nvinfo : EIATTR_KPARAM_INFO
	.align		4
.L_25:
        /*0098*/ 	.byte	0x04, 0x17
        /*009a*/ 	.short	(.L_27 - .L_26)
.L_26:
        /*009c*/ 	.word	0x00000000
        /*00a0*/ 	.short	0x0004
        /*00a2*/ 	.short	0x001c
        /*00a4*/ 	.byte	0x00, 0xf0, 0x11, 0x00


	//----- nvinfo : EIATTR_KPARAM_INFO
	.align		4
.L_27:
        /*00a8*/ 	.byte	0x04, 0x17
        /*00aa*/ 	.short	(.L_29 - .L_28)
.L_28:
        /*00ac*/ 	.word	0x00000000
        /*00b0*/ 	.short	0x0003
        /*00b2*/ 	.short	0x0018
        /*00b4*/ 	.byte	0x00, 0xf0, 0x11, 0x00


	//----- nvinfo : EIATTR_KPARAM_INFO
	.align		4
.L_29:
        /*00b8*/ 	.byte	0x04, 0x17
        /*00ba*/ 	.short	(.L_31 - .L_30)
.L_30:
        /*00bc*/ 	.word	0x00000000
        /*00c0*/ 	.short	0x0002
        /*00c2*/ 	.short	0x0010
        /*00c4*/ 	.byte	0x00, 0xf4, 0x21, 0x00


	//----- nvinfo : EIATTR_KPARAM_INFO
	.align		4
.L_31:
        /*00c8*/ 	.byte	0x04, 0x17
        /*00ca*/ 	.short	(.L_33 - .L_32)
.L_32:
        /*00cc*/ 	.word	0x00000000
        /*00d0*/ 	.short	0x0001
        /*00d2*/ 	.short	0x0008
        /*00d4*/ 	.byte	0x00, 0xf4, 0x21, 0x00


	//----- nvinfo : EIATTR_KPARAM_INFO
	.align		4
.L_33:
        /*00d8*/ 	.byte	0x04, 0x17
        /*00da*/ 	.short	(.L_35 - .L_34)
.L_34:
        /*00dc*/ 	.word	0x00000000
        /*00e0*/ 	.short	0x0000
        /*00e2*/ 	.short	0x0000
        /*00e4*/ 	.byte	0x00, 0xf4, 0x21, 0x00


	//----- nvinfo : EIATTR_SPARSE_MMA_MASK
	.align		4
.L_35:
        /*00e8*/ 	.byte	0x03, 0x50
        /*00ea*/ 	.short	0x0000


	//----- nvinfo : EIATTR_MAXREG_COUNT
	.align		4
        /*00ec*/ 	.byte	0x03, 0x1b
        /*00ee*/ 	.short	0x00ff


	//----- nvinfo : EIATTR_NUM_BARRIERS
	.align		4
        /*00f0*/ 	.byte	0x02, 0x4c
        /*00f2*/ 	.byte	0x01
	.zero		1


	//----- nvinfo : EIATTR_ANNOTATIONS
	.align		4
        /*00f4*/ 	.byte	0x04, 0x55
        /*00f6*/ 	.short	(.L_37 - .L_36)


	//   ....[0]....
.L_36:
        /*00f8*/ 	.word	0x00000001
        /*00fc*/ 	.byte	0x60, 0x00, 0x00, 0x00, 0x01, 0x00, 0x00, 0x00, 0x80, 0x00, 0x00, 0x00, 0x01, 0x00, 0x00, 0x00
        /* <DEDUP_REMOVED lines=3933> */
        /*f6dc*/ 	.byte	0x90, 0xc4, 0x03, 0x00, 0x01, 0x00, 0x00, 0x00, 0xa0, 0xc4, 0x03, 0x00


	//----- nvinfo : EIATTR_MERCURY_ISA_VERSION
	.align		4
.L_37:
        /*f6e8*/ 	.byte	0x03, 0x5f
        /*f6ea*/ 	.short	0x0101


	//----- nvinfo : EIATTR_EXIT_INSTR_OFFSETS
	.align		4
        /*f6ec*/ 	.byte	0x04, 0x1c
        /*f6ee*/ 	.short	(.L_39 - .L_38)


	//   ....[0]....
.L_38:
        /*f6f0*/ 	.word	0x00070ce0


	//   ....[1]....
        /*f6f4*/ 	.word	0x00070d00


	//----- nvinfo : EIATTR_REQNTID
	.align		4
.L_39:
        /*f6f8*/ 	.byte	0x04, 0x10
        /*f6fa*/ 	.short	(.L_41 - .L_40)
.L_40:
        /*f6fc*/ 	.word	0x00000040
        /*f700*/ 	.word	0x00000001
        /*f704*/ 	.word	0x00000001


	//----- nvinfo : EIATTR_CBANK_PARAM_SIZE
	.align		4
.L_41:
        /*f708*/ 	.byte	0x03, 0x19
        /*f70a*/ 	.short	0x0050


	//----- nvinfo : EIATTR_PARAM_CBANK
	.align		4
        /*f70c*/ 	.byte	0x04, 0x0a
        /*f70e*/ 	.short	(.L_43 - .L_42)
	.align		4
.L_42:
        /*f710*/ 	.word	index@(.nv.constant0.matmul_kernel)
        /*f714*/ 	.short	0x0210
        /*f716*/ 	.short	0x0050


	//----- nvinfo : EIATTR_SW_WAR
	.align		4
.L_43:
        /*f718*/ 	.byte	0x04, 0x36
        /*f71a*/ 	.short	(.L_45 - .L_44)
.L_44:
        /*f71c*/ 	.word	0x00000008
.L_45:


//--------------------- .nv.callgraph             --------------------------
	.section	.nv.callgraph,"",@"SHT_CUDA_CALLGRAPH"
	.align	4
	.sectionentsize	8
	.align		4
        /*0000*/ 	.word	0x00000000
	.align		4
        /*0004*/ 	.word	0xffffffff
	.align		4
        /*0008*/ 	.word	0x00000000
	.align		4
        /*000c*/ 	.word	0xfffffffe
	.align		4
        /*0010*/ 	.word	0x00000000
	.align		4
        /*0014*/ 	.word	0xfffffffd
	.align		4
        /*0018*/ 	.word	0x00000000
	.align		4
        /*001c*/ 	.word	0xfffffffc


//--------------------- .text.matmul_kernel       --------------------------
	.section	.text.matmul_kernel,"ax",@progbits
	.align	128
        .global         matmul_kernel
        .type           matmul_kernel,@function
        .size           matmul_kernel,(.L_x_3 - matmul_kernel)
        .other          matmul_kernel,@"STO_CUDA_ENTRY STV_DEFAULT"
matmul_kernel:
.text.matmul_kernel:
[----:B------:R-:W0:Y:S08]  /*0000*/  LDC R1, c[0x0][0x28] ;  /* 0x00000a00ff017b82 */ /* 0x000e300000000800 */
[----:B------:R-:W1:Y:S01]  /*0010*/  LDC.64 R2, c[0x0][0x228] ;  /* 0x00008a00ff027b82 */ /* 0x000e620000000a00 */
[----:B0-----:R-:W-:Y:S01]  /*0020*/  VIADD R1, R1, 0xffffc6d0 ;  /* 0xffffc6d001017836 */ /* 0x001fe20000000000 */
[----:B------:R-:W0:Y:S01]  /*0030*/  S2R R15, SR_TID.X ;  /* 0x00000000000f7919 */ /* 0x000e220000002100 */
[----:B------:R-:W-:Y:S01]  /*0040*/  UMOV UR4, 0x400 ;  /* 0x0000040000047882 */ /* 0x000fe20000000000 */
[----:B------:R-:W-:-:S02]  /*0050*/  ULDC.64 UR32, c[0x0][0x208] ;  /* 0x0000820000207ab9 */ /* 0x000fc40000000a00 */
[----:B------:R-:W-:Y:S02]  /*0060*/  STL [R1+0x3b0], RZ ;  /* 0x0003b0ff01007387 */ /* 0x000fe40000100800 */
[----:B------:R-:W2:Y:S02]  /*0070*/  S2UR UR5, SR_CgaCtaId ;  /* 0x00000000000579c3 */ /* 0x000ea40000008800 */
[----:B------:R-:W-:Y:S04]  /*0080*/  STL [R1+0x3b4], RZ ;  /* 0x0003b4ff01007387 */ /* 0x000fe80000100800 */
[----:B------:R-:W-:Y:S04]  /*0090*/  STL [R1+0x3b8], RZ ;  /* 0x0003b8ff01007387 */ /* 0x000fe80000100800 */
[----:B------:R-:W-:Y:S04]  /*00a0*/  STL [R1+0x3bc], RZ ;  /* 0x0003bcff01007387 */ /* 0x000fe80000100800 */
[----:B------:R-:W-:Y:S01]  /*00b0*/  STL [R1+0x3c0], RZ ;  /* 0x0003c0ff01007387 */ /* 0x000fe20000100800 */
[----:B-1----:R-:W-:-:S03]  /*00c0*/  VIADD R0, R3, 0x3f ;  /* 0x0000003f03007836 */ /* 0x002fc60000000000 */
[----:B------:R-:W-:Y:S02]  /*00d0*/  STL [R1+0x3c4], RZ ;  /* 0x0003c4ff01007387 */ /* 0x000fe40000100800 */
[----:B------:R-:W-:Y:S02]  /*00e0*/  SHF.R.S32.HI R5, RZ, 0x1f, R0 ;  /* 0x0000001fff057819 */ /* 0x000fe40000011400 */
[----:B------:R-:W-:Y:S01]  /*00f0*/  STL [R1+0x3c8], RZ ;  /* 0x0003c8ff01007387 */ /* 0x000fe20000100800 */
[----:B--2---:R-:W-:Y:S01]  /*0100*/  ULEA UR4, UR5, UR4, 0x18 ;  /* 0x0000000405047291 */ /* 0x004fe2000f8ec03f */
[----:B------:R-:W-:Y:S02]  /*0110*/  LEA.HI R5, R5, R0, RZ, 0x6 ;  /* 0x0000000005057211 */ /* 0x000fe400078f30ff */
[----:B------:R-:W-:Y:S02]  /*0120*/  STL [R1+0x3cc], RZ ;  /* 0x0003ccff01007387 */ /* 0x000fe40000100800 */
[----:B------:R-:W-:-:S02]  /*0130*/  SHF.R.S32.HI R0, RZ, 0x6, R5 ;  /* 0x00000006ff007819 */ /* 0x000fc40000011405 */
[----:B------:R-:W-:Y:S03]  /*0140*/  STL [R1+0x400], RZ ;  /* 0x000400ff01007387 */ /* 0x000fe60000100800 */
[----:B------:R-:W-:Y:S01]  /*0150*/  IMAD.SHL.U32 R0, R0, 0x8, RZ ;  /* 0x0000000800007824 */ /* 0x000fe200078e00ff */
[----:B------:R-:W1:Y:S04]  /*0160*/  S2R R5, SR_CTAID.X ;  /* 0x0000000000057919 */ /* 0x000e680000002500 */
[-C--:B------:R-:W-:Y:S01]  /*0170*/  IABS R9, R0.reuse ;  /* 0x0000000000097213 */ /* 0x080fe20000000000 */
[----:B------:R-:W-:Y:S01]  /*0180*/  STL [R1+0x404], RZ ;  /* 0x000404ff01007387 */ /* 0x000fe20000100800 */
[----:B------:R-:W-:-:S02]  /*0190*/  IABS R12, R0 ;  /* 0x00000000000c7213 */ /* 0x000fc40000000000 */
[----:B------:R-:W2:Y:S01]  /*01a0*/  I2F.RP R4, R9 ;  /* 0x0000000900047306 */ /* 0x000ea20000209400 */
[----:B------:R-:W-:Y:S04]  /*01b0*/  STL [R1+0x408], RZ ;  /* 0x000408ff01007387 */ /* 0x000fe80000100800 */
[----:B------:R-:W-:Y:S04]  /*01c0*/  STL [R1+0x40c], RZ ;  /* 0x00040cff01007387 */ /* 0x000fe80000100800 */
[----:B------:R-:W-:Y:S04]  /*01d0*/  STL [R1+0x450], RZ ;  /* 0x000450ff01007387 */ /* 0x000fe80000100800 */
[----:B------:R-:W-:Y:S01]  /*01e0*/  STL [R1+0x454], RZ ;  /* 0x000454ff01007387 */ /* 0x000fe20000100800 */
[----:B--2---:R-:W2:Y:S03]  /*01f0*/  MUFU.RCP R4, R4 ;  /* 0x0000000400047308 */ /* 0x004ea60000001000 */
[----:B------:R-:W-:Y:S04]  /*0200*/  STL [R1+0x458], RZ ;  /* 0x000458ff01007387 */ /* 0x000fe80000100800 */
[----:B------:R-:W-:Y:S01]  /*0210*/  STL [R1+0x45c], RZ ;  /* 0x00045cff01007387 */ /* 0x000fe20000100800 */
[----:B-1----:R-:W-:-:S03]  /*0220*/  IABS R10, R5 ;  /* 0x00000005000a7213 */ /* 0x002fc60000000000 */
[----:B------:R-:W-:Y:S04]  /*0230*/  STL [R1+0x440], RZ ;  /* 0x000440ff01007387 */ /* 0x000fe80000100800 */
[----:B------:R-:W-:Y:S01]  /*0240*/  STL [R1+0x444], RZ ;  /* 0x000444ff01007387 */ /* 0x000fe20000100800 */
[----:B--2---:R-:W-:-:S03]  /*0250*/  VIADD R6, R4, 0xffffffe ;  /* 0x0ffffffe04067836 */ /* 0x004fc60000000000 */
[----:B------:R-:W-:Y:S01]  /*0260*/  STL [R1+0x448], RZ ;  /* 0x000448ff01007387 */ /* 0x000fe20000100800 */
[----:B------:R-:W-:Y:S01]  /*0270*/  IMAD.MOV R4, RZ, RZ, -R12 ;  /* 0x000000ffff047224 */ /* 0x000fe200078e0a0c */
[----:B------:R1:W2:Y:S02]  /*0280*/  F2I.FTZ.U32.TRUNC.NTZ R7, R6 ;  /* 0x0000000600077305 */ /* 0x0002a4000021f000 */
[----:B------:R-:W-:Y:S04]  /*0290*/  STL [R1+0x44c], RZ ;  /* 0x00044cff01007387 */ /* 0x000fe80000100800 */
[----:B------:R-:W-:Y:S01]  /*02a0*/  STL [R1+0x3a0], RZ ;  /* 0x0003a0ff01007387 */ /* 0x000fe20000100800 */
[----:B-1----:R-:W-:-:S03]  /*02b0*/  IMAD.MOV.U32 R6, RZ, RZ, RZ ;  /* 0x000000ffff067224 */ /* 0x002fc600078e00ff */
[----:B------:R-:W-:Y:S04]  /*02c0*/  STL [R1+0x3a4], RZ ;  /* 0x0003a4ff01007387 */ /* 0x000fe80000100800 */
[----:B------:R-:W-:Y:S01]  /*02d0*/  STL [R1+0x3a8], RZ ;  /* 0x0003a8ff01007387 */ /* 0x000fe20000100800 */
[----:B--2---:R-:W-:-:S03]  /*02e0*/  IMAD.MOV R8, RZ, RZ, -R7 ;  /* 0x000000ffff087224 */ /* 0x004fc600078e0a07 */
[----:B------:R-:W-:Y:S01]  /*02f0*/  STL [R1+0x3ac], RZ ;  /* 0x0003acff01007387 */ /* 0x000fe20000100800 */
[----:B------:R-:W-:Y:S02]  /*0300*/  IMAD R11, R8, R9, RZ ;  /* 0x00000009080b7224 */ /* 0x000fe400078e02ff */
[----:B------:R-:W-:Y:S01]  /*0310*/  IMAD.MOV.U32 R8, RZ, RZ, R10 ;  /* 0x000000ffff087224 */ /* 0x000fe200078e000a */
[----:B------:R-:W-:Y:S01]  /*0320*/  STL [R1+0x390], RZ ;  /* 0x000390ff01007387 */ /* 0x000fe20000100800 */
[----:B------:R-:W-:-:S03]  /*0330*/  IMAD.HI.U32 R7, R7, R11, R6 ;  /* 0x0000000b07077227 */ /* 0x000fc600078e0006 */
[----:B------:R-:W-:Y:S03]  /*0340*/  STL [R1+0x394], RZ ;  /* 0x000394ff01007387 */ /* 0x000fe60000100800 */
[----:B------:R-:W-:Y:S01]  /*0350*/  IMAD.HI.U32 R7, R7, R8, RZ ;  /* 0x0000000807077227 */ /* 0x000fe200078e00ff */
[----:B------:R-:W-:Y:S03]  /*0360*/  STL [R1+0x398], RZ ;  /* 0x000398ff01007387 */ /* 0x000fe60000100800 */
[----:B------:R-:W-:Y:S01]  /*0370*/  IMAD R4, R7, R4, R8 ;  /* 0x0000000407047224 */ /* 0x000fe200078e0208 */
[----:B------:R-:W-:Y:S04]  /*0380*/  STL [R1+0x39c], RZ ;  /* 0x00039cff01007387 */ /* 0x000fe80000100800 */
[----:B------:R-:W-:Y:S01]  /*0390*/  STL [R1+0x380], RZ ;  /* 0x000380ff01007387 */ /* 0x000fe20000100800 */
[----:B------:R-:W-:-:S03]  /*03a0*/  ISETP.GT.U32.AND P1, PT, R9, R4, PT ;  /* 0x000000040900720c */ /* 0x000fc60003f24070 */
[----:B------:R-:W-:Y:S04]  /*03b0*/  STL [R1+0x384], RZ ;  /* 0x000384ff01007387 */ /* 0x000fe80000100800 */
[----:B------:R-:W-:Y:S04]  /*03c0*/  STL [R1+0x388], RZ ;  /* 0x000388ff01007387 */ /* 0x000fe80000100800 */
[----:B------:R-:W-:Y:S02]  /*03d0*/  STL [R1+0x38c], RZ ;  /* 0x00038cff01007387 */ /* 0x000fe40000100800 */
[----:B------:R-:W-:-:S02]  /*03e0*/  @!P1 IMAD.IADD R4, R4, 0x1, -R9 ;  /* 0x0000000104049824 */ /* 0x000fc400078e0a09 */
[----:B------:R-:W-:Y:S01]  /*03f0*/  STL [R1+0x6b0], RZ ;  /* 0x0006b0ff01007387 */ /* 0x000fe20000100800 */
[----:B------:R-:W-:Y:S01]  /*0400*/  @!P1 VIADD R7, R7, 0x1 ;  /* 0x0000000107079836 */ /* 0x000fe20000000000 */
[----:B------:R-:W-:Y:S02]  /*0410*/  ISETP.NE.AND P1, PT, R0, RZ, PT ;  /* 0x000000ff0000720c */ /* 0x000fe40003f25270 */
[----:B------:R-:W-:Y:S01]  /*0420*/  STL [R1+0x6b4], RZ ;  /* 0x0006b4ff01007387 */ /* 0x000fe20000100800 */
[----:B------:R-:W-:Y:S02]  /*0430*/  ISETP.GE.U32.AND P0, PT, R4, R9, PT ;  /* 0x000000090400720c */ /* 0x000fe40003f06070 */
[----:B------:R-:W-:Y:S01]  /*0440*/  LOP3.LUT R4, R5, R0, RZ, 0x3c, !PT ;  /* 0x0000000005047212 */ /* 0x000fe200078e3cff */
[----:B------:R-:W-:Y:S03]  /*0450*/  STL [R1+0x6b8], RZ ;  /* 0x0006b8ff01007387 */ /* 0x000fe60000100800 */
[----:B------:R-:W-:Y:S01]  /*0460*/  ISETP.GE.AND P2, PT, R4, RZ, PT ;  /* 0x000000ff0400720c */ /* 0x000fe20003f46270 */
[----:B------:R-:W-:Y:S01]  /*0470*/  STL [R1+0x6bc], RZ ;  /* 0x0006bcff01007387 */ /* 0x000fe20000100800 */
[----:B------:R-:W-:-:S03]  /*0480*/  VIADD R4, R2, 0xff ;  /* 0x000000ff02047836 */ /* 0x000fc60000000000 */
[----:B------:R-:W-:Y:S02]  /*0490*/  STL [R1+0x6a0], RZ ;  /* 0x0006a0ff01007387 */ /* 0x000fe40000100800 */
[----:B------:R-:W-:Y:S02]  /*04a0*/  @P0 VIADD R7, R7, 0x1 ;  /* 0x0000000107070836 */ /* 0x000fe40000000000 */
[----:B------:R-:W-:Y:S02]  /*04b0*/  STL [R1+0x6a4], RZ ;  /* 0x0006a4ff01007387 */ /* 0x000fe40000100800 */
[----:B------:R-:W-:Y:S01]  /*04c0*/  IMAD.MOV.U32 R6, RZ, RZ, R7 ;  /* 0x000000ffff067224 */ /* 0x000fe200078e0007 */
[----:B------:R-:W-:Y:S01]  /*04d0*/  SHF.R.S32.HI R7, RZ, 0x1f, R4 ;  /* 0x0000001fff077819 */ /* 0x000fe20000011404 */
[----:B------:R-:W-:Y:S02]  /*04e0*/  STL [R1+0x6a8], RZ ;  /* 0x0006a8ff01007387 */ /* 0x000fe40000100800 */
[----:B------:R-:W-:Y:S01]  /*04f0*/  @!P2 IMAD.MOV R6, RZ, RZ, -R6 ;  /* 0x000000ffff06a224 */ /* 0x000fe200078e0a06 */
[----:B------:R-:W-:Y:S01]  /*0500*/  @!P1 LOP3.LUT R6, RZ, R0, RZ, 0x33, !PT ;  /* 0x00000000ff069212 */ /* 0x000fe200078e33ff */
[----:B------:R-:W-:Y:S01]  /*0510*/  STL [R1+0x6ac], RZ ;  /* 0x0006acff01007387 */ /* 0x000fe20000100800 */
[----:B------:R-:W-:-:S03]  /*0520*/  LEA.HI R7, R7, R4, RZ, 0x8 ;  /* 0x0000000407077211 */ /* 0x000fc600078f40ff */
[----:B------:R-:W-:Y:S01]  /*0530*/  STL [R1+0x690], RZ ;  /* 0x000690ff01007387 */ /* 0x000fe20000100800 */
[----:B------:R-:W-:Y:S02]  /*0540*/  IMAD.SHL.U32 R4, R6, 0x8, RZ ;  /* 0x0000000806047824 */ /* 0x000fe400078e00ff */
[----:B------:R-:W-:Y:S01]  /*0550*/  IMAD.MOV R6, RZ, RZ, -R6 ;  /* 0x000000ffff067224 */ /* 0x000fe200078e0a06 */
[----:B------:R-:W-:Y:S02]  /*0560*/  STL [R1+0x694], RZ ;  /* 0x000694ff01007387 */ /* 0x000fe40000100800 */
[----:B------:R-:W-:Y:S01]  /*0570*/  LEA.HI.SX32 R7, R7, -R4, 0x18 ;  /* 0x8000000407077211 */ /* 0x000fe200078fc2ff */
[----:B------:R-:W-:Y:S01]  /*0580*/  IMAD R13, R0, R6, R5 ;  /* 0x00000006000d7224 */ /* 0x000fe200078e0205 */
[----:B------:R-:W-:Y:S01]  /*0590*/  STL [R1+0x698], RZ ;  /* 0x000698ff01007387 */ /* 0x000fe20000100800 */
[----:B------:R-:W-:Y:S01]  /*05a0*/  IMAD.MOV.U32 R6, RZ, RZ, RZ ;  /* 0x000000ffff067224 */ /* 0x000fe200078e00ff */
[----:B------:R-:W-:-:S02]  /*05b0*/  VIMNMX R8, R7, 0x8, PT ;  /* 0x0000000807087848 */ /* 0x000fc40003fe0100 */
[----:B------:R-:W-:Y:S02]  /*05c0*/  STL [R1+0x69c], RZ ;  /* 0x00069cff01007387 */ /* 0x000fe40000100800 */
[-C--:B------:R-:W-:Y:S02]  /*05d0*/  IABS R10, R8.reuse ;  /* 0x00000008000a7213 */ /* 0x080fe40000000000 */
[----:B------:R-:W-:Y:S01]  /*05e0*/  STL [R1+0x680], RZ ;  /* 0x000680ff01007387 */ /* 0x000fe20000100800 */
[----:B------:R-:W-:Y:S01]  /*05f0*/  IABS R0, R8 ;  /* 0x0000000800007213 */ /* 0x000fe20000000000 */
[----:B------:R-:W1:Y:S02]  /*0600*/  I2F.RP R9, R10 ;  /* 0x0000000a00097306 */ /* 0x000e640000209400 */
[----:B------:R-:W-:Y:S04]  /*0610*/  STL [R1+0x684], RZ ;  /* 0x000684ff01007387 */ /* 0x000fe80000100800 */
[----:B------:R-:W-:Y:S04]  /*0620*/  STL [R1+0x688], RZ ;  /* 0x000688ff01007387 */ /* 0x000fe80000100800 */
[----:B------:R-:W-:Y:S04]  /*0630*/  STL [R1+0x68c], RZ ;  /* 0x00068cff01007387 */ /* 0x000fe80000100800 */
[----:B------:R-:W-:Y:S01]  /*0640*/  STL [R1+0x670], RZ ;  /* 0x000670ff01007387 */ /* 0x000fe20000100800 */
[----:B-1----:R-:W1:Y:S03]  /*0650*/  MUFU.RCP R9, R9 ;  /* 0x0000000900097308 */ /* 0x002e660000001000 */
[----:B------:R-:W-:Y:S04]  /*0660*/  STL [R1+0x674], RZ ;  /* 0x000674ff01007387 */ /* 0x000fe80000100800 */
[----:B------:R-:W-:Y:S04]  /*0670*/  STL [R1+0x678], RZ ;  /* 0x000678ff01007387 */ /* 0x000fe80000100800 */
[----:B------:R-:W-:Y:S04]  /*0680*/  STL [R1+0x67c], RZ ;  /* 0x00067cff01007387 */ /* 0x000fe80000100800 */
[----:B------:R-:W-:Y:S01]  /*0690*/  STL [R1+0x3f0], RZ ;  /* 0x0003f0ff01007387 */ /* 0x000fe20000100800 */
[----:B-1----:R-:W-:-:S03]  /*06a0*/  VIADD R7, R9, 0xffffffe ;  /* 0x0ffffffe09077836 */ /* 0x002fc60000000000 */
[----:B------:R-:W-:Y:S04]  /*06b0*/  STL [R1+0x3f4], RZ ;  /* 0x0003f4ff01007387 */ /* 0x000fe80000100800 */
[----:B------:R-:W-:Y:S01]  /*06c0*/  STL [R1+0x3f8], RZ ;  /* 0x0003f8ff01007387 */ /* 0x000fe20000100800 */
[----:B------:R-:W1:Y:S03]  /*06d0*/  F2I.FTZ.U32.TRUNC.NTZ R7, R7 ;  /* 0x0000000700077305 */ /* 0x000e66000021f000 */
[----:B------:R-:W-:Y:S04]  /*06e0*/  STL [R1+0x3fc], RZ ;  /* 0x0003fcff01007387 */ /* 0x000fe80000100800 */
[----:B------:R-:W-:Y:S04]  /*06f0*/  STL [R1+0x340], RZ ;  /* 0x000340ff01007387 */ /* 0x000fe80000100800 */
[----:B------:R-:W-:Y:S04]  /*0700*/  STL [R1+0x344], RZ ;  /* 0x000344ff01007387 */ /* 0x000fe80000100800 */
[----:B------:R-:W-:Y:S01]  /*0710*/  STL [R1+0x348], RZ ;  /* 0x000348ff01007387 */ /* 0x000fe20000100800 */
[----:B-1----:R-:W-:-:S03]  /*0720*/  IMAD.MOV R11, RZ, RZ, -R7 ;  /* 0x000000ffff0b7224 */ /* 0x002fc600078e0a07 */
[----:B------:R-:W-:Y:S01]  /*0730*/  STL [R1+0x34c], RZ ;  /* 0x00034cff01007387 */ /* 0x000fe20000100800 */
[----:B------:R-:W-:Y:S01]  /*0740*/  IMAD.MOV.U32 R5, RZ, RZ, R11 ;  /* 0x000000ffff057224 */ /* 0x000fe200078e000b */
[----:B------:R-:W-:Y:S02]  /*0750*/  IABS R11, R13 ;  /* 0x0000000d000b7213 */ /* 0x000fe40000000000 */
[----:B------:R-:W-:Y:S01]  /*0760*/  STL [R1+0x310], RZ ;  /* 0x000310ff01007387 */ /* 0x000fe20000100800 */
[----:B------:R-:W-:-:S03]  /*0770*/  IMAD R5, R5, R10, RZ ;  /* 0x0000000a05057224 */ /* 0x000fc600078e02ff */
[----:B------:R-:W-:Y:S01]  /*0780*/  STL [R1+0x314], RZ ;  /* 0x000314ff01007387 */ /* 0x000fe20000100800 */
[----:B------:R-:W-:-:S03]  /*0790*/  IMAD.HI.U32 R6, R7, R5, R6 ;  /* 0x0000000507067227 */ /* 0x000fc600078e0006 */
[----:B------:R-:W-:Y:S01]  /*07a0*/  STL [R1+0x318], RZ ;  /* 0x000318ff01007387 */ /* 0x000fe20000100800 */
[----:B------:R-:W-:Y:S02]  /*07b0*/  IMAD.MOV R5, RZ, RZ, -R0 ;  /* 0x000000ffff057224 */ /* 0x000fe400078e0a00 */
[----:B------:R-:W-:Y:S01]  /*07c0*/  IMAD.HI.U32 R0, R6, R11, RZ ;  /* 0x0000000b06007227 */ /* 0x000fe200078e00ff */
[----:B------:R-:W-:Y:S01]  /*07d0*/  STL [R1+0x31c], RZ ;  /* 0x00031cff01007387 */ /* 0x000fe20000100800 */
[----:B0-----:R-:W-:Y:S02]  /*07e0*/  LOP3.LUT R6, R15, 0x3f, RZ, 0xc0, !PT ;  /* 0x0000003f0f067812 */ /* 0x001fe400078ec0ff */
        /* <DEDUP_REMOVED lines=16> */
[----:B------:R-:W-:Y:S04]  /*08f0*/  STL [R1+0x640], RZ ;  /* 0x000640ff01007387 */ /* 0x000fe80000100800 */
[----:B------:R-:W-:Y:S02]  /*0900*/  STL [R1+0x644], RZ ;  /* 0x000644ff01007387 */ /* 0x000fe40000100800 */
[----:B------:R-:W-:-:S02]  /*0910*/  @P0 VIADD R0, R0, 0x1 ;  /* 0x0000000100000836 */ /* 0x000fc40000000000 */
[----:B------:R-:W-:Y:S04]  /*0920*/  STL [R1+0x648], RZ ;  /* 0x000648ff01007387 */ /* 0x000fe80000100800 */
[----:B------:R-:W-:Y:S01]  /*0930*/  STL [R1+0x64c], RZ ;  /* 0x00064cff01007387 */ /* 0x000fe20000100800 */
[----:B------:R-:W-:Y:S01]  /*0940*/  @!P2 IMAD.MOV R0, RZ, RZ, -R0 ;  /* 0x000000ffff00a224 */ /* 0x000fe200078e0a00 */
[----:B------:R-:W-:Y:S02]  /*0950*/  @!P1 LOP3.LUT R0, RZ, R8, RZ, 0x33, !PT ;  /* 0x00000008ff009212 */ /* 0x000fe400078e33ff */
[----:B------:R-:W-:Y:S03]  /*0960*/  STL [R1+0x630], RZ ;  /* 0x000630ff01007387 */ /* 0x000fe60000100800 */
[----:B------:R-:W-:Y:S01]  /*0970*/  IMAD.MOV R5, RZ, RZ, -R0 ;  /* 0x000000ffff057224 */ /* 0x000fe200078e0a00 */
[----:B------:R-:W-:Y:S01]  /*0980*/  STL [R1+0x634], RZ ;  /* 0x000634ff01007387 */ /* 0x000fe20000100800 */
[----:B------:R-:W-:-:S02]  /*0990*/  IMAD.SHL.U32 R16, R0, 0x40, RZ ;  /* 0x0000004000107824 */ /* 0x000fc400078e00ff */
[----:B------:R-:W-:Y:S01]  /*09a0*/  IMAD R5, R8, R5, R13 ;  /* 0x0000000508057224 */ /* 0x000fe200078e020d */
[----:B------:R-:W-:Y:S01]  /*09b0*/  STL [R1+0x638], RZ ;  /* 0x000638ff01007387 */ /* 0x000fe20000100800 */
[----:B------:R-:W-:Y:S02]  /*09c0*/  VIADD R0, R16, 0x1 ;  /* 0x0000000110007836 */ /* 0x000fe40000000000 */
[----:B------:R-:W-:Y:S01]  /*09d0*/  IMAD.IADD R4, R4, 0x1, R5 ;  /* 0x0000000104047824 */ /* 0x000fe200078e0205 */
[----:B------:R-:W-:Y:S01]  /*09e0*/  STL [R1+0x63c], RZ ;  /* 0x00063cff01007387 */ /* 0x000fe20000100800 */
[----:B------:R-:W0:Y:S01]  /*09f0*/  LDC R5, c[0x0][0x230] ;  /* 0x00008c00ff057b82 */ /* 0x000e220000000800 */
[----:B------:R-:W-:Y:S02]  /*0a00*/  VIADD R7, R16, 0x2 ;  /* 0x0000000210077836 */ /* 0x000fe40000000000 */
[----:B------:R-:W-:Y:S01]  /*0a10*/  STL [R1+0x620], RZ ;  /* 0x000620ff01007387 */ /* 0x000fe20000100800 */
[----:B------:R-:W-:Y:S01]  /*0a20*/  PRMT R11, R6, 0x6540, R4 ;  /* 0x00006540060b7816 */ /* 0x000fe20000000004 */
[----:B------:R-:W-:-:S02]  /*0a30*/  VIADD R15, R16, 0xe ;  /* 0x0000000e100f7836 */ /* 0x000fc40000000000 */
[----:B------:R-:W-:Y:S01]  /*0a40*/  STL [R1+0x624], RZ ;  /* 0x000624ff01007387 */ /* 0x000fe20000100800 */
[C---:B------:R-:W-:Y:S02]  /*0a50*/  VIADD R29, R16.reuse, 0x32 ;  /* 0x00000032101d7836 */ /* 0x040fe40000000000 */
[C---:B------:R-:W-:Y:S01]  /*0a60*/  VIADD R28, R16.reuse, 0x33 ;  /* 0x00000033101c7836 */ /* 0x040fe20000000000 */
[----:B------:R-:W-:Y:S01]  /*0a70*/  STL [R1+0x628], RZ ;  /* 0x000628ff01007387 */ /* 0x000fe20000100800 */
[C---:B------:R-:W-:Y:S02]  /*0a80*/  VIADD R27, R16.reuse, 0x34 ;  /* 0x00000034101b7836 */ /* 0x040fe40000000000 */
[C---:B------:R-:W-:Y:S01]  /*0a90*/  VIADD R26, R16.reuse, 0x35 ;  /* 0x00000035101a7836 */ /* 0x040fe20000000000 */
[----:B------:R-:W-:Y:S01]  /*0aa0*/  STL [R1+0x62c], RZ ;  /* 0x00062cff01007387 */ /* 0x000fe20000100800 */
[C---:B------:R-:W-:Y:S02]  /*0ab0*/  VIADD R18, R16.reuse, 0x36 ;  /* 0x0000003610127836 */ /* 0x040fe40000000000 */
[C---:B------:R-:W-:Y:S01]  /*0ac0*/  VIADD R13, R16.reuse, 0x37 ;  /* 0x00000037100d7836 */ /* 0x040fe20000000000 */
[----:B------:R-:W-:Y:S01]  /*0ad0*/  STL [R1+0x350], RZ ;  /* 0x000350ff01007387 */ /* 0x000fe20000100800 */
[----:B------:R-:W-:-:S02]  /*0ae0*/  VIADD R12, R16, 0x38 ;  /* 0x00000038100c7836 */ /* 0x000fc40000000000 */
[C---:B------:R-:W-:Y:S01]  /*0af0*/  VIADD R10, R16.reuse, 0x39 ;  /* 0x00000039100a7836 */ /* 0x040fe20000000000 */
[----:B------:R-:W-:Y:S01]  /*0b00*/  STL [R1+0x354], RZ ;  /* 0x000354ff01007387 */ /* 0x000fe20000100800 */
[----:B0-----:R-:W-:Y:S02]  /*0b10*/  VIADD R5, R5, 0x7f ;  /* 0x0000007f05057836 */ /* 0x001fe40000000000 */
[C---:B------:R-:W-:Y:S01]  /*0b20*/  VIADD R9, R16.reuse, 0x3a ;  /* 0x0000003a10097836 */ /* 0x040fe20000000000 */
[----:B------:R-:W-:Y:S01]  /*0b30*/  STL [R1+0x358], RZ ;  /* 0x000358ff01007387 */ /* 0x000fe20000100800 */
[C---:B------:R-:W-:Y:S01]  /*0b40*/  VIADD R8, R16.reuse, 0x3b ;  /* 0x0000003b10087836 */ /* 0x040fe20000000000 */
[----:B------:R-:W-:Y:S01]  /*0b50*/  ISETP.GE.AND P0, PT, R5, 0x80, PT ;  /* 0x000000800500780c */ /* 0x000fe20003f06270 */
[C---:B------:R-:W-:Y:S01]  /*0b60*/  VIADD R5, R16.reuse, 0x3 ;  /* 0x0000000310057836 */ /* 0x040fe20000000000 */
[----:B------:R-:W-:Y:S04]  /*0b70*/  STL [R1+0x35c], RZ ;  /* 0x00035cff01007387 */ /* 0x000fe80000100800 */
        /* <DEDUP_REMOVED lines=168> */
[----:B------:R-:W-:Y:S04]  /*1600*/  STL [R1+0xbd4], R16 ;  /* 0x000bd41001007387 */ /* 0x000fe80000100800 */
[----:B------:R0:W-:Y:S04]  /*1610*/  STL [R1+0x11c], R0 ;  /* 0x00011c0001007387 */ /* 0x0001e80000100800 */
[----:B------:R1:W-:Y:S04]  /*1620*/  STL [R1+0x118], R7 ;  /* 0x0001180701007387 */ /* 0x0003e80000100800 */
[----:B------:R2:W-:Y:S01]  /*1630*/  STL [R1+0x114], R5 ;  /* 0x0001140501007387 */ /* 0x0005e20000100800 */
[----:B0-----:R-:W-:-:S02]  /*1640*/  VIADD R0, R16, 0x4 ;  /* 0x0000000410007836 */ /* 0x001fc40000000000 */
[----:B-1----:R-:W-:-:S03]  /*1650*/  VIADD R7, R16, 0x5 ;  /* 0x0000000510077836 */ /* 0x002fc60000000000 */
[----:B------:R0:W-:Y:S01]  /*1660*/  STL [R1+0x110], R0 ;  /* 0x0001100001007387 */ /* 0x0001e20000100800 */
[----:B--2---:R-:W-:-:S03]  /*1670*/  VIADD R5, R16, 0x6 ;  /* 0x0000000610057836 */ /* 0x004fc60000000000 */
[----:B------:R1:W-:Y:S04]  /*1680*/  STL [R1+0x10c], R7 ;  /* 0x00010c0701007387 */ /* 0x0003e80000100800 */
[----:B------:R2:W-:Y:S01]  /*1690*/  STL [R1+0x108], R5 ;  /* 0x0001080501007387 */ /* 0x0005e20000100800 */
[C---:B0-----:R-:W-:Y:S02]  /*16a0*/  VIADD R0, R16.reuse, 0x7 ;  /* 0x0000000710007836 */ /* 0x041fe40000000000 */
        /* <DEDUP_REMOVED lines=20> */
[----:B--2---:R-:W-:-:S05]  /*17f0*/  VIADD R5, R16, 0x12 ;  /* 0x0000001210057836 */ /* 0x004fca0000000000 */
[----:B------:R1:W-:Y:S01]  /*1800*/  STL [R1+0xbc], R5 ;  /* 0x0000bc0501007387 */ /* 0x0003e20000100800 */
[----:B0-----:R-:W-:-:S03]  /*1810*/  VIADD R0, R16, 0x14 ;  /* 0x0000001410007836 */ /* 0x001fc60000000000 */
[----:B------:R0:W-:Y:S04]  /*1820*/  STL [R1+0xac], R7 ;  /* 0x0000ac0701007387 */ /* 0x0001e80000100800 */
[----:B------:R2:W-:Y:S01]  /*1830*/  STL [R1+0xa8], R0 ;  /* 0x0000a80001007387 */ /* 0x0005e20000100800 */
[C---:B-1----:R-:W-:Y:S02]  /*1840*/  VIADD R5, R16.reuse, 0x15 ;  /* 0x0000001510057836 */ /* 0x042fe40000000000 */
[----:B0-----:R-:W-:-:S03]  /*1850*/  VIADD R7, R16, 0x16 ;  /* 0x0000001610077836 */ /* 0x001fc60000000000 */
        /* <DEDUP_REMOVED lines=37> */
[----:B--2---:R-:W-:-:S03]  /*1ab0*/  IMAD.SHL.U32 R0, R4, 0x100, RZ ;  /* 0x0000010004007824 */ /* 0x004fc600078e00ff */
[----:B------:R1:W-:Y:S01]  /*1ac0*/  STL [R1+0x40], R7 ;  /* 0x0000400701007387 */ /* 0x0003e20000100800 */
[C---:B------:R-:W-:Y:S02]  /*1ad0*/  VIADD R4, R16.reuse, 0x2b ;  /* 0x0000002b10047836 */ /* 0x040fe40000000000 */
[C---:B0-----:R-:W-:Y:S02]  /*1ae0*/  VIADD R5, R16.reuse, 0x29 ;  /* 0x0000002910057836 */ /* 0x041fe40000000000 */
[----:B-1----:R-:W-:-:S03]  /*1af0*/  VIADD R7, R16, 0x2a ;  /* 0x0000002a10077836 */ /* 0x002fc60000000000 */
[----:B------:R0:W-:Y:S04]  /*1b00*/  STL [R1+0x3c], R5 ;  /* 0x00003c0501007387 */ /* 0x0001e80000100800 */
[----:B------:R1:W-:Y:S01]  /*1b10*/  STL [R1+0x38], R7 ;  /* 0x0000380701007387 */ /* 0x0003e20000100800 */
[----:B0-----:R-:W-:Y:S01]  /*1b20*/  LOP3.LUT R5, R0, 0x40, R6, 0xfe, !PT ;  /* 0x0000004000057812 */ /* 0x001fe200078efe06 */
[C---:B------:R-:W-:Y:S02]  /*1b30*/  VIADD R0, R16.reuse, 0x2c ;  /* 0x0000002c10007836 */ /* 0x040fe40000000000 */
[C---:B------:R-:W-:Y:S02]  /*1b40*/  VIADD R6, R16.reuse, 0x3d ;  /* 0x0000003d10067836 */ /* 0x040fe40000000000 */
[----:B------:R0:W-:Y:S01]  /*1b50*/  STL [R1+0xc88], R5 ;  /* 0x000c880501007387 */ /* 0x0001e20000100800 */
[----:B-1----:R-:W-:-:S03]  /*1b60*/  VIADD R7, R16, 0x3c ;  /* 0x0000003c10077836 */ /* 0x002fc60000000000 */
[----:B------:R-:W-:Y:S04]  /*1b70*/  STL [R1+0xc84], R11 ;  /* 0x000c840b01007387 */ /* 0x000fe80000100800 */
[----:B------:R1:W-:Y:S01]  /*1b80*/  STL [R1+0x34], R4 ;  /* 0x0000340401007387 */ /* 0x0003e20000100800 */
[----:B0-----:R-:W-:-:S03]  /*1b90*/  VIADD R5, R16, 0x2f ;  /* 0x0000002f10057836 */ /* 0x001fc60000000000 */
[----:B------:R0:W-:Y:S01]  /*1ba0*/  STL [R1+0x30], R0 ;  /* 0x0000300001007387 */ /* 0x0001e20000100800 */
[C---:B-1----:R-:W-:Y:S02]  /*1bb0*/  VIADD R4, R16.reuse, 0x2d ;  /* 0x0000002d10047836 */ /* 0x042fe40000000000 */
[----:B0-----:R-:W-:-:S03]  /*1bc0*/  VIADD R0, R16, 0x2e ;  /* 0x0000002e10007836 */ /* 0x001fc60000000000 */
[----:B------:R0:W-:Y:S04]  /*1bd0*/  STL [R1+0x14], R4 ;  /* 0x0000140401007387 */ /* 0x0001e80000100800 */
[----:B------:R1:W-:Y:S04]  /*1be0*/  STL [R1+0x10], R0 ;  /* 0x0000100001007387 */ /* 0x0003e80000100800 */
[----:B------:R2:W-:Y:S01]  /*1bf0*/  STL [R1+0xc], R5 ;  /* 0x00000c0501007387 */ /* 0x0005e20000100800 */
[C---:B0-----:R-:W-:Y:S02]  /*1c00*/  VIADD R4, R16.reuse, 0x30 ;  /* 0x0000003010047836 */ /* 0x041fe40000000000 */
[----:B-1----:R-:W-:-:S03]  /*1c10*/  VIADD R0, R16, 0x31 ;  /* 0x0000003110007836 */ /* 0x002fc60000000000 */
[----:B------:R0:W-:Y:S01]  /*1c20*/  STL [R1+0x8], R4 ;  /* 0x0000080401007387 */ /* 0x0001e20000100800 */
[----:B--2---:R-:W-:-:S03]  /*1c30*/  VIADD R5, R16, 0x3e ;  /* 0x0000003e10057836 */ /* 0x004fc60000000000 */
[----:B------:R1:W-:Y:S01]  /*1c40*/  STL [R1+0x4], R0 ;  /* 0x0000040001007387 */ /* 0x0003e20000100800 */
[----:B0-----:R-:W-:Y:S01]  /*1c50*/  VIADD R4, R16, 0x3f ;  /* 0x0000003f10047836 */ /* 0x001fe20000000000 */
[C---:B------:R-:W-:Y:S02]  /*1c60*/  LOP3.LUT R16, R11.reuse, 0x80, RZ, 0xfc, !PT ;  /* 0x000000800b107812 */ /* 0x040fe400078efcff */
[----:B-1----:R-:W-:-:S03]  /*1c70*/  LOP3.LUT R0, R11, 0xc0, RZ, 0xfc, !PT ;  /* 0x000000c00b007812 */ /* 0x002fc600078efcff */
[----:B------:R0:W-:Y:S04]  /*1c80*/  STL [R1+0xc90], R16 ;  /* 0x000c901001007387 */ /* 0x0001e80000100800 */
[----:B------:R0:W-:Y:S01]  /*1c90*/  STL [R1+0xc8c], R0 ;  /* 0x000c8c0001007387 */ /* 0x0001e20000100800 */
[----:B------:R-:W-:Y:S05]  /*1ca0*/  @!P0 BRA `(.L_x_0) ;  /* 0x000005f800b48947 */ /* 0x000fea0003800000 */
[----:B------:R-:W-:Y:S01]  /*1cb0*/  IABS R19, R2 ;  /* 0x0000000200137213 */ /* 0x000fe20000000000 */
[----:B------:R1:W-:Y:S01]  /*1cc0*/  STL [R1+0x2430], R26 ;  /* 0x0024301a01007387 */ /* 0x0003e20000100800 */
[----:B0-----:R-:W-:Y:S01]  /*1cd0*/  IABS R0, R3 ;  /* 0x0000000300007213 */ /* 0x001fe20000000000 */
[----:B------:R-:W-:Y:S01]  /*1ce0*/  IMAD.MOV.U32 R14, RZ, RZ, RZ ;  /* 0x000000ffff0e7224 */ /* 0x000fe200078e00ff */
[----:B------:R-:W0:Y:S01]  /*1cf0*/  I2F.RP R11, R19 ;  /* 0x00000013000b7306 */ /* 0x000e220000209400 */
[----:B------:R-:W-:Y:S01]  /*1d00*/  ISETP.GE.AND P5, PT, R4, RZ, PT ;  /* 0x000000ff0400720c */ /* 0x000fe20003fa6270 */
[----:B------:R-:W-:Y:S01]  /*1d10*/  ULDC.64 UR6, c[0x0][0x218] ;  /* 0x0000860000067ab9 */ /* 0x000fe20000000a00 */
[----:B------:R-:W-:Y:S01]  /*1d20*/  ULDC UR34, c[0x0][0x240] ;  /* 0x0000900000227ab9 */ /* 0x000fe20000000800 */
[----:B------:R-:W-:Y:S01]  /*1d30*/  ULDC UR58, c[0x0][0x234] ;  /* 0x00008d00003a7ab9 */ /* 0x000fe20000000800 */
[----:B------:R-:W-:Y:S01]  /*1d40*/  ULDC UR9, c[0x0][0x238] ;  /* 0x00008e0000097ab9 */ /* 0x000fe20000000800 */
[----:B------:R-:W-:Y:S01]  /*1d50*/  ULDC UR50, c[0x0][0x238] ;  /* 0x00008e0000327ab9 */ /* 0x000fe20000000800 */
[----:B-1----:R-:W2:Y:S01]  /*1d60*/  LDL R26, [R1+0xc84] ;  /* 0x000c8400011a7983 */ /* 0x002ea20000100800 */
[----:B------:R-:W1:Y:S01]  /*1d70*/  I2F.RP R16, R0 ;  /* 0x0000000000107306 */ /* 0x000e620000209400 */
[----:B------:R-:W-:Y:S01]  /*1d80*/  ULDC UR42, c[0x0][0x238] ;  /* 0x00008e00002a7ab9 */ /* 0x000fe20000000800 */
[----:B------:R-:W-:Y:S01]  /*1d90*/  ULDC UR30, c[0x0][0x238] ;  /* 0x00008e00001e7ab9 */ /* 0x000fe20000000800 */
[----:B------:R3:W-:Y:S01]  /*1da0*/  STL [R1+0x242c], R27 ;  /* 0x00242c1b01007387 */ /* 0x0007e20000100800 */
[----:B------:R-:W-:Y:S01]  /*1db0*/  ULDC UR22, c[0x0][0x238] ;  /* 0x00008e0000167ab9 */ /* 0x000fe20000000800 */
[----:B------:R-:W-:Y:S01]  /*1dc0*/  ULDC UR14, c[0x0][0x238] ;  /* 0x00008e00000e7ab9 */ /* 0x000fe20000000800 */
[----:B------:R-:W-:Y:S01]  /*1dd0*/  ULDC UR60, c[0x0][0x238] ;  /* 0x00008e00003c7ab9 */ /* 0x000fe20000000800 */
[----:B------:R-:W-:Y:S01]  /*1de0*/  ULDC UR56, c[0x0][0x238] ;  /* 0x00008e0000387ab9 */ /* 0x000fe20000000800 */
[----:B0-----:R-:W0:Y:S01]  /*1df0*/  MUFU.RCP R11, R11 ;  /* 0x0000000b000b7308 */ /* 0x001e220000001000 */
[----:B------:R-:W-:Y:S01]  /*1e00*/  ULDC UR52, c[0x0][0x238] ;  /* 0x00008e0000347ab9 */ /* 0x000fe20000000800 */
[----:B------:R-:W-:Y:S01]  /*1e10*/  ULDC UR48, c[0x0][0x238] ;  /* 0x00008e0000307ab9 */ /* 0x000fe20000000800 */
[----:B------:R-:W-:Y:S01]  /*1e20*/  ULDC UR44, c[0x0][0x238] ;  /* 0x00008e00002c7ab9 */ /* 0x000fe20000000800 */
[----:B------:R-:W-:Y:S01]  /*1e30*/  ULDC UR40, c[0x0][0x238] ;  /* 0x00008e0000287ab9 */ /* 0x000fe20000000800 */
[----:B---3--:R-:W3:Y:S01]  /*1e40*/  LDL R27, [R1+0xc88] ;  /* 0x000c8800011b7983 */ /* 0x008ee20000100800 */
[----:B------:R-:W-:Y:S01]  /*1e50*/  ULDC UR36, c[0x0][0x238] ;  /* 0x00008e0000247ab9 */ /* 0x000fe20000000800 */
[----:B------:R-:W-:Y:S01]  /*1e60*/  ULDC UR28, c[0x0][0x238] ;  /* 0x00008e00001c7ab9 */ /* 0x000fe20000000800 */
[----:B-1----:R-:W1:Y:S01]  /*1e70*/  MUFU.RCP R16, R16 ;  /* 0x0000001000107308 */ /* 0x002e620000001000 */
[----:B------:R4:W-:Y:S01]  /*1e80*/  STL [R1+0x2428], R28 ;  /* 0x0024281c01007387 */ /* 0x0009e20000100800 */
[----:B------:R-:W-:Y:S01]  /*1e90*/  ULDC UR24, c[0x0][0x238] ;  /* 0x00008e0000187ab9 */ /* 0x000fe20000000800 */
[----:B------:R-:W-:Y:S01]  /*1ea0*/  ULDC UR20, c[0x0][0x238] ;  /* 0x00008e0000147ab9 */ /* 0x000fe20000000800 */
[----:B------:R-:W-:Y:S01]  /*1eb0*/  ULDC UR16, c[0x0][0x238] ;  /* 0x00008e0000107ab9 */ /* 0x000fe20000000800 */
[----:B------:R-:W-:Y:S01]  /*1ec0*/  ULDC UR10, c[0x0][0x238] ;  /* 0x00008e00000a7ab9 */ /* 0x000fe20000000800 */
[----:B------:R-:W-:Y:S01]  /*1ed0*/  ULDC UR61, c[0x0][0x238] ;  /* 0x00008e00003d7ab9 */ /* 0x000fe20000000800 */
[----:B------:R-:W-:Y:S01]  /*1ee0*/  ULDC UR59, c[0x0][0x238] ;  /* 0x00008e00003b7ab9 */ /* 0x000fe20000000800 */
[----:B------:R-:W-:Y:S01]  /*1ef0*/  ULDC UR57, c[0x0][0x238] ;  /* 0x00008e0000397ab9 */ /* 0x000fe20000000800 */
[----:B0-----:R-:W-:Y:S01]  /*1f00*/  VIADD R11, R11, 0xffffffe ;  /* 0x0ffffffe0b0b7836 */ /* 0x001fe20000000000 */
[----:B------:R-:W-:Y:S01]  /*1f10*/  ULDC UR55, c[0x0][0x238] ;  /* 0x00008e0000377ab9 */ /* 0x000fe20000000800 */
[----:B----4-:R-:W4:Y:S01]  /*1f20*/  LDL R28, [R1+0xc90] ;  /* 0x000c9000011c7983 */ /* 0x010f220000100800 */
[----:B------:R-:W-:Y:S01]  /*1f30*/  ULDC UR53, c[0x0][0x238] ;  /* 0x00008e0000357ab9 */ /* 0x000fe20000000800 */
[----:B------:R-:W-:Y:S01]  /*1f40*/  ULDC UR51, c[0x0][0x238] ;  /* 0x00008e0000337ab9 */ /* 0x000fe20000000800 */
[----:B------:R-:W-:Y:S01]  /*1f50*/  ULDC UR49, c[0x0][0x238] ;  /* 0x00008e0000317ab9 */ /* 0x000fe20000000800 */
[----:B------:R0:W-:Y:S01]  /*1f60*/  STL [R1+0x2424], R29 ;  /* 0x0024241d01007387 */ /* 0x0001e20000100800 */
[----:B------:R-:W-:Y:S01]  /*1f70*/  ULDC UR47, c[0x0][0x238] ;  /* 0x00008e00002f7ab9 */ /* 0x000fe20000000800 */
[----:B-1----:R-:W-:Y:S01]  /*1f80*/  VIADD R16, R16, 0xffffffe ;  /* 0x0ffffffe10107836 */ /* 0x002fe20000000000 */
[----:B------:R-:W-:Y:S01]  /*1f90*/  ULDC UR45, c[0x0][0x238] ;  /* 0x00008e00002d7ab9 */ /* 0x000fe20000000800 */
[----:B------:R-:W-:Y:S01]  /*1fa0*/  ULDC UR43, c[0x0][0x238] ;  /* 0x00008e00002b7ab9 */ /* 0x000fe20000000800 */
[----:B------:R-:W-:Y:S01]  /*1fb0*/  ULDC UR41, c[0x0][0x238] ;  /* 0x00008e0000297ab9 */ /* 0x000fe20000000800 */
[----:B------:R-:W-:Y:S01]  /*1fc0*/  ULDC UR39, c[0x0][0x238] ;  /* 0x00008e0000277ab9 */ /* 0x000fe20000000800 */
[----:B------:R-:W-:Y:S01]  /*1fd0*/  ULDC UR37, c[0x0][0x238] ;  /* 0x00008e0000257ab9 */ /* 0x000fe20000000800 */
[----:B------:R-:W-:Y:S01]  /*1fe0*/  ULDC UR31, c[0x0][0x238] ;  /* 0x00008e00001f7ab9 */ /* 0x000fe20000000800 */
[----:B------:R-:W-:Y:S01]  /*1ff0*/  ULDC UR29, c[0x0][0x238] ;  /* 0x00008e00001d7ab9 */ /* 0x000fe20000000800 */
[----:B0-----:R-:W5:Y:S01]  /*2000*/  LDL R29, [R1+0xc8c] ;  /* 0x000c8c00011d7983 */ /* 0x001f620000100800 */
[----:B------:R0:W-:Y:S01]  /*2010*/  F2I.FTZ.U32.TRUNC.NTZ R17, R16 ;  /* 0x0000001000117305 */ /* 0x0001e2000021f000 */
[----:B------:R-:W-:Y:S01]  /*2020*/  ULDC UR27, c[0x0][0x238] ;  /* 0x00008e00001b7ab9 */ /* 0x000fe20000000800 */
[----:B------:R-:W-:Y:S01]  /*2030*/  ULDC UR25, c[0x0][0x238] ;  /* 0x00008e0000197ab9 */ /* 0x000fe20000000800 */
[----:B------:R1:W-:Y:S01]  /*2040*/  STL [R1+0x2400], R3 ;  /* 0x0024000301007387 */ /* 0x0003e20000100800 */
[----:B------:R-:W-:Y:S01]  /*2050*/  ULDC UR23, c[0x0][0x238] ;  /* 0x00008e0000177ab9 */ /* 0x000fe20000000800 */
[----:B------:R-:W-:Y:S01]  /*2060*/  ULDC UR21, c[0x0][0x238] ;  /* 0x00008e0000157ab9 */ /* 0x000fe20000000800 */
[----:B------:R-:W-:Y:S01]  /*2070*/  ULDC UR19, c[0x0][0x238] ;  /* 0x00008e0000137ab9 */ /* 0x000fe20000000800 */
[----:B------:R-:W-:Y:S01]  /*2080*/  ULDC UR17, c[0x0][0x238] ;  /* 0x00008e0000117ab9 */ /* 0x000fe20000000800 */
[----:B------:R-:W-:Y:S01]  /*2090*/  ULDC UR13, c[0x0][0x238] ;  /* 0x00008e00000d7ab9 */ /* 0x000fe20000000800 */
[----:B0-----:R-:W-:Y:S01]  /*20a0*/  IMAD.MOV.U32 R16, RZ, RZ, RZ ;  /* 0x000000ffff107224 */ /* 0x001fe200078e00ff */
[----:B------:R-:W-:Y:S01]  /*20b0*/  ULDC UR12, c[0x0][0x238] ;  /* 0x00008e00000c7ab9 */ /* 0x000fe20000000800 */
[----:B------:R-:W-:Y:S01]  /*20c0*/  ULDC UR11, c[0x0][0x238] ;  /* 0x00008e00000b7ab9 */ /* 0x000fe20000000800 */
[----:B------:R-:W-:Y:S01]  /*20d0*/  ULDC UR5, c[0x0][0x238] ;  /* 0x00008e0000057ab9 */ /* 0x000fe20000000800 */
[----:B-1----:R-:W-:Y:S01]  /*20e0*/  IMAD.MOV.U32 R3, RZ, RZ, R15 ;  /* 0x000000ffff037224 */ /* 0x002fe200078e000f */
[----:B------:R-:W-:Y:S01]  /*20f0*/  ULDC UR15, c[0x0][0x238] ;  /* 0x00008e00000f7ab9 */ /* 0x000fe20000000800 */
[----:B------:R-:W0:Y:S01]  /*2100*/  F2I.FTZ.U32.TRUNC.NTZ R15, R11 ;  /* 0x0000000b000f7305 */ /* 0x000e22000021f000 */
[----:B------:R-:W-:Y:S01]  /*2110*/  ULDC UR46, c[0x0][0x238] ;  /* 0x00008e00002e7ab9 */ /* 0x000fe20000000800 */
[----:B------:R-:W-:Y:S01]  /*2120*/  ULDC UR8, c[0x0][0x238] ;  /* 0x00008e0000087ab9 */ /* 0x000fe20000000800 */
[----:B------:R-:W-:Y:S01]  /*2130*/  ULDC UR26, c[0x0][0x238] ;  /* 0x00008e00001a7ab9 */ /* 0x000fe20000000800 */
[----:B------:R-:W-:Y:S01]  /*2140*/  ULDC UR54, c[0x0][0x238] ;  /* 0x00008e0000367ab9 */ /* 0x000fe20000000800 */
[----:B------:R-:W-:Y:S01]  /*2150*/  ULDC UR38, c[0x0][0x238] ;  /* 0x00008e0000267ab9 */ /* 0x000fe20000000800 */
[----:B------:R-:W-:Y:S01]  /*2160*/  ULDC UR18, c[0x0][0x238] ;  /* 0x00008e0000127ab9 */ /* 0x000fe20000000800 */
[----:B0-----:R-:W-:-:S04]  /*2170*/  IMAD.MOV R11, RZ, RZ, -R15 ;  /* 0x000000ffff0b7224 */ /* 0x001fc800078e0a0f */
[----:B------:R-:W-:Y:S02]  /*2180*/  IMAD R23, R11, R19, RZ ;  /* 0x000000130b177224 */ /* 0x000fe400078e02ff */
[----:B------:R-:W-:Y:S02]  /*2190*/  IMAD.MOV R11, RZ, RZ, -R17 ;  /* 0x000000ffff0b7224 */ /* 0x000fe400078e0a11 */
[----:B------:R-:W-:-:S04]  /*21a0*/  IMAD.HI.U32 R23, R15, R23, R14 ;  /* 0x000000170f177227 */ /* 0x000fc800078e000e */
[----:B------:R-:W-:-:S04]  /*21b0*/  IMAD R11, R11, R0, RZ ;  /* 0x000000000b0b7224 */ /* 0x000fc800078e02ff */
[----:B------:R-:W-:Y:S02]  /*21c0*/  IMAD.HI.U32 R11, R17, R11, R16 ;  /* 0x0000000b110b7227 */ /* 0x000fe400078e0010 */
[----:B------:R-:W5:Y:S04]  /*21d0*/  LDL.LU R16, [R1+0xc] ;  /* 0x00000c0001107983 */ /* 0x000f680000300800 */
[----:B------:R-:W5:Y:S01]  /*21e0*/  LDL.LU R17, [R1+0x8] ;  /* 0x0000080001117983 */ /* 0x000f620000300800 */
[----:B--2---:R-:W-:-:S05]  /*21f0*/  IABS R21, R26 ;  /* 0x0000001a00157213 */ /* 0x004fca0000000000 */
[----:B------:R-:W-:-:S04]  /*2200*/  IMAD.HI.U32 R24, R23, R21, RZ ;  /* 0x0000001517187227 */ /* 0x000fc800078e00ff */
[----:B------:R-:W-:Y:S01]  /*2210*/  IMAD.MOV R24, RZ, RZ, -R24 ;  /* 0x000000ffff187224 */ /* 0x000fe200078e0a18 */
[----:B---3--:R-:W-:-:S05]  /*2220*/  IABS R14, R27 ;  /* 0x0000001b000e7213 */ /* 0x008fca0000000000 */
[----:B------:R-:W-:-:S04]  /*2230*/  IMAD.HI.U32 R25, R23, R14, RZ ;  /* 0x0000000e17197227 */ /* 0x000fc800078e00ff */
[----:B------:R-:W-:-:S04]  /*2240*/  IMAD.MOV R25, RZ, RZ, -R25 ;  /* 0x000000ffff197224 */ /* 0x000fc800078e0a19 */
[----:B------:R-:W-:Y:S01]  /*2250*/  IMAD R14, R19, R25, R14 ;  /* 0x00000019130e7224 */ /* 0x000fe200078e020e */
[----:B----4-:R-:W-:-:S05]  /*2260*/  IABS R20, R28 ;  /* 0x0000001c00147213 */ /* 0x010fca0000000000 */
[----:B------:R-:W-:Y:S01]  /*2270*/  IMAD.HI.U32 R22, R23, R20, RZ ;  /* 0x0000001417167227 */ /* 0x000fe200078e00ff */
[----:B-----5:R-:W-:-:S03]  /*2280*/  IABS R15, R29 ;  /* 0x0000001d000f7213 */ /* 0x020fc60000000000 */
[----:B------:R-:W-:Y:S01]  /*2290*/  IMAD.MOV.U32 R25, RZ, RZ, R16 ;  /* 0x000000ffff197224 */ /* 0x000fe200078e0010 */
[----:B------:R-:W-:Y:S01]  /*22a0*/  IABS R16, R4 ;  /* 0x0000000400107213 */ /* 0x000fe20000000000 */
[----:B------:R-:W-:Y:S01]  /*22b0*/  IMAD.MOV R22, RZ, RZ, -R22 ;  /* 0x000000ffff167224 */ /* 0x000fe200078e0a16 */
[----:B------:R-:W2:Y:S01]  /*22c0*/  LDL R4, [R1+0x14] ;  /* 0x0000140001047983 */ /* 0x000ea20000100800 */
[C---:B------:R-:W-:Y:S02]  /*22d0*/  IMAD R21, R19.reuse, R24, R21 ;  /* 0x0000001813157224 */ /* 0x040fe400078e0215 */
[C---:B------:R-:W-:Y:S01]  /*22e0*/  IMAD R20, R19.reuse, R22, R20 ;  /* 0x0000001613147224 */ /* 0x040fe200078e0214 */
[----:B------:R-:W-:Y:S01]  /*22f0*/  IABS R22, R5 ;  /* 0x0000000500167213 */ /* 0x000fe20000000000 */
[----:B------:R-:W-:Y:S01]  /*2300*/  IMAD.MOV.U32 R24, RZ, RZ, R17 ;  /* 0x000000ffff187224 */ /* 0x000fe200078e0011 */
[C---:B------:R-:W-:Y:S01]  /*2310*/  ISETP.GT.U32.AND P0, PT, R19.reuse, R21, PT ;  /* 0x000000151300720c */ /* 0x040fe20003f04070 */
[----:B------:R-:W-:Y:S01]  /*2320*/  IMAD.MOV.U32 R17, RZ, RZ, R16 ;  /* 0x000000ffff117224 */ /* 0x000fe200078e0010 */
[----:B------:R-:W-:Y:S01]  /*2330*/  ISETP.GT.U32.AND P1, PT, R19, R14, PT ;  /* 0x0000000e1300720c */ /* 0x000fe20003f24070 */
[----:B------:R-:W-:-:S02]  /*2340*/  IMAD.MOV.U32 R16, RZ, RZ, R22 ;  /* 0x000000ffff107224 */ /* 0x000fc400078e0016 */
[----:B------:R-:W-:-:S04]  /*2350*/  IMAD.HI.U32 R23, R23, R15, RZ ;  /* 0x0000000f17177227 */ /* 0x000fc800078e00ff */
[----:B------:R-:W-:-:S04]  /*2360*/  IMAD.HI.U32 R22, R11, R16, RZ ;  /* 0x000000100b167227 */ /* 0x000fc800078e00ff */
[----:B------:R-:W-:Y:S02]  /*2370*/  IMAD.MOV R22, RZ, RZ, -R22 ;  /* 0x000000ffff167224 */ /* 0x000fe400078e0a16 */
[----:B------:R-:W-:Y:S02]  /*2380*/  IMAD.MOV R23, RZ, RZ, -R23 ;  /* 0x000000ffff177224 */ /* 0x000fe400078e0a17 */
[--C-:B------:R-:W-:Y:S01]  /*2390*/  @!P0 IMAD.IADD R21, R21, 0x1, -R19.reuse ;  /* 0x0000000115158824 */ /* 0x100fe200078e0a13 */
[----:B------:R-:W-:Y:S01]  /*23a0*/  ISETP.GE.AND P0, PT, R26, RZ, PT ;  /* 0x000000ff1a00720c */ /* 0x000fe20003f06270 */
[----:B------:R-:W-:Y:S02]  /*23b0*/  IMAD R16, R0, R22, R16 ;  /* 0x0000001600107224 */ /* 0x000fe400078e0210 */
[----:B------:R-:W-:Y:S01]  /*23c0*/  @!P1 IMAD.IADD R14, R14, 0x1, -R19 ;  /* 0x000000010e0e9824 */ /* 0x000fe200078e0a13 */
[----:B------:R-:W3:Y:S01]  /*23d0*/  LDL.LU R22, [R1+0x4] ;  /* 0x0000040001167983 */ /* 0x000ee20000300800 */
[----:B------:R-:W-:Y:S01]  /*23e0*/  ISETP.GE.AND P1, PT, R27, RZ, PT ;  /* 0x000000ff1b00720c */ /* 0x000fe20003f26270 */
[----:B------:R-:W-:-:S02]  /*23f0*/  IMAD R15, R19, R23, R15 ;  /* 0x00000017130f7224 */ /* 0x000fc400078e020f */
[----:B------:R-:W4:Y:S04]  /*2400*/  LDL.LU R26, [R1+0x2430] ;  /* 0x00243000011a7983 */ /* 0x000f280000300800 */
[----:B------:R-:W5:Y:S01]  /*2410*/  LDL.LU R27, [R1+0x242c] ;  /* 0x00242c00011b7983 */ /* 0x000f620000300800 */
[C---:B------:R-:W-:Y:S02]  /*2420*/  ISETP.GT.U32.AND P3, PT, R19.reuse, R15, PT ;  /* 0x0000000f1300720c */ /* 0x040fe40003f64070 */
[----:B------:R-:W-:-:S11]  /*2430*/  ISETP.GT.U32.AND P2, PT, R19, R20, PT ;  /* 0x000000141300720c */ /* 0x000fd60003f44070 */
[----:B------:R-:W-:-:S05]  /*2440*/  @!P3 IMAD.IADD R15, R15, 0x1, -R19 ;  /* 0x000000010f0fb824 */ /* 0x000fca00078e0a13 */
[C---:B------:R-:W-:Y:S01]  /*2450*/  ISETP.GT.U32.AND P6, PT, R19.reuse, R15, PT ;  /* 0x0000000f1300720c */ /* 0x040fe20003fc4070 */
[----:B------:R-:W-:Y:S01]  /*2460*/  @!P2 IMAD.IADD R20, R20, 0x1, -R19 ;  /* 0x000000011414a824 */ /* 0x000fe200078e0a13 */
[----:B------:R-:W-:-:S11]  /*2470*/  ISETP.GT.U32.AND P2, PT, R19, R21, PT ;  /* 0x000000151300720c */ /* 0x000fd60003f44070 */
[--C-:B------:R-:W-:Y:S01]  /*2480*/  @!P6 IMAD.IADD R15, R15, 0x1, -R19.reuse ;  /* 0x000000010f0fe824 */ /* 0x100fe200078e0a13 */
[----:B------:R-:W-:Y:S02]  /*2490*/  ISETP.GE.AND P6, PT, R28, RZ, PT ;  /* 0x000000ff1c00720c */ /* 0x000fe40003fc6270 */
[----:B------:R-:W3:Y:S01]  /*24a0*/  LDL.LU R28, [R1+0x2428] ;  /* 0x00242800011c7983 */ /* 0x000ee20000300800 */
[----:B------:R-:W-:Y:S01]  /*24b0*/  @!P2 IMAD.IADD R21, R21, 0x1, -R19 ;  /* 0x000000011515a824 */ /* 0x000fe200078e0a13 */
[----:B------:R-:W-:Y:S02]  /*24c0*/  ISETP.GE.AND P2, PT, R29, RZ, PT ;  /* 0x000000ff1d00720c */ /* 0x000fe40003f46270 */
[----:B------:R-:W3:Y:S01]  /*24d0*/  LDL.LU R29, [R1+0x2424] ;  /* 0x00242400011d7983 */ /* 0x000ee20000300800 */
[----:B------:R-:W-:Y:S01]  /*24e0*/  ISETP.GT.U32.AND P4, PT, R19, R20, PT ;  /* 0x000000141300720c */ /* 0x000fe20003f84070 */
[----:B------:R-:W-:Y:S01]  /*24f0*/  IMAD.HI.U32 R23, R11, R17, RZ ;  /* 0x000000110b177227 */ /* 0x000fe200078e00ff */
[----:B------:R-:W-:-:S03]  /*2500*/  ISETP.GT.U32.AND P3, PT, R19, R14, PT ;  /* 0x0000000e1300720c */ /* 0x000fc60003f64070 */
[----:B------:R-:W-:-:S04]  /*2510*/  IMAD.MOV R23, RZ, RZ, -R23 ;  /* 0x000000ffff177224 */ /* 0x000fc800078e0a17 */
[----:B------:R-:W-:-:S04]  /*2520*/  IMAD R17, R0, R23, R17 ;  /* 0x0000001700117224 */ /* 0x000fc800078e0211 */
[--C-:B------:R-:W-:Y:S01]  /*2530*/  @!P4 IMAD.IADD R20, R20, 0x1, -R19.reuse ;  /* 0x000000011414c824 */ /* 0x100fe200078e0a13 */
[----:B------:R-:W-:Y:S01]  /*2540*/  ISETP.GT.U32.AND P4, PT, R0, R17, PT ;  /* 0x000000110000720c */ /* 0x000fe20003f84070 */
[----:B------:R-:W-:Y:S01]  /*2550*/  @!P3 IMAD.IADD R14, R14, 0x1, -R19 ;  /* 0x000000010e0eb824 */ /* 0x000fe200078e0a13 */
[----:B------:R-:W-:Y:S01]  /*2560*/  ISETP.GT.U32.AND P3, PT, R0, R16, PT ;  /* 0x000000100000720c */ /* 0x000fe20003f64070 */
[----:B------:R-:W-:Y:S02]  /*2570*/  @!P0 IMAD.MOV R21, RZ, RZ, -R21 ;  /* 0x000000ffff158224 */ /* 0x000fe400078e0a15 */
[----:B------:R-:W-:Y:S01]  /*2580*/  @!P1 IMAD.MOV R14, RZ, RZ, -R14 ;  /* 0x000000ffff0e9224 */ /* 0x000fe200078e0a0e */
[----:B------:R-:W-:Y:S01]  /*2590*/  ISETP.GE.AND P1, PT, R6, RZ, PT ;  /* 0x000000ff0600720c */ /* 0x000fe20003f26270 */
[----:B------:R-:W-:Y:S01]  /*25a0*/  @!P6 IMAD.MOV R20, RZ, RZ, -R20 ;  /* 0x000000ffff14e224 */ /* 0x000fe200078e0a14 */
[----:B------:R-:W-:Y:S01]  /*25b0*/  ISETP.NE.AND P6, PT, R2, RZ, PT ;  /* 0x000000ff0200720c */ /* 0x000fe20003fc5270 */
[----:B------:R-:W-:-:S04]  /*25c0*/  @!P2 IMAD.MOV R15, RZ, RZ, -R15 ;  /* 0x000000ffff0fa224 */ /* 0x000fc800078e0a0f */
[--C-:B------:R-:W-:Y:S02]  /*25d0*/  @!P4 IMAD.IADD R17, R17, 0x1, -R0.reuse ;  /* 0x000000011111c824 */ /* 0x100fe400078e0a00 */
[----:B------:R-:W-:-:S03]  /*25e0*/  @!P3 IMAD.IADD R16, R16, 0x1, -R0 ;  /* 0x000000011010b824 */ /* 0x000fc600078e0a00 */
[C---:B------:R-:W-:Y:S02]  /*25f0*/  ISETP.GT.U32.AND P2, PT, R0.reuse, R17, PT ;  /* 0x000000110000720c */ /* 0x040fe40003f44070 */
[----:B------:R-:W-:Y:S02]  /*2600*/  ISETP.GE.AND P4, PT, R7, RZ, PT ;  /* 0x000000ff0700720c */ /* 0x000fe40003f86270 */
[----:B------:R-:W-:Y:S02]  /*2610*/  ISETP.GT.U32.AND P3, PT, R0, R16, PT ;  /* 0x000000100000720c */ /* 0x000fe40003f64070 */
[----:B------:R-:W-:Y:S02]  /*2620*/  IABS R7, R7 ;  /* 0x0000000700077213 */ /* 0x000fe40000000000 */
[----:B------:R-:W-:-:S05]  /*2630*/  ISETP.GE.AND P0, PT, R5, RZ, PT ;  /* 0x000000ff0500720c */ /* 0x000fca0003f06270 */
[----:B------:R-:W-:-:S04]  /*2640*/  @!P2 IMAD.IADD R17, R17, 0x1, -R0 ;  /* 0x000000011111a824 */ /* 0x000fc800078e0a00 */
[----:B------:R-:W-:Y:S01]  /*2650*/  @!P3 IMAD.IADD R16, R16, 0x1, -R0 ;  /* 0x000000011010b824 */ /* 0x000fe200078e0a00 */
[----:B------:R-:W-:Y:S02]  /*2660*/  ISETP.GE.AND P3, PT, R9, RZ, PT ;  /* 0x000000ff0900720c */ /* 0x000fe40003f66270 */
[----:B------:R-:W-:Y:S01]  /*2670*/  ISETP.GE.AND P2, PT, R8, RZ, PT ;  /* 0x000000ff0800720c */ /* 0x000fe20003f46270 */
[----:B--2---:R-:W-:Y:S01]  /*2680*/  IMAD.MOV.U32 R23, RZ, RZ, R4 ;  /* 0x000000ffff177224 */ /* 0x004fe200078e0004 */
[----:B------:R-:W-:-:S05]  /*2690*/  IABS R4, R6 ;  /* 0x0000000600047213 */ /* 0x000fca0000000000 */
[----:B------:R-:W-:-:S04]  /*26a0*/  IMAD.HI.U32 R19, R11, R4, RZ ;  /* 0x000000040b137227 */ /* 0x000fc800078e00ff */
[----:B------:R-:W-:-:S04]  /*26b0*/  IMAD.MOV R19, RZ, RZ, -R19 ;  /* 0x000000ffff137224 */ /* 0x000fc800078e0a13 */
[----:B------:R-:W-:Y:S01]  /*26c0*/  IMAD R6, R0, R19, R4 ;  /* 0x0000001300067224 */ /* 0x000fe200078e0204 */
[----:B------:R-:W-:-:S04]  /*26d0*/  LOP3.LUT R4, RZ, R2, RZ, 0x33, !PT ;  /* 0x00000002ff047212 */ /* 0x000fc800078e33ff */
[C---:B------:R-:W-:Y:S02]  /*26e0*/  SEL R19, R4.reuse, R21, !P6 ;  /* 0x0000001504137207 */ /* 0x040fe40007000000 */
[C---:B------:R-:W-:Y:S02]  /*26f0*/  SEL R14, R4.reuse, R14, !P6 ;  /* 0x0000000e040e7207 */ /* 0x040fe40007000000 */
[C---:B------:R-:W-:Y:S01]  /*2700*/  SEL R5, R4.reuse, R20, !P6 ;  /* 0x0000001404057207 */ /* 0x040fe20007000000 */
[----:B------:R-:W-:Y:S01]  /*2710*/  STL [R1+0x12c], R19 ;  /* 0x00012c1301007387 */ /* 0x000fe20000100800 */
[----:B------:R-:W-:Y:S02]  /*2720*/  SEL R4, R4, R15, !P6 ;  /* 0x0000000f04047207 */ /* 0x000fe40007000000 */
[----:B------:R-:W-:Y:S01]  /*2730*/  IABS R2, R8 ;  /* 0x0000000800027213 */ /* 0x000fe20000000000 */
[----:B------:R0:W-:Y:S01]  /*2740*/  STL [R1+0x128], R14 ;  /* 0x0001280e01007387 */ /* 0x0001e20000100800 */
[----:B------:R-:W-:-:S03]  /*2750*/  ISETP.GT.U32.AND P6, PT, R0, R6, PT ;  /* 0x000000060000720c */ /* 0x000fc60003fc4070 */
[----:B------:R1:W-:Y:S01]  /*2760*/  STL [R1+0x124], R5 ;  /* 0x0001240501007387 */ /* 0x0003e20000100800 */
[----:B0-----:R-:W-:-:S03]  /*2770*/  IMAD.HI.U32 R14, R11, R7, RZ ;  /* 0x000000070b0e7227 */ /* 0x001fc600078e00ff */
[----:B------:R0:W-:Y:S01]  /*2780*/  STL [R1+0x120], R4 ;  /* 0x0001200401007387 */ /* 0x0001e20000100800 */
[----:B------:R-:W-:Y:S01]  /*2790*/  IMAD.MOV R14, RZ, RZ, -R14 ;  /* 0x000000ffff0e7224 */ /* 0x000fe200078e0a0e */
[----:B-1----:R-:W-:Y:S01]  /*27a0*/  IABS R5, R9 ;  /* 0x0000000900057213 */ /* 0x002fe20000000000 */
[----:B------:R-:W-:Y:S01]  /*27b0*/  IMAD.MOV.U32 R19, RZ, RZ, R17 ;  /* 0x000000ffff137224 */ /* 0x000fe200078e0011 */
[----:B------:R-:W-:Y:S01]  /*27c0*/  IABS R9, R10 ;  /* 0x0000000a00097213 */ /* 0x000fe20000000000 */
[----:B------:R-:W-:Y:S02]  /*27d0*/  IMAD R14, R0, R14, R7 ;  /* 0x0000000e000e7224 */ /* 0x000fe400078e0207 */
[----:B0-----:R-:W-:-:S04]  /*27e0*/  IMAD.HI.U32 R4, R11, R2, RZ ;  /* 0x000000020b047227 */ /* 0x001fc800078e00ff */
[----:B------:R-:W-:Y:S02]  /*27f0*/  IMAD.MOV R4, RZ, RZ, -R4 ;  /* 0x000000ffff047224 */ /* 0x000fe400078e0a04 */
[----:B------:R-:W-:Y:S01]  /*2800*/  @!P5 IMAD.MOV R19, RZ, RZ, -R19 ;  /* 0x000000ffff13d224 */ /* 0x000fe200078e0a13 */
[C---:B------:R-:W-:Y:S01]  /*2810*/  ISETP.GT.U32.AND P5, PT, R0.reuse, R14, PT ;  /* 0x0000000e0000720c */ /* 0x040fe20003fa4070 */
[----:B------:R-:W-:Y:S02]  /*2820*/  IMAD R4, R0, R4, R2 ;  /* 0x0000000400047224 */ /* 0x000fe400078e0202 */
[----:B------:R-:W-:Y:S02]  /*2830*/  @!P6 IMAD.IADD R6, R6, 0x1, -R0 ;  /* 0x000000010606e824 */ /* 0x000fe400078e0a00 */
[----:B------:R-:W-:-:S03]  /*2840*/  IMAD.HI.U32 R2, R11, R9, RZ ;  /* 0x000000090b027227 */ /* 0x000fc600078e00ff */
[C---:B------:R-:W-:Y:S01]  /*2850*/  ISETP.GT.U32.AND P6, PT, R0.reuse, R6, PT ;  /* 0x000000060000720c */ /* 0x040fe20003fc4070 */
[----:B------:R-:W-:Y:S02]  /*2860*/  IMAD.MOV.U32 R15, RZ, RZ, R16 ;  /* 0x000000ffff0f7224 */ /* 0x000fe400078e0010 */
[----:B------:R-:W-:Y:S02]  /*2870*/  IMAD.MOV R2, RZ, RZ, -R2 ;  /* 0x000000ffff027224 */ /* 0x000fe400078e0a02 */
[----:B------:R-:W-:Y:S01]  /*2880*/  @!P0 IMAD.MOV R15, RZ, RZ, -R15 ;  /* 0x000000ffff0f8224 */ /* 0x000fe200078e0a0f */
[C---:B------:R-:W-:Y:S01]  /*2890*/  ISETP.GT.U32.AND P0, PT, R0.reuse, R4, PT ;  /* 0x000000040000720c */ /* 0x040fe20003f04070 */
[----:B------:R-:W-:Y:S02]  /*28a0*/  IMAD R9, R0, R2, R9 ;  /* 0x0000000200097224 */ /* 0x000fe400078e0209 */
[----:B------:R-:W-:-:S04]  /*28b0*/  IMAD.HI.U32 R8, R11, R5, RZ ;  /* 0x000000050b087227 */ /* 0x000fc800078e00ff */
[----:B------:R-:W-:Y:S01]  /*28c0*/  @!P5 IMAD.IADD R14, R14, 0x1, -R0 ;  /* 0x000000010e0ed824 */ /* 0x000fe200078e0a00 */
[----:B------:R-:W-:Y:S01]  /*28d0*/  ISETP.GT.U32.AND P5, PT, R0, R9, PT ;  /* 0x000000090000720c */ /* 0x000fe20003fa4070 */
[----:B------:R-:W-:Y:S01]  /*28e0*/  IMAD.MOV R7, RZ, RZ, -R8 ;  /* 0x000000ffff077224 */ /* 0x000fe200078e0a08 */
[----:B------:R-:W-:Y:S01]  /*28f0*/  IABS R8, R12 ;  /* 0x0000000c00087213 */ /* 0x000fe20000000000 */
[--C-:B------:R-:W-:Y:S02]  /*2900*/  @!P6 IMAD.IADD R6, R6, 0x1, -R0.reuse ;  /* 0x000000010606e824 */ /* 0x100fe400078e0a00 */
[----:B------:R-:W-:Y:S01]  /*2910*/  IMAD R5, R0, R7, R5 ;  /* 0x0000000700057224 */ /* 0x000fe200078e0205 */
[----:B------:R-:W-:Y:S01]  /*2920*/  STL [R1+0x2c], R19 ;  /* 0x00002c1301007387 */ /* 0x000fe20000100800 */
[----:B------:R-:W-:Y:S01]  /*2930*/  @!P0 IMAD.IADD R4, R4, 0x1, -R0 ;  /* 0x0000000104048824 */ /* 0x000fe200078e0a00 */
[----:B------:R-:W-:Y:S01]  /*2940*/  IABS R7, R13 ;  /* 0x0000000d00077213 */ /* 0x000fe20000000000 */
[----:B------:R-:W-:Y:S01]  /*2950*/  IMAD.MOV.U32 R17, RZ, RZ, R6 ;  /* 0x000000ffff117224 */ /* 0x000fe200078e0006 */
[----:B------:R0:W-:Y:S01]  /*2960*/  STL [R1+0x28], R15 ;  /* 0x0000280f01007387 */ /* 0x0001e20000100800 */
[----:B------:R-:W-:-:S02]  /*2970*/  ISETP.GT.U32.AND P6, PT, R0, R5, PT ;  /* 0x000000050000720c */ /* 0x000fc40003fc4070 */
[----:B------:R-:W-:Y:S01]  /*2980*/  @!P1 IMAD.MOV R17, RZ, RZ, -R17 ;  /* 0x000000ffff119224 */ /* 0x000fe200078e0a11 */
[----:B------:R-:W-:Y:S01]  /*2990*/  IABS R2, R18 ;  /* 0x0000001200027213 */ /* 0x000fe20000000000 */
[----:B------:R-:W-:Y:S01]  /*29a0*/  @!P5 IMAD.IADD R9, R9, 0x1, -R0 ;  /* 0x000000010909d824 */ /* 0x000fe200078e0a00 */
[C---:B------:R-:W-:Y:S01]  /*29b0*/  ISETP.GT.U32.AND P0, PT, R0.reuse, R14, PT ;  /* 0x0000000e0000720c */ /* 0x040fe20003f04070 */
[----:B0-----:R-:W-:Y:S01]  /*29c0*/  IMAD.HI.U32 R15, R11, R8, RZ ;  /* 0x000000080b0f7227 */ /* 0x001fe200078e00ff */
[----:B------:R-:W-:-:S03]  /*29d0*/  ISETP.GT.U32.AND P1, PT, R0, R4, PT ;  /* 0x000000040000720c */ /* 0x000fc60003f24070 */
[----:B------:R-:W-:Y:S02]  /*29e0*/  IMAD.MOV R15, RZ, RZ, -R15 ;  /* 0x000000ffff0f7224 */ /* 0x000fe400078e0a0f */
[----:B------:R-:W-:Y:S01]  /*29f0*/  IMAD.HI.U32 R16, R11, R7, RZ ;  /* 0x000000070b107227 */ /* 0x000fe200078e00ff */
[----:B------:R-:W-:-:S03]  /*2a00*/  ISETP.GT.U32.AND P5, PT, R0, R9, PT ;  /* 0x000000090000720c */ /* 0x000fc60003fa4070 */
[----:B------:R-:W-:Y:S02]  /*2a10*/  IMAD R8, R0, R15, R8 ;  /* 0x0000000f00087224 */ /* 0x000fe400078e0208 */
[----:B------:R-:W-:Y:S02]  /*2a20*/  IMAD.MOV R6, RZ, RZ, -R16 ;  /* 0x000000ffff067224 */ /* 0x000fe400078e0a10 */
[----:B------:R-:W-:-:S04]  /*2a30*/  IMAD.HI.U32 R15, R11, R2, RZ ;  /* 0x000000020b0f7227 */ /* 0x000fc800078e00ff */
[--C-:B------:R-:W-:Y:S02]  /*2a40*/  @!P6 IMAD.IADD R5, R5, 0x1, -R0.reuse ;  /* 0x000000010505e824 */ /* 0x100fe400078e0a00 */
[C---:B------:R-:W-:Y:S02]  /*2a50*/  IMAD R6, R0.reuse, R6, R7 ;  /* 0x0000000600067224 */ /* 0x040fe400078e0207 */
[----:B------:R-:W-:Y:S01]  /*2a60*/  IMAD.MOV R15, RZ, RZ, -R15 ;  /* 0x000000ffff0f7224 */ /* 0x000fe200078e0a0f */
[----:B------:R-:W-:Y:S01]  /*2a70*/  ISETP.GT.U32.AND P6, PT, R0, R5, PT ;  /* 0x000000050000720c */ /* 0x000fe20003fc4070 */
[--C-:B------:R-:W-:Y:S01]  /*2a80*/  @!P0 IMAD.IADD R14, R14, 0x1, -R0.reuse ;  /* 0x000000010e0e8824 */ /* 0x100fe200078e0a00 */
[----:B------:R-:W-:Y:S01]  /*2a90*/  ISETP.GT.U32.AND P0, PT, R0, R8, PT ;  /* 0x000000080000720c */ /* 0x000fe20003f04070 */
[----:B------:R-:W-:Y:S01]  /*2aa0*/  @!P1 IMAD.IADD R4, R4, 0x1, -R0 ;  /* 0x0000000104049824 */ /* 0x000fe200078e0a00 */
[C---:B------:R-:W-:Y:S01]  /*2ab0*/  ISETP.GT.U32.AND P1, PT, R0.reuse, R6, PT ;  /* 0x000000060000720c */ /* 0x040fe20003f24070 */
[----:B------:R-:W-:-:S02]  /*2ac0*/  IMAD R2, R0, R15, R2 ;  /* 0x0000000f00027224 */ /* 0x000fc400078e0202 */
[----:B------:R-:W-:-:S03]  /*2ad0*/  @!P5 IMAD.IADD R9, R9, 0x1, -R0 ;  /* 0x000000010909d824 */ /* 0x000fc600078e0a00 */
[----:B------:R-:W-:Y:S02]  /*2ae0*/  ISETP.GT.U32.AND P5, PT, R0, R2, PT ;  /* 0x000000020000720c */ /* 0x000fe40003fa4070 */
[----:B----4-:R-:W-:Y:S02]  /*2af0*/  IABS R7, R26 ;  /* 0x0000001a00077213 */ /* 0x010fe40000000000 */
[----:B-----5:R-:W-:Y:S01]  /*2b00*/  IABS R16, R27 ;  /* 0x0000001b00107213 */ /* 0x020fe20000000000 */
[--C-:B------:R-:W-:Y:S01]  /*2b10*/  @!P6 IMAD.IADD R5, R5, 0x1, -R0.reuse ;  /* 0x000000010505e824 */ /* 0x100fe200078e0a00 */
[----:B------:R-:W-:Y:S01]  /*2b20*/  ISETP.GE.AND P6, PT, R10, RZ, PT ;  /* 0x000000ff0a00720c */ /* 0x000fe20003fc6270 */
[--C-:B------:R-:W-:Y:S01]  /*2b30*/  @!P0 IMAD.IADD R8, R8, 0x1, -R0.reuse ;  /* 0x0000000108088824 */ /* 0x100fe200078e0a00 */
[----:B------:R-:W-:Y:S01]  /*2b40*/  ISETP.GE.AND P0, PT, R12, RZ, PT ;  /* 0x000000ff0c00720c */ /* 0x000fe20003f06270 */
[----:B------:R-:W-:Y:S01]  /*2b50*/  @!P1 IMAD.IADD R6, R6, 0x1, -R0 ;  /* 0x0000000106069824 */ /* 0x000fe200078e0a00 */
[----:B------:R0:W-:Y:S01]  /*2b60*/  STL [R1+0x24], R17 ;  /* 0x0000241101007387 */ /* 0x0001e20000100800 */
[----:B------:R-:W-:Y:S01]  /*2b70*/  IMAD.HI.U32 R15, R11, R7, RZ ;  /* 0x000000070b0f7227 */ /* 0x000fe200078e00ff */
[----:B------:R-:W-:-:S03]  /*2b80*/  ISETP.GE.AND P1, PT, R13, RZ, PT ;  /* 0x000000ff0d00720c */ /* 0x000fc60003f26270 */
[----:B------:R-:W-:Y:S02]  /*2b90*/  IMAD.MOV.U32 R12, RZ, RZ, R16 ;  /* 0x000000ffff0c7224 */ /* 0x000fe400078e0010 */
[----:B------:R-:W-:Y:S02]  /*2ba0*/  IMAD.MOV.U32 R19, RZ, RZ, R14 ;  /* 0x000000ffff137224 */ /* 0x000fe400078e000e */
[----:B------:R-:W-:Y:S02]  /*2bb0*/  @!P5 IMAD.IADD R2, R2, 0x1, -R0 ;  /* 0x000000010202d824 */ /* 0x000fe400078e0a00 */
[----:B0-----:R-:W-:Y:S01]  /*2bc0*/  IMAD.MOV.U32 R17, RZ, RZ, R4 ;  /* 0x000000ffff117224 */ /* 0x001fe200078e0004 */
[----:B------:R-:W-:Y:S01]  /*2bd0*/  ISETP.GT.U32.AND P5, PT, R0, R6, PT ;  /* 0x000000060000720c */ /* 0x000fe20003fa4070 */
[----:B------:R-:W-:Y:S02]  /*2be0*/  IMAD.MOV R15, RZ, RZ, -R15 ;  /* 0x000000ffff0f7224 */ /* 0x000fe400078e0a0f */
[----:B------:R-:W-:-:S04]  /*2bf0*/  IMAD.HI.U32 R13, R11, R12, RZ ;  /* 0x0000000c0b0d7227 */ /* 0x000fc800078e00ff */
[----:B------:R-:W-:Y:S02]  /*2c00*/  @!P4 IMAD.MOV R19, RZ, RZ, -R19 ;  /* 0x000000ffff13c224 */ /* 0x000fe400078e0a13 */
[----:B------:R-:W-:Y:S02]  /*2c10*/  @!P2 IMAD.MOV R17, RZ, RZ, -R17 ;  /* 0x000000ffff11a224 */ /* 0x000fe400078e0a11 */
[----:B------:R-:W-:Y:S01]  /*2c20*/  @!P3 IMAD.MOV R5, RZ, RZ, -R5 ;  /* 0x000000ffff05b224 */ /* 0x000fe200078e0a05 */
[----:B------:R-:W-:Y:S01]  /*2c30*/  STL [R1+0x20], R19 ;  /* 0x0000201301007387 */ /* 0x000fe20000100800 */
[C---:B------:R-:W-:Y:S02]  /*2c40*/  IMAD R7, R0.reuse, R15, R7 ;  /* 0x0000000f00077224 */ /* 0x040fe400078e0207 */
[----:B------:R-:W-:Y:S02]  /*2c50*/  IMAD.MOV R13, RZ, RZ, -R13 ;  /* 0x000000ffff0d7224 */ /* 0x000fe400078e0a0d */
[----:B------:R-:W-:Y:S01]  /*2c60*/  IMAD.MOV.U32 R4, RZ, RZ, R9 ;  /* 0x000000ffff047224 */ /* 0x000fe200078e0009 */
[----:B------:R-:W-:Y:S01]  /*2c70*/  STL [R1+0x1c], R17 ;  /* 0x00001c1101007387 */ /* 0x000fe20000100800 */
[----:B------:R-:W-:-:S02]  /*2c80*/  ISETP.GT.U32.AND P4, PT, R0, R8, PT ;  /* 0x000000080000720c */ /* 0x000fc40003f84070 */
[----:B------:R-:W-:Y:S01]  /*2c90*/  @!P6 IMAD.MOV R4, RZ, RZ, -R4 ;  /* 0x000000ffff04e224 */ /* 0x000fe200078e0a04 */
[----:B------:R0:W-:Y:S01]  /*2ca0*/  STL [R1+0x18], R5 ;  /* 0x0000180501007387 */ /* 0x0001e20000100800 */
[----:B------:R-:W-:Y:S01]  /*2cb0*/  ISETP.GT.U32.AND P6, PT, R0, R7, PT ;  /* 0x000000070000720c */ /* 0x000fe20003fc4070 */
[----:B------:R-:W-:Y:S02]  /*2cc0*/  @!P5 IMAD.IADD R6, R6, 0x1, -R0 ;  /* 0x000000010606d824 */ /* 0x000fe400078e0a00 */
[C---:B0-----:R-:W-:Y:S01]  /*2cd0*/  IMAD R5, R0.reuse, R13, R12 ;  /* 0x0000000d00057224 */ /* 0x041fe200078e020c */
[----:B------:R-:W-:-:S04]  /*2ce0*/  ISETP.GT.U32.AND P2, PT, R0, R2, PT ;  /* 0x000000020000720c */ /* 0x000fc80003f44070 */
[----:B------:R-:W-:Y:S01]  /*2cf0*/  ISETP.GT.U32.AND P5, PT, R0, R5, PT ;  /* 0x000000050000720c */ /* 0x000fe20003fa4070 */
[--C-:B------:R-:W-:Y:S01]  /*2d00*/  @!P4 IMAD.IADD R8, R8, 0x1, -R0.reuse ;  /* 0x000000010808c824 */ /* 0x100fe200078e0a00 */
[----:B------:R-:W-:Y:S01]  /*2d10*/  ISETP.GE.AND P3, PT, R18, RZ, PT ;  /* 0x000000ff1200720c */ /* 0x000fe20003f66270 */
[----:B------:R0:W-:Y:S01]  /*2d20*/  STL [R1], R4 ;  /* 0x0000000401007387 */ /* 0x0001e20000100800 */
[----:B------:R-:W-:Y:S01]  /*2d30*/  ISETP.GE.AND P4, PT, R26, RZ, PT ;  /* 0x000000ff1a00720c */ /* 0x000fe20003f86270 */
[----:B------:R-:W-:Y:S02]  /*2d40*/  @!P6 IMAD.IADD R7, R7, 0x1, -R0 ;  /* 0x000000010707e824 */ /* 0x000fe400078e0a00 */
[----:B------:R-:W2:Y:S01]  /*2d50*/  LDL.LU R26, [R1+0x10] ;  /* 0x00001000011a7983 */ /* 0x000ea20000300800 */
[----:B------:R-:W-:Y:S01]  /*2d60*/  IMAD.MOV.U32 R15, RZ, RZ, R8 ;  /* 0x000000ffff0f7224 */ /* 0x000fe200078e0008 */
[----:B---3--:R-:W-:-:S04]  /*2d70*/  IABS R10, R28 ;  /* 0x0000001c000a7213 */ /* 0x008fc80000000000 */
[--C-:B------:R-:W-:Y:S01]  /*2d80*/  @!P5 IMAD.IADD R5, R5, 0x1, -R0.reuse ;  /* 0x000000010505d824 */ /* 0x100fe200078e0a00 */
[----:B------:R-:W-:Y:S01]  /*2d90*/  ISETP.GT.U32.AND P5, PT, R0, R7, PT ;  /* 0x000000070000720c */ /* 0x000fe20003fa4070 */
[----:B------:R-:W-:Y:S02]  /*2da0*/  @!P0 IMAD.MOV R15, RZ, RZ, -R15 ;  /* 0x000000ffff0f8224 */ /* 0x000fe400078e0a0f */
[----:B------:R-:W-:Y:S02]  /*2db0*/  @!P2 IMAD.IADD R2, R2, 0x1, -R0 ;  /* 0x000000010202a824 */ /* 0x000fe400078e0a00 */
[----:B------:R-:W-:Y:S01]  /*2dc0*/  @!P1 IMAD.MOV R6, RZ, RZ, -R6 ;  /* 0x000000ffff069224 */ /* 0x000fe200078e0a06 */
[----:B------:R-:W-:Y:S01]  /*2dd0*/  STL [R1+0x50], R15 ;  /* 0x0000500f01007387 */ /* 0x000fe20000100800 */
[----:B------:R-:W-:Y:S01]  /*2de0*/  @!P3 IMAD.MOV R2, RZ, RZ, -R2 ;  /* 0x000000ffff02b224 */ /* 0x000fe200078e0a02 */
[----:B------:R-:W-:Y:S01]  /*2df0*/  IABS R12, R29 ;  /* 0x0000001d000c7213 */ /* 0x000fe20000000000 */
[----:B------:R-:W-:Y:S01]  /*2e00*/  IMAD.HI.U32 R14, R11, R10, RZ ;  /* 0x0000000a0b0e7227 */ /* 0x000fe200078e00ff */
[----:B------:R1:W-:Y:S01]  /*2e10*/  STL [R1+0x54], R6 ;  /* 0x0000540601007387 */ /* 0x0003e20000100800 */
[----:B------:R-:W-:-:S03]  /*2e20*/  ISETP.GE.AND P3, PT, R29, RZ, PT ;  /* 0x000000ff1d00720c */ /* 0x000fc60003f66270 */
[----:B------:R-:W3:Y:S01]  /*2e30*/  LDL.LU R29, [R1+0x30] ;  /* 0x00003000011d7983 */ /* 0x000ee20000300800 */
[----:B------:R-:W-:Y:S02]  /*2e40*/  IMAD.MOV R14, RZ, RZ, -R14 ;  /* 0x000000ffff0e7224 */ /* 0x000fe400078e0a0e */
[----:B------:R-:W-:Y:S02]  /*2e50*/  @!P5 IMAD.IADD R7, R7, 0x1, -R0 ;  /* 0x000000010707d824 */ /* 0x000fe400078e0a00 */
[----:B0-----:R-:W-:Y:S02]  /*2e60*/  IMAD R4, R0, R14, R10 ;  /* 0x0000000e00047224 */ /* 0x001fe400078e020a */
[----:B------:R-:W-:-:S04]  /*2e70*/  IMAD.MOV.U32 R14, RZ, RZ, R7 ;  /* 0x000000ffff0e7224 */ /* 0x000fc800078e0007 */
[----:B------:R-:W-:Y:S01]  /*2e80*/  @!P4 IMAD.MOV R14, RZ, RZ, -R14 ;  /* 0x000000ffff0ec224 */ /* 0x000fe200078e0a0e */
[----:B------:R0:W-:Y:S01]  /*2e90*/  STL [R1+0x58], R2 ;  /* 0x0000580201007387 */ /* 0x0001e20000100800 */
[----:B------:R-:W-:-:S03]  /*2ea0*/  ISETP.GE.AND P0, PT, R28, RZ, PT ;  /* 0x000000ff1c00720c */ /* 0x000fc60003f06270 */
[----:B------:R-:W-:Y:S04]  /*2eb0*/  STL [R1+0x60], R14 ;  /* 0x0000600e01007387 */ /* 0x000fe80000100800 */
[----:B------:R-:W4:Y:S04]  /*2ec0*/  LDL.LU R28, [R1+0x34] ;  /* 0x00003400011c7983 */ /* 0x000f280000300800 */
[----:B------:R-:W5:Y:S01]  /*2ed0*/  LDL.LU R21, [R1+0x38] ;  /* 0x0000380001157983 */ /* 0x000f620000300800 */
[----:B------:R-:W-:Y:S01]  /*2ee0*/  ISETP.GT.U32.AND P6, PT, R0, R4, PT ;  /* 0x000000040000720c */ /* 0x000fe20003fc4070 */
[----:B------:R-:W-:Y:S01]  /*2ef0*/  IMAD.HI.U32 R8, R11, R12, RZ ;  /* 0x0000000c0b087227 */ /* 0x000fe200078e00ff */
[----:B------:R-:W-:-:S03]  /*2f00*/  IABS R10, R24 ;  /* 0x00000018000a7213 */ /* 0x000fc60000000000 */
[----:B------:R-:W-:-:S08]  /*2f10*/  IMAD.MOV R8, RZ, RZ, -R8 ;  /* 0x000000ffff087224 */ /* 0x000fd000078e0a08 */
[----:B------:R-:W-:Y:S02]  /*2f20*/  @!P6 IMAD.IADD R4, R4, 0x1, -R0 ;  /* 0x000000010404e824 */ /* 0x000fe400078e0a00 */
[C---:B-1----:R-:W-:Y:S02]  /*2f30*/  IMAD R6, R0.reuse, R8, R12 ;  /* 0x0000000800067224 */ /* 0x042fe400078e020c */
[----:B------:R-:W-:Y:S01]  /*2f40*/  IMAD.HI.U32 R12, R11, R10, RZ ;  /* 0x0000000a0b0c7227 */ /* 0x000fe200078e00ff */
[----:B------:R-:W-:-:S03]  /*2f50*/  ISETP.GT.U32.AND P1, PT, R0, R4, PT ;  /* 0x000000040000720c */ /* 0x000fc60003f24070 */
[----:B------:R-:W-:Y:S01]  /*2f60*/  IMAD.MOV R12, RZ, RZ, -R12 ;  /* 0x000000ffff0c7224 */ /* 0x000fe200078e0a0c */
[----:B------:R-:W-:-:S03]  /*2f70*/  ISETP.GT.U32.AND P6, PT, R0, R5, PT ;  /* 0x000000050000720c */ /* 0x000fc60003fc4070 */
[----:B------:R-:W-:-:S06]  /*2f80*/  IMAD R10, R0, R12, R10 ;  /* 0x0000000c000a7224 */ /* 0x000fcc00078e020a */
[--C-:B------:R-:W-:Y:S01]  /*2f90*/  @!P1 IMAD.IADD R4, R4, 0x1, -R0.reuse ;  /* 0x0000000104049824 */ /* 0x100fe200078e0a00 */
[----:B------:R-:W-:Y:S02]  /*2fa0*/  ISETP.GT.U32.AND P1, PT, R0, R10, PT ;  /* 0x0000000a0000720c */ /* 0x000fe40003f24070 */
[----:B------:R-:W-:Y:S01]  /*2fb0*/  ISETP.GE.AND P2, PT, R27, RZ, PT ;  /* 0x000000ff1b00720c */ /* 0x000fe20003f46270 */
[----:B------:R-:W-:-:S04]  /*2fc0*/  @!P6 IMAD.IADD R5, R5, 0x1, -R0 ;  /* 0x000000010505e824 */ /* 0x000fc800078e0a00 */
[----:B0-----:R-:W-:-:S06]  /*2fd0*/  IMAD.MOV.U32 R2, RZ, RZ, R5 ;  /* 0x000000ffff027224 */ /* 0x001fcc00078e0005 */
[----:B------:R-:W-:Y:S01]  /*2fe0*/  @!P1 IMAD.IADD R10, R10, 0x1, -R0 ;  /* 0x000000010a0a9824 */ /* 0x000fe200078e0a00 */
[----:B------:R-:W-:Y:S01]  /*2ff0*/  IABS R12, R25 ;  /* 0x00000019000c7213 */ /* 0x000fe20000000000 */
[----:B------:R-:W-:-:S03]  /*3000*/  @!P2 IMAD.MOV R2, RZ, RZ, -R2 ;  /* 0x000000ffff02a224 */ /* 0x000fc600078e0a02 */
[C---:B------:R-:W-:Y:S02]  /*3010*/  ISETP.GT.U32.AND P1, PT, R0.reuse, R10, PT ;  /* 0x0000000a0000720c */ /* 0x040fe40003f24070 */
[----:B------:R0:W-:Y:S01]  /*3020*/  STL [R1+0x64], R2 ;  /* 0x0000640201007387 */ /* 0x0001e20000100800 */
[----:B------:R-:W-:-:S03]  /*3030*/  ISETP.GT.U32.AND P5, PT, R0, R6, PT ;  /* 0x000000060000720c */ /* 0x000fc60003fa4070 */
[----:B------:R-:W4:Y:S01]  /*3040*/  LDL.LU R27, [R1+0x3c] ;  /* 0x00003c00011b7983 */ /* 0x000f220000300800 */
[----:B0-----:R-:W-:-:S04]  /*3050*/  IMAD.HI.U32 R2, R11, R12, RZ ;  /* 0x0000000c0b027227 */ /* 0x001fc800078e00ff */
[----:B------:R-:W-:Y:S02]  /*3060*/  IMAD.MOV R2, RZ, RZ, -R2 ;  /* 0x000000ffff027224 */ /* 0x000fe400078e0a02 */
[----:B------:R-:W-:Y:S02]  /*3070*/  @!P1 IMAD.IADD R10, R10, 0x1, -R0 ;  /* 0x000000010a0a9824 */ /* 0x000fe400078e0a00 */
[----:B------:R-:W-:Y:S02]  /*3080*/  IMAD R12, R0, R2, R12 ;  /* 0x00000002000c7224 */ /* 0x000fe400078e020c */
[----:B------:R-:W-:Y:S01]  /*3090*/  @!P5 IMAD.IADD R6, R6, 0x1, -R0 ;  /* 0x000000010606d824 */ /* 0x000fe200078e0a00 */
[----:B------:R-:W-:Y:S02]  /*30a0*/  ISETP.GE.AND P2, PT, R24, RZ, PT ;  /* 0x000000ff1800720c */ /* 0x000fe40003f46270 */
[----:B------:R-:W4:Y:S02]  /*30b0*/  LDL.LU R24, [R1+0x40] ;  /* 0x0000400001187983 */ /* 0x000f240000300800 */
[----:B------:R-:W-:-:S02]  /*30c0*/  ISETP.GT.U32.AND P5, PT, R0, R6, PT ;  /* 0x000000060000720c */ /* 0x000fc40003fa4070 */
[----:B------:R-:W-:Y:S02]  /*30d0*/  IABS R9, R22 ;  /* 0x0000001600097213 */ /* 0x000fe40000000000 */
[----:B------:R-:W-:Y:S02]  /*30e0*/  ISETP.GE.AND P4, PT, R22, RZ, PT ;  /* 0x000000ff1600720c */ /* 0x000fe40003f86270 */
[----:B------:R-:W-:Y:S01]  /*30f0*/  IABS R15, R23 ;  /* 0x00000017000f7213 */ /* 0x000fe20000000000 */
[----:B------:R-:W4:Y:S04]  /*3100*/  LDL.LU R22, [R1+0x44] ;  /* 0x0000440001167983 */ /* 0x000f280000300800 */
[----:B------:R-:W4:Y:S02]  /*3110*/  LDL.LU R23, [R1+0x48] ;  /* 0x0000480001177983 */ /* 0x000f240000300800 */
[----:B------:R-:W-:Y:S01]  /*3120*/  @!P5 IMAD.IADD R6, R6, 0x1, -R0 ;  /* 0x000000010606d824 */ /* 0x000fe200078e0a00 */
[----:B------:R-:W-:-:S02]  /*3130*/  ISETP.GE.AND P5, PT, R25, RZ, PT ;  /* 0x000000ff1900720c */ /* 0x000fc40003fa6270 */
[----:B------:R-:W4:Y:S01]  /*3140*/  LDL.LU R25, [R1+0x5c] ;  /* 0x00005c0001197983 */ /* 0x000f220000300800 */
[----:B--2---:R-:W-:-:S05]  /*3150*/  IABS R14, R26 ;  /* 0x0000001a000e7213 */ /* 0x004fca0000000000 */
[----:B------:R-:W-:-:S04]  /*3160*/  IMAD.HI.U32 R7, R11, R14, RZ ;  /* 0x0000000e0b077227 */ /* 0x000fc800078e00ff */
[----:B------:R-:W-:-:S04]  /*3170*/  IMAD.MOV R7, RZ, RZ, -R7 ;  /* 0x000000ffff077224 */ /* 0x000fc800078e0a07 */
[----:B------:R-:W-:Y:S01]  /*3180*/  IMAD R14, R0, R7, R14 ;  /* 0x00000007000e7224 */ /* 0x000fe200078e020e */
[----:B---3--:R-:W-:-:S04]  /*3190*/  IABS R19, R29 ;  /* 0x0000001d00137213 */ /* 0x008fc80000000000 */
[----:B------:R-:W-:Y:S01]  /*31a0*/  ISETP.GT.U32.AND P1, PT, R0, R14, PT ;  /* 0x0000000e0000720c */ /* 0x000fe20003f24070 */
[----:B------:R-:W-:-:S04]  /*31b0*/  IMAD.HI.U32 R2, R11, R19, RZ ;  /* 0x000000130b027227 */ /* 0x000fc800078e00ff */
[----:B------:R-:W-:-:S04]  /*31c0*/  IMAD.MOV R2, RZ, RZ, -R2 ;  /* 0x000000ffff027224 */ /* 0x000fc800078e0a02 */
[----:B------:R-:W-:-:S04]  /*31d0*/  IMAD R19, R0, R2, R19 ;  /* 0x0000000200137224 */ /* 0x000fc800078e0213 */
[----:B------:R-:W-:Y:S01]  /*31e0*/  @!P1 IMAD.IADD R14, R14, 0x1, -R0 ;  /* 0x000000010e0e9824 */ /* 0x000fe200078e0a00 */
[----:B------:R-:W-:Y:S02]  /*31f0*/  ISETP.GT.U32.AND P1, PT, R0, R19, PT ;  /* 0x000000130000720c */ /* 0x000fe40003f24070 */
[----:B-----5:R-:W-:-:S05]  /*3200*/  IABS R17, R21 ;  /* 0x0000001500117213 */ /* 0x020fca0000000000 */
[----:B------:R-:W-:-:S04]  /*3210*/  IMAD.HI.U32 R20, R11, R17, RZ ;  /* 0x000000110b147227 */ /* 0x000fc800078e00ff */
[----:B------:R-:W-:Y:S02]  /*3220*/  IMAD.MOV R20, RZ, RZ, -R20 ;  /* 0x000000ffff147224 */ /* 0x000fe400078e0a14 */
[----:B------:R-:W-:Y:S01]  /*3230*/  @!P1 IMAD.IADD R19, R19, 0x1, -R0 ;  /* 0x0000000113139824 */ /* 0x000fe200078e0a00 */
[----:B------:R-:W-:Y:S01]  /*3240*/  ISETP.GE.AND P1, PT, R26, RZ, PT ;  /* 0x000000ff1a00720c */ /* 0x000fe20003f26270 */
[----:B------:R-:W-:Y:S01]  /*3250*/  IMAD R17, R0, R20, R17 ;  /* 0x0000001400117224 */ /* 0x000fe200078e0211 */
[----:B------:R-:W2:Y:S04]  /*3260*/  LDL.LU R26, [R1+0x68] ;  /* 0x00006800011a7983 */ /* 0x000ea80000300800 */
[----:B------:R-:W3:Y:S01]  /*3270*/  LDL.LU R20, [R1+0x14] ;  /* 0x0000140001147983 */ /* 0x000ee20000300800 */
[----:B------:R-:W-:-:S04]  /*3280*/  IMAD.HI.U32 R13, R11, R9, RZ ;  /* 0x000000090b0d7227 */ /* 0x000fc800078e00ff */
[----:B------:R-:W-:-:S04]  /*3290*/  IMAD.MOV R13, RZ, RZ, -R13 ;  /* 0x000000ffff0d7224 */ /* 0x000fc800078e0a0d */
[----:B------:R-:W-:-:S05]  /*32a0*/  IMAD R8, R0, R13, R9 ;  /* 0x0000000d00087224 */ /* 0x000fca00078e0209 */
[----:B------:R-:W-:-:S13]  /*32b0*/  ISETP.GT.U32.AND P6, PT, R0, R8, PT ;  /* 0x000000080000720c */ /* 0x000fda0003fc4070 */
[----:B------:R-:W-:-:S05]  /*32c0*/  @!P6 IMAD.IADD R8, R8, 0x1, -R0 ;  /* 0x000000010808e824 */ /* 0x000fca00078e0a00 */
[----:B------:R-:W-:Y:S01]  /*32d0*/  ISETP.GT.U32.AND P6, PT, R0, R8, PT ;  /* 0x000000080000720c */ /* 0x000fe20003fc4070 */
[----:B------:R-:W-:-:S04]  /*32e0*/  IMAD.HI.U32 R5, R11, R15, RZ ;  /* 0x0000000f0b057227 */ /* 0x000fc800078e00ff */
[----:B------:R-:W-:-:S08]  /*32f0*/  IMAD.MOV R5, RZ, RZ, -R5 ;  /* 0x000000ffff057224 */ /* 0x000fd000078e0a05 */
[----:B------:R-:W-:Y:S01]  /*3300*/  @!P6 IMAD.IADD R8, R8, 0x1, -R0 ;  /* 0x000000010808e824 */ /* 0x000fe200078e0a00 */
[C---:B------:R-:W-:Y:S01]  /*3310*/  ISETP.GT.U32.AND P6, PT, R0.reuse, R12, PT ;  /* 0x0000000c0000720c */ /* 0x040fe20003fc4070 */
[----:B------:R-:W-:Y:S01]  /*3320*/  IMAD R15, R0, R5, R15 ;  /* 0x00000005000f7224 */ /* 0x000fe200078e020f */
[----:B----4-:R-:W-:-:S05]  /*3330*/  IABS R18, R28 ;  /* 0x0000001c00127213 */ /* 0x010fca0000000000 */
[----:B------:R-:W-:-:S06]  /*3340*/  IMAD.HI.U32 R2, R11, R18, RZ ;  /* 0x000000120b027227 */ /* 0x000fcc00078e00ff */
[----:B------:R-:W-:Y:S01]  /*3350*/  @!P6 IMAD.IADD R12, R12, 0x1, -R0 ;  /* 0x000000010c0ce824 */ /* 0x000fe200078e0a00 */
[C---:B------:R-:W-:Y:S01]  /*3360*/  ISETP.GT.U32.AND P6, PT, R0.reuse, R15, PT ;  /* 0x0000000f0000720c */ /* 0x040fe20003fc4070 */
[----:B------:R-:W-:Y:S01]  /*3370*/  IMAD.MOV R2, RZ, RZ, -R2 ;  /* 0x000000ffff027224 */ /* 0x000fe200078e0a02 */
[----:B------:R-:W-:Y:S01]  /*3380*/  IABS R5, R27 ;  /* 0x0000001b00057213 */ /* 0x000fe20000000000 */
[----:B------:R-:W-:Y:S02]  /*3390*/  @!P0 IMAD.MOV R4, RZ, RZ, -R4 ;  /* 0x000000ffff048224 */ /* 0x000fe400078e0a04 */
[C---:B------:R-:W-:Y:S01]  /*33a0*/  IMAD R18, R0.reuse, R2, R18 ;  /* 0x0000000200127224 */ /* 0x040fe200078e0212 */
[C---:B------:R-:W-:Y:S01]  /*33b0*/  ISETP.GT.U32.AND P0, PT, R0.reuse, R12, PT ;  /* 0x0000000c0000720c */ /* 0x040fe20003f04070 */
[----:B------:R-:W-:Y:S01]  /*33c0*/  @!P3 IMAD.MOV R6, RZ, RZ, -R6 ;  /* 0x000000ffff06b224 */ /* 0x000fe200078e0a06 */
[----:B------:R-:W-:Y:S01]  /*33d0*/  ISETP.GT.U32.AND P3, PT, R0, R14, PT ;  /* 0x0000000e0000720c */ /* 0x000fe20003f64070 */
[----:B------:R-:W-:-:S04]  /*33e0*/  IMAD.HI.U32 R16, R11, R5, RZ ;  /* 0x000000050b107227 */ /* 0x000fc800078e00ff */
        /* <DEDUP_REMOVED lines=9> */
[----:B------:R-:W-:Y:S01]  /*3480*/  @!P0 IMAD.IADD R12, R12, 0x1, -R0 ;  /* 0x000000010c0c8824 */ /* 0x000fe200078e0a00 */
[----:B------:R-:W-:Y:S01]  /*3490*/  ISETP.GT.U32.AND P0, PT, R0, R17, PT ;  /* 0x000000110000720c */ /* 0x000fe20003f04070 */
[----:B------:R-:W-:-:S04]  /*34a0*/  IMAD.HI.U32 R7, R11, R13, RZ ;  /* 0x0000000d0b077227 */ /* 0x000fc800078e00ff */
[--C-:B------:R-:W-:Y:S01]  /*34b0*/  @!P3 IMAD.IADD R14, R14, 0x1, -R0.reuse ;  /* 0x000000010e0eb824 */ /* 0x100fe200078e0a00 */
[----:B------:R-:W-:Y:S01]  /*34c0*/  ISETP.GT.U32.AND P3, PT, R0, R5, PT ;  /* 0x000000050000720c */ /* 0x000fe20003f64070 */
[----:B------:R-:W-:Y:S02]  /*34d0*/  @!P6 IMAD.IADD R18, R18, 0x1, -R0 ;  /* 0x000000011212e824 */ /* 0x000fe400078e0a00 */
[----:B------:R-:W-:-:S03]  /*34e0*/  IMAD.MOV R7, RZ, RZ, -R7 ;  /* 0x000000ffff077224 */ /* 0x000fc600078e0a07 */
[C---:B------:R-:W-:Y:S01]  /*34f0*/  ISETP.GT.U32.AND P6, PT, R0.reuse, R18, PT ;  /* 0x000000120000720c */ /* 0x040fe20003fc4070 */
[C---:B------:R-:W-:Y:S02]  /*3500*/  IMAD R13, R0.reuse, R7, R13 ;  /* 0x00000007000d7224 */ /* 0x040fe400078e020d */
[--C-:B------:R-:W-:Y:S02]  /*3510*/  @!P4 IMAD.IADD R15, R15, 0x1, -R0.reuse ;  /* 0x000000010f0fc824 */ /* 0x100fe400078e0a00 */
[--C-:B------:R-:W-:Y:S01]  /*3520*/  @!P2 IMAD.IADD R19, R19, 0x1, -R0.reuse ;  /* 0x000000011313a824 */ /* 0x100fe200078e0a00 */
[----:B------:R-:W-:Y:S01]  /*3530*/  ISETP.GT.U32.AND P4, PT, R0, R13, PT ;  /* 0x0000000d0000720c */ /* 0x000fe20003f84070 */
[--C-:B------:R-:W-:Y:S01]  /*3540*/  @!P0 IMAD.IADD R17, R17, 0x1, -R0.reuse ;  /* 0x0000000111118824 */ /* 0x100fe200078e0a00 */
[----:B------:R-:W-:Y:S01]  /*3550*/  ISETP.GE.AND P0, PT, R29, RZ, PT ;  /* 0x000000ff1d00720c */ /* 0x000fe20003f06270 */
[----:B------:R-:W-:Y:S01]  /*3560*/  @!P3 IMAD.IADD R5, R5, 0x1, -R0 ;  /* 0x000000010505b824 */ /* 0x000fe200078e0a00 */
[----:B------:R-:W-:Y:S01]  /*3570*/  ISETP.GE.AND P3, PT, R28, RZ, PT ;  /* 0x000000ff1c00720c */ /* 0x000fe20003f66270 */
[----:B------:R-:W-:Y:S01]  /*3580*/  @!P1 IMAD.MOV R14, RZ, RZ, -R14 ;  /* 0x000000ffff0e9224 */ /* 0x000fe200078e0a0e */
[----:B------:R0:W-:Y:S01]  /*3590*/  STL [R1+0x23f4], R4 ;  /* 0x0023f40401007387 */ /* 0x0001e20000100800 */
[----:B------:R-:W-:Y:S01]  /*35a0*/  @!P6 IMAD.IADD R18, R18, 0x1, -R0 ;  /* 0x000000011212e824 */ /* 0x000fe200078e0a00 */
[----:B------:R-:W-:-:S02]  /*35b0*/  ISETP.GT.U32.AND P1, PT, R0, R5, PT ;  /* 0x000000050000720c */ /* 0x000fc40003f24070 */
[----:B------:R1:W-:Y:S01]  /*35c0*/  STL [R1+0x23f8], R6 ;  /* 0x0023f80601007387 */ /* 0x0003e20000100800 */
[----:B------:R-:W-:Y:S02]  /*35d0*/  @!P5 IMAD.MOV R12, RZ, RZ, -R12 ;  /* 0x000000ffff0cd224 */ /* 0x000fe400078e0a0c */
[----:B------:R-:W-:Y:S01]  /*35e0*/  @!P4 IMAD.IADD R13, R13, 0x1, -R0 ;  /* 0x000000010d0dc824 */ /* 0x000fe200078e0a00 */
[----:B------:R-:W-:Y:S01]  /*35f0*/  STL [R1+0x23fc], R8 ;  /* 0x0023fc0801007387 */ /* 0x000fe20000100800 */
[----:B0-----:R-:W-:Y:S02]  /*3600*/  IMAD.MOV.U32 R4, RZ, RZ, R18 ;  /* 0x000000ffff047224 */ /* 0x001fe400078e0012 */
[----:B-1----:R-:W-:Y:S01]  /*3610*/  IMAD.MOV.U32 R6, RZ, RZ, R19 ;  /* 0x000000ffff067224 */ /* 0x002fe200078e0013 */
[----:B------:R-:W-:Y:S01]  /*3620*/  STL [R1+0x2404], R10 ;  /* 0x0024040a01007387 */ /* 0x000fe20000100800 */
[----:B------:R-:W-:Y:S01]  /*3630*/  ISETP.GE.AND P4, PT, R21, RZ, PT ;  /* 0x000000ff1500720c */ /* 0x000fe20003f86270 */
[----:B------:R-:W-:-:S02]  /*3640*/  @!P3 IMAD.MOV R4, RZ, RZ, -R4 ;  /* 0x000000ffff04b224 */ /* 0x000fc400078e0a04 */
[----:B------:R-:W-:Y:S01]  /*3650*/  @!P0 IMAD.MOV R6, RZ, RZ, -R6 ;  /* 0x000000ffff068224 */ /* 0x000fe200078e0a06 */
[----:B------:R-:W4:Y:S01]  /*3660*/  LDL.LU R21, [R1+0x6c] ;  /* 0x00006c0001157983 */ /* 0x000f220000300800 */
[----:B------:R-:W-:-:S03]  /*3670*/  @!P1 IMAD.IADD R5, R5, 0x1, -R0 ;  /* 0x0000000105059824 */ /* 0x000fc600078e0a00 */
[----:B------:R-:W-:Y:S01]  /*3680*/  STL [R1+0x2408], R12 ;  /* 0x0024080c01007387 */ /* 0x000fe20000100800 */
[----:B------:R-:W-:-:S03]  /*3690*/  ISETP.GE.AND P1, PT, R24, RZ, PT ;  /* 0x000000ff1800720c */ /* 0x000fc60003f26270 */
[----:B------:R-:W-:Y:S01]  /*36a0*/  STL [R1+0x240c], R14 ;  /* 0x00240c0e01007387 */ /* 0x000fe20000100800 */
[----:B---3--:R-:W-:-:S13]  /*36b0*/  ISETP.GE.AND P2, PT, R20, RZ, PT ;  /* 0x000000ff1400720c */ /* 0x008fda0003f46270 */
[----:B------:R-:W-:-:S05]  /*36c0*/  @!P2 IMAD.MOV R15, RZ, RZ, -R15 ;  /* 0x000000ffff0fa224 */ /* 0x000fca00078e0a0f */
[----:B------:R-:W-:Y:S04]  /*36d0*/  STL [R1+0x2410], R15 ;  /* 0x0024100f01007387 */ /* 0x000fe80000100800 */
[----:B------:R-:W-:Y:S04]  /*36e0*/  STL [R1+0x38], R6 ;  /* 0x0000380601007387 */ /* 0x000fe80000100800 */
[----:B------:R0:W-:Y:S04]  /*36f0*/  STL [R1+0x4c], R4 ;  /* 0x00004c0401007387 */ /* 0x0001e80000100800 */
[----:B------:R-:W3:Y:S01]  /*3700*/  LDL.LU R24, [R1+0x70] ;  /* 0x0000700001187983 */ /* 0x000ee20000300800 */
[----:B------:R-:W-:-:S02]  /*3710*/  IABS R9, R22 ;  /* 0x0000001600097213 */ /* 0x000fc40000000000 */
[----:B------:R-:W-:-:S03]  /*3720*/  ISETP.GT.U32.AND P2, PT, R0, R13, PT ;  /* 0x0000000d0000720c */ /* 0x000fc60003f44070 */
[----:B------:R-:W-:-:S04]  /*3730*/  IMAD.HI.U32 R2, R11, R9, RZ ;  /* 0x000000090b027227 */ /* 0x000fc800078e00ff */
[----:B------:R-:W-:-:S04]  /*3740*/  IMAD.MOV R2, RZ, RZ, -R2 ;  /* 0x000000ffff027224 */ /* 0x000fc800078e0a02 */
[----:B------:R-:W-:Y:S02]  /*3750*/  IMAD R9, R0, R2, R9 ;  /* 0x0000000200097224 */ /* 0x000fe400078e0209 */
[----:B------:R-:W-:Y:S01]  /*3760*/  @!P2 IMAD.IADD R13, R13, 0x1, -R0 ;  /* 0x000000010d0da824 */ /* 0x000fe200078e0a00 */
[----:B------:R-:W-:Y:S02]  /*3770*/  ISETP.GE.AND P2, PT, R22, RZ, PT ;  /* 0x000000ff1600720c */ /* 0x000fe40003f46270 */
[----:B------:R-:W5:Y:S01]  /*3780*/  LDL.LU R22, [R1+0x74] ;  /* 0x0000740001167983 */ /* 0x000f620000300800 */
[----:B------:R-:W-:Y:S02]  /*3790*/  ISETP.GT.U32.AND P6, PT, R0, R9, PT ;  /* 0x000000090000720c */ /* 0x000fe40003fc4070 */
[----:B------:R-:W-:-:S05]  /*37a0*/  IABS R2, R23 ;  /* 0x0000001700027213 */ /* 0x000fca0000000000 */
[----:B------:R-:W-:-:S04]  /*37b0*/  IMAD.HI.U32 R20, R11, R2, RZ ;  /* 0x000000020b147227 */ /* 0x000fc800078e00ff */
[----:B------:R-:W-:Y:S02]  /*37c0*/  IMAD.MOV R20, RZ, RZ, -R20 ;  /* 0x000000ffff147224 */ /* 0x000fe400078e0a14 */
[----:B------:R-:W-:Y:S02]  /*37d0*/  @!P6 IMAD.IADD R9, R9, 0x1, -R0 ;  /* 0x000000010909e824 */ /* 0x000fe400078e0a00 */
[----:B------:R-:W-:-:S03]  /*37e0*/  IMAD R2, R0, R20, R2 ;  /* 0x0000001400027224 */ /* 0x000fc600078e0202 */
[C---:B------:R-:W-:Y:S02]  /*37f0*/  ISETP.GT.U32.AND P5, PT, R0.reuse, R9, PT ;  /* 0x000000090000720c */ /* 0x040fe40003fa4070 */
[----:B------:R-:W-:Y:S02]  /*3800*/  ISETP.GT.U32.AND P0, PT, R0, R2, PT ;  /* 0x000000020000720c */ /* 0x000fe40003f04070 */
[----:B------:R-:W-:-:S09]  /*3810*/  IABS R7, R25 ;  /* 0x0000001900077213 */ /* 0x000fd20000000000 */
[--C-:B------:R-:W-:Y:S01]  /*3820*/  @!P5 IMAD.IADD R9, R9, 0x1, -R0.reuse ;  /* 0x000000010909d824 */ /* 0x100fe200078e0a00 */
[----:B------:R-:W-:Y:S02]  /*3830*/  ISETP.GE.AND P5, PT, R23, RZ, PT ;  /* 0x000000ff1700720c */ /* 0x000fe40003fa6270 */
[----:B------:R-:W5:Y:S01]  /*3840*/  LDL.LU R23, [R1+0x78] ;  /* 0x0000780001177983 */ /* 0x000f620000300800 */
[----:B------:R-:W-:Y:S01]  /*3850*/  @!P0 IMAD.IADD R2, R2, 0x1, -R0 ;  /* 0x0000000102028824 */ /* 0x000fe200078e0a00 */
[----:B------:R-:W-:Y:S02]  /*3860*/  ISETP.GE.AND P0, PT, R25, RZ, PT ;  /* 0x000000ff1900720c */ /* 0x000fe40003f06270 */
[----:B------:R-:W5:Y:S01]  /*3870*/  LDL.LU R25, [R1+0x7c] ;  /* 0x00007c0001197983 */ /* 0x000f620000300800 */
[----:B------:R-:W-:Y:S02]  /*3880*/  ISETP.GT.U32.AND P6, PT, R0, R17, PT ;  /* 0x000000110000720c */ /* 0x000fe40003fc4070 */
[----:B------:R-:W-:Y:S01]  /*3890*/  ISETP.GE.AND P3, PT, R27, RZ, PT ;  /* 0x000000ff1b00720c */ /* 0x000fe20003f66270 */
[----:B------:R-:W-:-:S04]  /*38a0*/  IMAD.HI.U32 R16, R11, R7, RZ ;  /* 0x000000070b107227 */ /* 0x000fc800078e00ff */
[----:B------:R-:W-:-:S06]  /*38b0*/  IMAD.MOV R16, RZ, RZ, -R16 ;  /* 0x000000ffff107224 */ /* 0x000fcc00078e0a10 */
[----:B------:R-:W-:Y:S02]  /*38c0*/  @!P6 IMAD.IADD R17, R17, 0x1, -R0 ;  /* 0x000000011111e824 */ /* 0x000fe400078e0a00 */
[----:B0-----:R-:W-:Y:S02]  /*38d0*/  IMAD.MOV.U32 R4, RZ, RZ, R5 ;  /* 0x000000ffff047224 */ /* 0x001fe400078e0005 */
[----:B------:R-:W-:Y:S02]  /*38e0*/  IMAD.MOV.U32 R6, RZ, RZ, R17 ;  /* 0x000000ffff067224 */ /* 0x000fe400078e0011 */
[C---:B------:R-:W-:Y:S02]  /*38f0*/  IMAD R7, R0.reuse, R16, R7 ;  /* 0x0000001000077224 */ /* 0x040fe400078e0207 */
[----:B------:R-:W-:Y:S01]  /*3900*/  @!P4 IMAD.MOV R6, RZ, RZ, -R6 ;  /* 0x000000ffff06c224 */ /* 0x000fe200078e0a06 */
[----:B--2---:R-:W-:Y:S01]  /*3910*/  IABS R16, R26 ;  /* 0x0000001a00107213 */ /* 0x004fe20000000000 */
[----:B------:R-:W-:Y:S01]  /*3920*/  @!P3 IMAD.MOV R4, RZ, RZ, -R4 ;  /* 0x000000ffff04b224 */ /* 0x000fe200078e0a04 */
[----:B------:R-:W-:-:S02]  /*3930*/  ISETP.GT.U32.AND P4, PT, R0, R2, PT ;  /* 0x000000020000720c */ /* 0x000fc40003f84070 */
[----:B------:R0:W-:Y:S01]  /*3940*/  STL [R1+0x40], R6 ;  /* 0x0000400601007387 */ /* 0x0001e20000100800 */
[----:B------:R-:W-:-:S03]  /*3950*/  IMAD.HI.U32 R19, R11, R16, RZ ;  /* 0x000000100b137227 */ /* 0x000fc600078e00ff */
[----:B------:R1:W-:Y:S01]  /*3960*/  STL [R1+0x44], R4 ;  /* 0x0000440401007387 */ /* 0x0003e20000100800 */
[----:B------:R-:W-:Y:S02]  /*3970*/  IMAD.MOV R19, RZ, RZ, -R19 ;  /* 0x000000ffff137224 */ /* 0x000fe400078e0a13 */
[----:B0-----:R-:W-:Y:S02]  /*3980*/  IMAD.MOV.U32 R6, RZ, RZ, R13 ;  /* 0x000000ffff067224 */ /* 0x001fe400078e000d */
[----:B-1----:R-:W-:Y:S02]  /*3990*/  IMAD.MOV.U32 R4, RZ, RZ, R9 ;  /* 0x000000ffff047224 */ /* 0x002fe400078e0009 */
[----:B------:R-:W-:Y:S02]  /*39a0*/  @!P1 IMAD.MOV R6, RZ, RZ, -R6 ;  /* 0x000000ffff069224 */ /* 0x000fe400078e0a06 */
[----:B------:R-:W-:Y:S02]  /*39b0*/  @!P2 IMAD.MOV R4, RZ, RZ, -R4 ;  /* 0x000000ffff04a224 */ /* 0x000fe400078e0a04 */
[----:B------:R-:W-:Y:S01]  /*39c0*/  IMAD R16, R0, R19, R16 ;  /* 0x0000001300107224 */ /* 0x000fe200078e0210 */
[----:B------:R-:W-:Y:S01]  /*39d0*/  STL [R1+0x48], R6 ;  /* 0x0000480601007387 */ /* 0x000fe20000100800 */
[----:B------:R-:W-:-:S03]  /*39e0*/  @!P4 IMAD.IADD R2, R2, 0x1, -R0 ;  /* 0x000000010202c824 */ /* 0x000fc600078e0a00 */
[----:B------:R0:W-:Y:S01]  /*39f0*/  STL [R1+0xf0], R4 ;  /* 0x0000f00401007387 */ /* 0x0001e20000100800 */
[----:B------:R-:W-:Y:S02]  /*3a00*/  ISETP.GT.U32.AND P6, PT, R0, R7, PT ;  /* 0x000000070000720c */ /* 0x000fe40003fc4070 */
[----:B---3--:R-:W-:Y:S02]  /*3a10*/  IABS R19, R24 ;  /* 0x0000001800137213 */ /* 0x008fe40000000000 */
[----:B------:R-:W-:Y:S02]  /*3a20*/  ISETP.GE.AND P4, PT, R24, RZ, PT ;  /* 0x000000ff1800720c */ /* 0x000fe40003f86270 */
[----:B------:R-:W2:Y:S07]  /*3a30*/  LDL.LU R24, [R1+0x80] ;  /* 0x0000800001187983 */ /* 0x000eae0000300800 */
[----:B------:R-:W-:-:S05]  /*3a40*/  @!P6 IMAD.IADD R7, R7, 0x1, -R0 ;  /* 0x000000010707e824 */ /* 0x000fca00078e0a00 */
[----:B------:R-:W-:Y:S01]  /*3a50*/  ISETP.GT.U32.AND P3, PT, R0, R7, PT ;  /* 0x000000070000720c */ /* 0x000fe20003f64070 */
[----:B0-----:R-:W-:Y:S01]  /*3a60*/  IMAD.MOV.U32 R4, RZ, RZ, R2 ;  /* 0x000000ffff047224 */ /* 0x001fe200078e0002 */
[----:B----4-:R-:W-:Y:S02]  /*3a70*/  IABS R18, R21 ;  /* 0x0000001500127213 */ /* 0x010fe40000000000 */
[----:B-----5:R-:W-:-:S09]  /*3a80*/  IABS R2, R22 ;  /* 0x0000001600027213 */ /* 0x020fd20000000000 */
[----:B------:R-:W-:Y:S01]  /*3a90*/  @!P3 IMAD.IADD R7, R7, 0x1, -R0 ;  /* 0x000000010707b824 */ /* 0x000fe200078e0a00 */
[----:B------:R-:W-:Y:S02]  /*3aa0*/  ISETP.GE.AND P3, PT, R22, RZ, PT ;  /* 0x000000ff1600720c */ /* 0x000fe40003f66270 */
[----:B------:R-:W3:Y:S01]  /*3ab0*/  LDL.LU R22, [R1+0x84] ;  /* 0x0000840001167983 */ /* 0x000ee20000300800 */
[----:B------:R-:W-:Y:S01]  /*3ac0*/  IMAD.HI.U32 R5, R11, R18, RZ ;  /* 0x000000120b057227 */ /* 0x000fe200078e00ff */
[----:B------:R-:W-:-:S03]  /*3ad0*/  ISETP.GT.U32.AND P6, PT, R0, R16, PT ;  /* 0x000000100000720c */ /* 0x000fc60003fc4070 */
[----:B------:R-:W-:-:S04]  /*3ae0*/  IMAD.MOV R5, RZ, RZ, -R5 ;  /* 0x000000ffff057224 */ /* 0x000fc800078e0a05 */
[----:B------:R-:W-:Y:S02]  /*3af0*/  IMAD R18, R0, R5, R18 ;  /* 0x0000000500127224 */ /* 0x000fe400078e0212 */
[----:B------:R-:W-:-:S03]  /*3b00*/  @!P5 IMAD.MOV R4, RZ, RZ, -R4 ;  /* 0x000000ffff04d224 */ /* 0x000fc600078e0a04 */
[----:B------:R-:W-:Y:S01]  /*3b10*/  ISETP.GT.U32.AND P5, PT, R0, R18, PT ;  /* 0x000000120000720c */ /* 0x000fe20003fa4070 */
[----:B------:R-:W-:Y:S01]  /*3b20*/  @!P6 IMAD.IADD R16, R16, 0x1, -R0 ;  /* 0x000000011010e824 */ /* 0x000fe200078e0a00 */
[----:B------:R-:W-:Y:S01]  /*3b30*/  ISETP.GE.AND P1, PT, R26, RZ, PT ;  /* 0x000000ff1a00720c */ /* 0x000fe20003f26270 */
[----:B------:R0:W-:Y:S01]  /*3b40*/  STL [R1+0xec], R4 ;  /* 0x0000ec0401007387 */ /* 0x0001e20000100800 */
[----:B------:R-:W-:Y:S02]  /*3b50*/  IMAD.HI.U32 R9, R11, R19, RZ ;  /* 0x000000130b097227 */ /* 0x000fe400078e00ff */
[----:B------:R-:W-:Y:S01]  /*3b60*/  ISETP.GT.U32.AND P6, PT, R0, R16, PT ;  /* 0x000000100000720c */ /* 0x000fe20003fc4070 */
[----:B------:R-:W4:Y:S01]  /*3b70*/  LDL.LU R26, [R1+0x88] ;  /* 0x00008800011a7983 */ /* 0x000f220000300800 */
[----:B0-----:R-:W-:Y:S02]  /*3b80*/  IMAD.MOV.U32 R4, RZ, RZ, R7 ;  /* 0x000000ffff047224 */ /* 0x001fe400078e0007 */
[----:B------:R-:W-:-:S02]  /*3b90*/  IMAD.MOV R9, RZ, RZ, -R9 ;  /* 0x000000ffff097224 */ /* 0x000fc400078e0a09 */
[----:B------:R-:W-:Y:S02]  /*3ba0*/  @!P0 IMAD.MOV R4, RZ, RZ, -R4 ;  /* 0x000000ffff048224 */ /* 0x000fe400078e0a04 */
[----:B------:R-:W-:Y:S01]  /*3bb0*/  @!P5 IMAD.IADD R18, R18, 0x1, -R0 ;  /* 0x000000011212d824 */ /* 0x000fe200078e0a00 */
[----:B------:R-:W-:Y:S01]  /*3bc0*/  IABS R5, R23 ;  /* 0x0000001700057213 */ /* 0x000fe20000000000 */
[C---:B------:R-:W-:Y:S01]  /*3bd0*/  IMAD R19, R0.reuse, R9, R19 ;  /* 0x0000000900137224 */ /* 0x040fe200078e0213 */
[----:B------:R-:W-:Y:S01]  /*3be0*/  ISETP.GE.AND P0, PT, R23, RZ, PT ;  /* 0x000000ff1700720c */ /* 0x000fe20003f06270 */
[----:B------:R0:W-:Y:S01]  /*3bf0*/  STL [R1+0xe8], R4 ;  /* 0x0000e80401007387 */ /* 0x0001e20000100800 */
[----:B------:R-:W-:-:S03]  /*3c00*/  ISETP.GT.U32.AND P5, PT, R0, R18, PT ;  /* 0x000000120000720c */ /* 0x000fc60003fa4070 */
[----:B------:R-:W5:Y:S01]  /*3c10*/  LDL.LU R23, [R1+0x8c] ;  /* 0x00008c0001177983 */ /* 0x000f620000300800 */
[----:B------:R-:W-:-:S03]  /*3c20*/  @!P6 IMAD.IADD R16, R16, 0x1, -R0 ;  /* 0x000000011010e824 */ /* 0x000fc600078e0a00 */
[----:B------:R-:W5:Y:S01]  /*3c30*/  LDL.LU R29, [R1+0x90] ;  /* 0x00009000011d7983 */ /* 0x000f620000300800 */
[----:B------:R-:W-:-:S03]  /*3c40*/  IABS R7, R25 ;  /* 0x0000001900077213 */ /* 0x000fc60000000000 */
[----:B------:R-:W5:Y:S01]  /*3c50*/  LDL.LU R28, [R1+0x94] ;  /* 0x00009400011c7983 */ /* 0x000f620000300800 */
[----:B------:R-:W-:Y:S01]  /*3c60*/  ISETP.GT.U32.AND P6, PT, R0, R19, PT ;  /* 0x000000130000720c */ /* 0x000fe20003fc4070 */
[----:B------:R-:W-:Y:S01]  /*3c70*/  IMAD.HI.U32 R20, R11, R5, RZ ;  /* 0x000000050b147227 */ /* 0x000fe200078e00ff */
[----:B------:R-:W-:-:S03]  /*3c80*/  ISETP.GE.AND P2, PT, R21, RZ, PT ;  /* 0x000000ff1500720c */ /* 0x000fc60003f46270 */
[----:B------:R-:W-:-:S04]  /*3c90*/  IMAD.HI.U32 R17, R11, R7, RZ ;  /* 0x000000070b117227 */ /* 0x000fc800078e00ff */
[----:B------:R-:W-:Y:S02]  /*3ca0*/  IMAD.MOV R20, RZ, RZ, -R20 ;  /* 0x000000ffff147224 */ /* 0x000fe400078e0a14 */
[----:B------:R-:W-:Y:S02]  /*3cb0*/  IMAD.MOV R17, RZ, RZ, -R17 ;  /* 0x000000ffff117224 */ /* 0x000fe400078e0a11 */
[----:B------:R-:W-:Y:S02]  /*3cc0*/  IMAD R5, R0, R20, R5 ;  /* 0x0000001400057224 */ /* 0x000fe400078e0205 */
[----:B------:R-:W-:Y:S02]  /*3cd0*/  @!P5 IMAD.IADD R18, R18, 0x1, -R0 ;  /* 0x000000011212d824 */ /* 0x000fe400078e0a00 */
[----:B------:R-:W-:Y:S02]  /*3ce0*/  IMAD.MOV.U32 R6, RZ, RZ, R16 ;  /* 0x000000ffff067224 */ /* 0x000fe400078e0010 */
[----:B------:R-:W-:-:S02]  /*3cf0*/  @!P6 IMAD.IADD R19, R19, 0x1, -R0 ;  /* 0x000000011313e824 */ /* 0x000fc400078e0a00 */
[C---:B------:R-:W-:Y:S02]  /*3d00*/  IMAD R7, R0.reuse, R17, R7 ;  /* 0x0000001100077224 */ /* 0x040fe400078e0207 */
[----:B0-----:R-:W-:Y:S02]  /*3d10*/  IMAD.MOV.U32 R4, RZ, RZ, R18 ;  /* 0x000000ffff047224 */ /* 0x001fe400078e0012 */
[----:B------:R-:W-:Y:S01]  /*3d20*/  @!P1 IMAD.MOV R6, RZ, RZ, -R6 ;  /* 0x000000ffff069224 */ /* 0x000fe200078e0a06 */
[C---:B------:R-:W-:Y:S01]  /*3d30*/  ISETP.GT.U32.AND P1, PT, R0.reuse, R5, PT ;  /* 0x000000050000720c */ /* 0x040fe20003f24070 */
[----:B------:R-:W-:Y:S01]  /*3d40*/  @!P2 IMAD.MOV R4, RZ, RZ, -R4 ;  /* 0x000000ffff04a224 */ /* 0x000fe200078e0a04 */
[C---:B------:R-:W-:Y:S02]  /*3d50*/  ISETP.GT.U32.AND P6, PT, R0.reuse, R19, PT ;  /* 0x000000130000720c */ /* 0x040fe40003fc4070 */
[----:B------:R-:W-:Y:S01]  /*3d60*/  ISETP.GT.U32.AND P2, PT, R0, R7, PT ;  /* 0x000000070000720c */ /* 0x000fe20003f44070 */
[----:B------:R-:W-:Y:S08]  /*3d70*/  STL [R1+0xd0], R6 ;  /* 0x0000d00601007387 */ /* 0x000ff00000100800 */
[----:B------:R-:W-:-:S02]  /*3d80*/  @!P1 IMAD.IADD R5, R5, 0x1, -R0 ;  /* 0x0000000105059824 */ /* 0x000fc400078e0a00 */
[--C-:B------:R-:W-:Y:S02]  /*3d90*/  @!P6 IMAD.IADD R19, R19, 0x1, -R0.reuse ;  /* 0x000000011313e824 */ /* 0x100fe400078e0a00 */
[----:B------:R-:W-:Y:S01]  /*3da0*/  @!P2 IMAD.IADD R7, R7, 0x1, -R0 ;  /* 0x000000010707a824 */ /* 0x000fe200078e0a00 */
[----:B------:R-:W-:Y:S01]  /*3db0*/  ISETP.GT.U32.AND P2, PT, R0, R5, PT ;  /* 0x000000050000720c */ /* 0x000fe20003f44070 */
[----:B------:R0:W-:Y:S01]  /*3dc0*/  STL [R1+0xd8], R4 ;  /* 0x0000d80401007387 */ /* 0x0001e20000100800 */
[----:B------:R-:W-:Y:S01]  /*3dd0*/  ISETP.GE.AND P6, PT, R25, RZ, PT ;  /* 0x000000ff1900720c */ /* 0x000fe20003fc6270 */
[----:B0-----:R-:W-:-:S04]  /*3de0*/  IMAD.MOV.U32 R4, RZ, RZ, R19 ;  /* 0x000000ffff047224 */ /* 0x001fc800078e0013 */
[----:B------:R-:W-:-:S06]  /*3df0*/  @!P4 IMAD.MOV R4, RZ, RZ, -R4 ;  /* 0x000000ffff04c224 */ /* 0x000fcc00078e0a04 */
[----:B------:R-:W-:Y:S01]  /*3e00*/  @!P2 IMAD.IADD R5, R5, 0x1, -R0 ;  /* 0x000000010505a824 */ /* 0x000fe200078e0a00 */
[----:B------:R0:W-:Y:S04]  /*3e10*/  STL [R1+0xd4], R4 ;  /* 0x0000d40401007387 */ /* 0x0001e80000100800 */
[----:B------:R-:W5:Y:S01]  /*3e20*/  LDL.LU R25, [R1+0x98] ;  /* 0x0000980001197983 */ /* 0x000f620000300800 */
[----:B--2---:R-:W-:Y:S02]  /*3e30*/  IABS R9, R24 ;  /* 0x0000001800097213 */ /* 0x004fe40000000000 */
[----:B------:R-:W-:Y:S02]  /*3e40*/  ISETP.GE.AND P2, PT, R24, RZ, PT ;  /* 0x000000ff1800720c */ /* 0x000fe40003f46270 */
[----:B------:R-:W2:Y:S01]  /*3e50*/  LDL.LU R24, [R1+0x9c] ;  /* 0x00009c0001187983 */ /* 0x000ea20000300800 */
[----:B------:R-:W-:-:S04]  /*3e60*/  IMAD.HI.U32 R13, R11, R2, RZ ;  /* 0x000000020b0d7227 */ /* 0x000fc800078e00ff */
[----:B------:R-:W-:-:S04]  /*3e70*/  IMAD.MOV R13, RZ, RZ, -R13 ;  /* 0x000000ffff0d7224 */ /* 0x000fc800078e0a0d */
[----:B------:R-:W-:Y:S02]  /*3e80*/  IMAD R2, R0, R13, R2 ;  /* 0x0000000d00027224 */ /* 0x000fe400078e0202 */
[----:B------:R-:W-:-:S03]  /*3e90*/  IMAD.HI.U32 R17, R11, R9, RZ ;  /* 0x000000090b117227 */ /* 0x000fc600078e00ff */
[----:B------:R-:W-:Y:S01]  /*3ea0*/  ISETP.GT.U32.AND P5, PT, R0, R2, PT ;  /* 0x000000020000720c */ /* 0x000fe20003fa4070 */
[----:B------:R-:W-:-:S04]  /*3eb0*/  IMAD.MOV R17, RZ, RZ, -R17 ;  /* 0x000000ffff117224 */ /* 0x000fc800078e0a11 */
[----:B------:R-:W-:-:S08]  /*3ec0*/  IMAD R9, R0, R17, R9 ;  /* 0x0000001100097224 */ /* 0x000fd000078e0209 */
[----:B------:R-:W-:Y:S01]  /*3ed0*/  @!P5 IMAD.IADD R2, R2, 0x1, -R0 ;  /* 0x000000010202d824 */ /* 0x000fe200078e0a00 */
[C---:B------:R-:W-:Y:S02]  /*3ee0*/  ISETP.GT.U32.AND P5, PT, R0.reuse, R9, PT ;  /* 0x000000090000720c */ /* 0x040fe40003fa4070 */
[----:B---3--:R-:W-:Y:S02]  /*3ef0*/  IABS R13, R22 ;  /* 0x00000016000d7213 */ /* 0x008fe40000000000 */
[----:B------:R-:W-:-:S03]  /*3f00*/  ISETP.GT.U32.AND P1, PT, R0, R2, PT ;  /* 0x000000020000720c */ /* 0x000fc60003f24070 */
[----:B------:R-:W-:-:S06]  /*3f10*/  IMAD.HI.U32 R16, R11, R13, RZ ;  /* 0x0000000d0b107227 */ /* 0x000fcc00078e00ff */
[----:B------:R-:W-:Y:S01]  /*3f20*/  @!P5 IMAD.IADD R9, R9, 0x1, -R0 ;  /* 0x000000010909d824 */ /* 0x000fe200078e0a00 */
[----:B------:R-:W-:Y:S01]  /*3f30*/  ISETP.GT.U32.AND P5, PT, R0, R7, PT ;  /* 0x000000070000720c */ /* 0x000fe20003fa4070 */
[----:B------:R-:W-:-:S04]  /*3f40*/  IMAD.MOV R16, RZ, RZ, -R16 ;  /* 0x000000ffff107224 */ /* 0x000fc800078e0a10 */
[----:B------:R-:W-:Y:S02]  /*3f50*/  IMAD R13, R0, R16, R13 ;  /* 0x00000010000d7224 */ /* 0x000fe400078e020d */
[----:B------:R-:W-:Y:S02]  /*3f60*/  @!P1 IMAD.IADD R2, R2, 0x1, -R0 ;  /* 0x0000000102029824 */ /* 0x000fe400078e0a00 */
[----:B0-----:R-:W-:Y:S01]  /*3f70*/  IMAD.MOV.U32 R4, RZ, RZ, R5 ;  /* 0x000000ffff047224 */ /* 0x001fe200078e0005 */
[----:B------:R-:W-:-:S03]  /*3f80*/  ISETP.GT.U32.AND P1, PT, R0, R13, PT ;  /* 0x0000000d0000720c */ /* 0x000fc60003f24070 */
[----:B------:R-:W-:Y:S02]  /*3f90*/  @!P5 IMAD.IADD R7, R7, 0x1, -R0 ;  /* 0x000000010707d824 */ /* 0x000fe400078e0a00 */
[----:B------:R-:W-:Y:S02]  /*3fa0*/  @!P3 IMAD.MOV R2, RZ, RZ, -R2 ;  /* 0x000000ffff02b224 */ /* 0x000fe400078e0a02 */
[----:B------:R-:W-:Y:S02]  /*3fb0*/  @!P0 IMAD.MOV R4, RZ, RZ, -R4 ;  /* 0x000000ffff048224 */ /* 0x000fe400078e0a04 */
[----:B------:R-:W-:Y:S01]  /*3fc0*/  IMAD.MOV.U32 R5, RZ, RZ, R7 ;  /* 0x000000ffff057224 */ /* 0x000fe200078e0007 */
[----:B----4-:R-:W-:Y:S01]  /*3fd0*/  IABS R16, R26 ;  /* 0x0000001a00107213 */ /* 0x010fe20000000000 */
[----:B------:R-:W-:Y:S01]  /*3fe0*/  STL [R1+0xc0], R2 ;  /* 0x0000c00201007387 */ /* 0x000fe20000100800 */
[----:B------:R-:W-:Y:S01]  /*3ff0*/  ISETP.GT.U32.AND P4, PT, R0, R9, PT ;  /* 0x000000090000720c */ /* 0x000fe20003f84070 */
[----:B------:R-:W-:-:S02]  /*4000*/  @!P6 IMAD.MOV R5, RZ, RZ, -R5 ;  /* 0x000000ffff05e224 */ /* 0x000fc400078e0a05 */
[----:B------:R0:W-:Y:S01]  /*4010*/  STL [R1+0xb8], R4 ;  /* 0x0000b80401007387 */ /* 0x0001e20000100800 */
[----:B------:R-:W-:-:S03]  /*4020*/  IMAD.HI.U32 R20, R11, R16, RZ ;  /* 0x000000100b147227 */ /* 0x000fc600078e00ff */
[----:B------:R-:W3:Y:S01]  /*4030*/  LDL.LU R27, [R1+0xa0] ;  /* 0x0000a000011b7983 */ /* 0x000ee20000300800 */
[----:B------:R-:W-:Y:S01]  /*4040*/  @!P1 IMAD.IADD R13, R13, 0x1, -R0 ;  /* 0x000000010d0d9824 */ /* 0x000fe200078e0a00 */
[----:B------:R-:W-:Y:S02]  /*4050*/  ISETP.GE.AND P1, PT, R26, RZ, PT ;  /* 0x000000ff1a00720c */ /* 0x000fe40003f26270 */
[----:B------:R-:W-:Y:S01]  /*4060*/  STL [R1+0xb4], R5 ;  /* 0x0000b40501007387 */ /* 0x000fe20000100800 */
[----:B------:R-:W-:-:S03]  /*4070*/  IMAD.MOV R20, RZ, RZ, -R20 ;  /* 0x000000ffff147224 */ /* 0x000fc600078e0a14 */
[----:B------:R-:W4:Y:S01]  /*4080*/  LDL.LU R26, [R1+0xa4] ;  /* 0x0000a400011a7983 */ /* 0x000f220000300800 */
[----:B-----5:R-:W-:Y:S01]  /*4090*/  IABS R19, R28 ;  /* 0x0000001c00137213 */ /* 0x020fe20000000000 */
[C---:B------:R-:W-:Y:S01]  /*40a0*/  IMAD R16, R0.reuse, R20, R16 ;  /* 0x0000001400107224 */ /* 0x040fe200078e0210 */
[----:B------:R-:W-:Y:S01]  /*40b0*/  ISETP.GT.U32.AND P3, PT, R0, R13, PT ;  /* 0x0000000d0000720c */ /* 0x000fe20003f64070 */
[----:B------:R-:W-:Y:S01]  /*40c0*/  @!P4 IMAD.IADD R9, R9, 0x1, -R0 ;  /* 0x000000010909c824 */ /* 0x000fe200078e0a00 */
[----:B------:R-:W-:Y:S01]  /*40d0*/  ISETP.GE.AND P4, PT, R22, RZ, PT ;  /* 0x000000ff1600720c */ /* 0x000fe20003f86270 */
[----:B------:R-:W-:Y:S01]  /*40e0*/  IMAD.HI.U32 R22, R11, R19, RZ ;  /* 0x000000130b167227 */ /* 0x000fe200078e00ff */
[----:B------:R-:W-:-:S03]  /*40f0*/  ISETP.GT.U32.AND P5, PT, R0, R16, PT ;  /* 0x000000100000720c */ /* 0x000fc60003fa4070 */
[----:B------:R-:W-:Y:S02]  /*4100*/  IMAD.MOV R22, RZ, RZ, -R22 ;  /* 0x000000ffff167224 */ /* 0x000fe400078e0a16 */
[----:B0-----:R-:W-:Y:S02]  /*4110*/  IMAD.MOV.U32 R4, RZ, RZ, R9 ;  /* 0x000000ffff047224 */ /* 0x001fe400078e0009 */
[C---:B------:R-:W-:Y:S02]  /*4120*/  IMAD R2, R0.reuse, R22, R19 ;  /* 0x0000001600027224 */ /* 0x040fe400078e0213 */
[----:B------:R-:W-:Y:S02]  /*4130*/  @!P2 IMAD.MOV R4, RZ, RZ, -R4 ;  /* 0x000000ffff04a224 */ /* 0x000fe400078e0a04 */
[--C-:B------:R-:W-:Y:S01]  /*4140*/  @!P3 IMAD.IADD R13, R13, 0x1, -R0.reuse ;  /* 0x000000010d0db824 */ /* 0x100fe200078e0a00 */
[----:B------:R-:W-:Y:S01]  /*4150*/  ISETP.GT.U32.AND P3, PT, R0, R2, PT ;  /* 0x000000020000720c */ /* 0x000fe20003f64070 */
[----:B------:R-:W-:Y:S01]  /*4160*/  @!P5 IMAD.IADD R16, R16, 0x1, -R0 ;  /* 0x000000011010d824 */ /* 0x000fe200078e0a00 */
[----:B------:R-:W-:Y:S01]  /*4170*/  IABS R17, R23 ;  /* 0x0000001700117213 */ /* 0x000fe20000000000 */
[----:B------:R0:W-:Y:S01]  /*4180*/  STL [R1+0xb0], R4 ;  /* 0x0000b00401007387 */ /* 0x0001e20000100800 */
[----:B------:R-:W-:-:S03]  /*4190*/  ISETP.GE.AND P2, PT, R23, RZ, PT ;  /* 0x000000ff1700720c */ /* 0x000fc60003f46270 */
[----:B------:R-:W5:Y:S01]  /*41a0*/  LDL.LU R23, [R1+0xa8] ;  /* 0x0000a80001177983 */ /* 0x000f620000300800 */
[----:B------:R-:W-:Y:S01]  /*41b0*/  ISETP.GT.U32.AND P0, PT, R0, R16, PT ;  /* 0x000000100000720c */ /* 0x000fe20003f04070 */
[----:B0-----:R-:W-:-:S04]  /*41c0*/  IMAD.MOV.U32 R4, RZ, RZ, R13 ;  /* 0x000000ffff047224 */ /* 0x001fc800078e000d */
[----:B------:R-:W-:Y:S02]  /*41d0*/  @!P3 IMAD.IADD R2, R2, 0x1, -R0 ;  /* 0x000000010202b824 */ /* 0x000fe400078e0a00 */
[----:B------:R-:W-:-:S03]  /*41e0*/  @!P4 IMAD.MOV R4, RZ, RZ, -R4 ;  /* 0x000000ffff04c224 */ /* 0x000fc600078e0a04 */
[----:B------:R-:W-:-:S03]  /*41f0*/  ISETP.GT.U32.AND P4, PT, R0, R2, PT ;  /* 0x000000020000720c */ /* 0x000fc60003f84070 */
[----:B------:R-:W-:Y:S01]  /*4200*/  @!P0 IMAD.IADD R16, R16, 0x1, -R0 ;  /* 0x0000000110108824 */ /* 0x000fe200078e0a00 */
[----:B------:R0:W-:Y:S03]  /*4210*/  STL [R1+0x94], R4 ;  /* 0x0000940401007387 */ /* 0x0001e60000100800 */
[----:B0-----:R-:W-:-:S04]  /*4220*/  IMAD.MOV.U32 R4, RZ, RZ, R16 ;  /* 0x000000ffff047224 */ /* 0x001fc800078e0010 */
[----:B------:R-:W-:Y:S01]  /*4230*/  @!P1 IMAD.MOV R4, RZ, RZ, -R4 ;  /* 0x000000ffff049224 */ /* 0x000fe200078e0a04 */
[----:B------:R-:W-:Y:S01]  /*4240*/  IABS R19, R25 ;  /* 0x0000001900137213 */ /* 0x000fe20000000000 */
[----:B------:R-:W-:Y:S01]  /*4250*/  @!P4 IMAD.IADD R2, R2, 0x1, -R0 ;  /* 0x000000010202c824 */ /* 0x000fe200078e0a00 */
[----:B------:R-:W-:Y:S02]  /*4260*/  ISETP.GE.AND P1, PT, R25, RZ, PT ;  /* 0x000000ff1900720c */ /* 0x000fe40003f26270 */
[----:B------:R-:W5:Y:S04]  /*4270*/  LDL.LU R25, [R1+0xac] ;  /* 0x0000ac0001197983 */ /* 0x000f680000300800 */
[----:B------:R0:W-:Y:S01]  /*4280*/  STL [R1+0x90], R4 ;  /* 0x0000900401007387 */ /* 0x0001e20000100800 */
[----:B--2---:R-:W-:-:S02]  /*4290*/  IABS R5, R24 ;  /* 0x0000001800057213 */ /* 0x004fc40000000000 */
[----:B------:R-:W-:Y:S02]  /*42a0*/  ISETP.GE.AND P4, PT, R24, RZ, PT ;  /* 0x000000ff1800720c */ /* 0x000fe40003f86270 */
[----:B------:R-:W2:Y:S01]  /*42b0*/  LDL.LU R24, [R1+0xbc] ;  /* 0x0000bc0001187983 */ /* 0x000ea20000300800 */
[----:B------:R-:W-:Y:S01]  /*42c0*/  IABS R18, R29 ;  /* 0x0000001d00127213 */ /* 0x000fe20000000000 */
[----:B------:R-:W-:Y:S01]  /*42d0*/  IMAD.HI.U32 R20, R11, R17, RZ ;  /* 0x000000110b147227 */ /* 0x000fe200078e00ff */
[----:B------:R-:W-:Y:S01]  /*42e0*/  ISETP.GE.AND P0, PT, R29, RZ, PT ;  /* 0x000000ff1d00720c */ /* 0x000fe20003f06270 */
[----:B------:R-:W2:Y:S02]  /*42f0*/  LDL.LU R6, [R1+0xc4] ;  /* 0x0000c40001067983 */ /* 0x000ea40000300800 */
[----:B------:R-:W-:-:S04]  /*4300*/  IMAD.HI.U32 R21, R11, R18, RZ ;  /* 0x000000120b157227 */ /* 0x000fc800078e00ff */
[----:B------:R-:W-:Y:S02]  /*4310*/  IMAD.MOV R20, RZ, RZ, -R20 ;  /* 0x000000ffff147224 */ /* 0x000fe400078e0a14 */
[----:B------:R-:W-:Y:S02]  /*4320*/  IMAD.MOV R21, RZ, RZ, -R21 ;  /* 0x000000ffff157224 */ /* 0x000fe400078e0a15 */
[C---:B------:R-:W-:Y:S02]  /*4330*/  IMAD R17, R0.reuse, R20, R17 ;  /* 0x0000001400117224 */ /* 0x040fe400078e0211 */
[----:B------:R-:W-:-:S03]  /*4340*/  IMAD R18, R0, R21, R18 ;  /* 0x0000001500127224 */ /* 0x000fc600078e0212 */
[C---:B------:R-:W-:Y:S02]  /*4350*/  ISETP.GT.U32.AND P5, PT, R0.reuse, R17, PT ;  /* 0x000000110000720c */ /* 0x040fe40003fa4070 */
[----:B------:R-:W-:-:S11]  /*4360*/  ISETP.GT.U32.AND P6, PT, R0, R18, PT ;  /* 0x000000120000720c */ /* 0x000fd60003fc4070 */
[--C-:B------:R-:W-:Y:S02]  /*4370*/  @!P5 IMAD.IADD R17, R17, 0x1, -R0.reuse ;  /* 0x000000011111d824 */ /* 0x100fe400078e0a00 */
[----:B------:R-:W-:-:S03]  /*4380*/  @!P6 IMAD.IADD R18, R18, 0x1, -R0 ;  /* 0x000000011212e824 */ /* 0x000fc600078e0a00 */
[C---:B------:R-:W-:Y:S02]  /*4390*/  ISETP.GT.U32.AND P6, PT, R0.reuse, R17, PT ;  /* 0x000000110000720c */ /* 0x040fe40003fc4070 */
[----:B------:R-:W-:Y:S01]  /*43a0*/  ISETP.GT.U32.AND P3, PT, R0, R18, PT ;  /* 0x000000120000720c */ /* 0x000fe20003f64070 */
[----:B------:R-:W-:-:S04]  /*43b0*/  IMAD.HI.U32 R9, R11, R19, RZ ;  /* 0x000000130b097227 */ /* 0x000fc800078e00ff */
[----:B------:R-:W-:Y:S01]  /*43c0*/  IMAD.HI.U32 R7, R11, R5, RZ ;  /* 0x000000050b077227 */ /* 0x000fe200078e00ff */
[----:B------:R-:W-:-:S05]  /*43d0*/  ISETP.GE.AND P5, PT, R28, RZ, PT ;  /* 0x000000ff1c00720c */ /* 0x000fca0003fa6270 */
[----:B------:R-:W-:Y:S02]  /*43e0*/  @!P6 IMAD.IADD R17, R17, 0x1, -R0 ;  /* 0x000000011111e824 */ /* 0x000fe400078e0a00 */
[----:B------:R-:W-:Y:S02]  /*43f0*/  IMAD.MOV R9, RZ, RZ, -R9 ;  /* 0x000000ffff097224 */ /* 0x000fe400078e0a09 */
[----:B0-----:R-:W-:Y:S02]  /*4400*/  IMAD.MOV.U32 R4, RZ, RZ, R17 ;  /* 0x000000ffff047224 */ /* 0x001fe400078e0011 */
[----:B------:R-:W-:Y:S02]  /*4410*/  IMAD.MOV R13, RZ, RZ, -R7 ;  /* 0x000000ffff0d7224 */ /* 0x000fe400078e0a07 */
[----:B------:R-:W-:Y:S02]  /*4420*/  IMAD R19, R0, R9, R19 ;  /* 0x0000000900137224 */ /* 0x000fe400078e0213 */
[----:B------:R-:W-:-:S02]  /*4430*/  @!P2 IMAD.MOV R4, RZ, RZ, -R4 ;  /* 0x000000ffff04a224 */ /* 0x000fc400078e0a04 */
[----:B------:R-:W-:Y:S02]  /*4440*/  IMAD R13, R0, R13, R5 ;  /* 0x0000000d000d7224 */ /* 0x000fe400078e0205 */
[----:B------:R-:W-:Y:S01]  /*4450*/  @!P3 IMAD.IADD R18, R18, 0x1, -R0 ;  /* 0x000000011212b824 */ /* 0x000fe200078e0a00 */
[----:B---3--:R-:W-:Y:S01]  /*4460*/  IABS R7, R27 ;  /* 0x0000001b00077213 */ /* 0x008fe20000000000 */
[----:B------:R0:W-:Y:S01]  /*4470*/  STL [R1+0x8c], R4 ;  /* 0x00008c0401007387 */ /* 0x0001e20000100800 */
[----:B------:R-:W-:Y:S01]  /*4480*/  ISETP.GT.U32.AND P6, PT, R0, R19, PT ;  /* 0x000000130000720c */ /* 0x000fe20003fc4070 */
[----:B------:R-:W-:Y:S02]  /*4490*/  IMAD.MOV.U32 R8, RZ, RZ, R18 ;  /* 0x000000ffff087224 */ /* 0x000fe400078e0012 */
[----:B------:R-:W-:Y:S01]  /*44a0*/  IMAD.HI.U32 R21, R11, R7, RZ ;  /* 0x000000070b157227 */ /* 0x000fe200078e00ff */
[----:B----4-:R-:W-:-:S03]  /*44b0*/  IABS R5, R26 ;  /* 0x0000001a00057213 */ /* 0x010fc60000000000 */
[----:B------:R-:W-:Y:S01]  /*44c0*/  IMAD.MOV R21, RZ, RZ, -R21 ;  /* 0x000000ffff157224 */ /* 0x000fe200078e0a15 */
[----:B------:R-:W-:Y:S01]  /*44d0*/  ISETP.GT.U32.AND P3, PT, R0, R13, PT ;  /* 0x0000000d0000720c */ /* 0x000fe20003f64070 */
[----:B0-----:R-:W-:Y:S02]  /*44e0*/  IMAD.MOV.U32 R4, RZ, RZ, R2 ;  /* 0x000000ffff047224 */ /* 0x001fe400078e0002 */
[----:B------:R-:W-:-:S04]  /*44f0*/  IMAD.HI.U32 R20, R11, R5, RZ ;  /* 0x000000050b147227 */ /* 0x000fc800078e00ff */
[----:B------:R-:W-:Y:S02]  /*4500*/  @!P0 IMAD.MOV R8, RZ, RZ, -R8 ;  /* 0x000000ffff088224 */ /* 0x000fe400078e0a08 */
[----:B------:R-:W-:Y:S02]  /*4510*/  @!P5 IMAD.MOV R4, RZ, RZ, -R4 ;  /* 0x000000ffff04d224 */ /* 0x000fe400078e0a04 */
[----:B------:R-:W-:Y:S02]  /*4520*/  IMAD.MOV R17, RZ, RZ, -R20 ;  /* 0x000000ffff117224 */ /* 0x000fe400078e0a14 */
[C---:B------:R-:W-:Y:S01]  /*4530*/  IMAD R7, R0.reuse, R21, R7 ;  /* 0x0000001500077224 */ /* 0x040fe200078e0207 */
[----:B------:R-:W-:Y:S01]  /*4540*/  STL [R1+0x70], R8 ;  /* 0x0000700801007387 */ /* 0x000fe20000100800 */
[----:B------:R-:W-:-:S03]  /*4550*/  IMAD R5, R0, R17, R5 ;  /* 0x0000001100057224 */ /* 0x000fc600078e0205 */
[----:B------:R0:W-:Y:S01]  /*4560*/  STL [R1+0x7c], R4 ;  /* 0x00007c0401007387 */ /* 0x0001e20000100800 */
[C---:B------:R-:W-:Y:S01]  /*4570*/  ISETP.GT.U32.AND P0, PT, R0.reuse, R7, PT ;  /* 0x000000070000720c */ /* 0x040fe20003f04070 */
[--C-:B------:R-:W-:Y:S01]  /*4580*/  @!P6 IMAD.IADD R19, R19, 0x1, -R0.reuse ;  /* 0x000000011313e824 */ /* 0x100fe200078e0a00 */
[C---:B------:R-:W-:Y:S01]  /*4590*/  ISETP.GT.U32.AND P5, PT, R0.reuse, R5, PT ;  /* 0x000000050000720c */ /* 0x040fe20003fa4070 */
[----:B------:R-:W-:Y:S01]  /*45a0*/  @!P3 IMAD.IADD R13, R13, 0x1, -R0 ;  /* 0x000000010d0db824 */ /* 0x000fe200078e0a00 */
[----:B0-----:R-:W3:Y:S02]  /*45b0*/  LDL.LU R4, [R1+0xc8] ;  /* 0x0000c80001047983 */ /* 0x001ee40000300800 */
[C---:B------:R-:W-:Y:S02]  /*45c0*/  ISETP.GT.U32.AND P2, PT, R0.reuse, R19, PT ;  /* 0x000000130000720c */ /* 0x040fe40003f44070 */
[----:B------:R-:W-:-:S05]  /*45d0*/  ISETP.GT.U32.AND P3, PT, R0, R13, PT ;  /* 0x0000000d0000720c */ /* 0x000fca0003f64070 */
[--C-:B------:R-:W-:Y:S01]  /*45e0*/  @!P0 IMAD.IADD R7, R7, 0x1, -R0.reuse ;  /* 0x0000000107078824 */ /* 0x100fe200078e0a00 */
[----:B-----5:R-:W-:Y:S01]  /*45f0*/  IABS R9, R23 ;  /* 0x0000001700097213 */ /* 0x020fe20000000000 */
[--C-:B------:R-:W-:Y:S01]  /*4600*/  @!P5 IMAD.IADD R5, R5, 0x1, -R0.reuse ;  /* 0x000000010505d824 */ /* 0x100fe200078e0a00 */
[----:B------:R-:W-:Y:S01]  /*4610*/  ISETP.GE.AND P6, PT, R27, RZ, PT ;  /* 0x000000ff1b00720c */ /* 0x000fe20003fc6270 */
[----:B------:R-:W4:Y:S01]  /*4620*/  LDL.LU R28, [R1+0xcc] ;  /* 0x0000cc00011c7983 */ /* 0x000f220000300800 */
[----:B------:R-:W-:Y:S01]  /*4630*/  ISETP.GT.U32.AND P5, PT, R0, R7, PT ;  /* 0x000000070000720c */ /* 0x000fe20003fa4070 */
[----:B------:R-:W-:Y:S02]  /*4640*/  IMAD.HI.U32 R16, R11, R9, RZ ;  /* 0x000000090b107227 */ /* 0x000fe400078e00ff */
[----:B------:R-:W5:Y:S02]  /*4650*/  LDL.LU R29, [R1+0xe0] ;  /* 0x0000e000011d7983 */ /* 0x000f640000300800 */
[----:B------:R-:W-:-:S02]  /*4660*/  @!P2 IMAD.IADD R19, R19, 0x1, -R0 ;  /* 0x000000011313a824 */ /* 0x000fc400078e0a00 */
[----:B------:R-:W-:Y:S02]  /*4670*/  IMAD.MOV R16, RZ, RZ, -R16 ;  /* 0x000000ffff107224 */ /* 0x000fe400078e0a10 */
[----:B------:R-:W-:Y:S02]  /*4680*/  @!P3 IMAD.IADD R13, R13, 0x1, -R0 ;  /* 0x000000010d0db824 */ /* 0x000fe400078e0a00 */
[----:B------:R-:W-:Y:S02]  /*4690*/  IMAD.MOV.U32 R10, RZ, RZ, R19 ;  /* 0x000000ffff0a7224 */ /* 0x000fe400078e0013 */
[C---:B------:R-:W-:Y:S02]  /*46a0*/  IMAD R2, R0.reuse, R16, R9 ;  /* 0x0000001000027224 */ /* 0x040fe400078e0209 */
[----:B------:R-:W-:Y:S02]  /*46b0*/  IMAD.MOV.U32 R8, RZ, RZ, R13 ;  /* 0x000000ffff087224 */ /* 0x000fe400078e000d */
[----:B------:R-:W-:Y:S01]  /*46c0*/  @!P1 IMAD.MOV R10, RZ, RZ, -R10 ;  /* 0x000000ffff0a9224 */ /* 0x000fe200078e0a0a */
[C---:B------:R-:W-:Y:S01]  /*46d0*/  ISETP.GT.U32.AND P1, PT, R0.reuse, R5, PT ;  /* 0x000000050000720c */ /* 0x040fe20003f24070 */
[----:B------:R-:W-:Y:S01]  /*46e0*/  @!P4 IMAD.MOV R8, RZ, RZ, -R8 ;  /* 0x000000ffff08c224 */ /* 0x000fe200078e0a08 */
[----:B------:R-:W-:Y:S01]  /*46f0*/  ISETP.GT.U32.AND P3, PT, R0, R2, PT ;  /* 0x000000020000720c */ /* 0x000fe20003f64070 */
[----:B------:R-:W-:Y:S01]  /*4700*/  @!P5 IMAD.IADD R7, R7, 0x1, -R0 ;  /* 0x000000010707d824 */ /* 0x000fe200078e0a00 */
[----:B------:R-:W-:Y:S04]  /*4710*/  STL [R1+0x78], R10 ;  /* 0x0000780a01007387 */ /* 0x000fe80000100800 */
[----:B------:R0:W-:Y:S01]  /*4720*/  STL [R1+0x74], R8 ;  /* 0x0000740801007387 */ /* 0x0001e20000100800 */
[----:B------:R-:W-:-:S02]  /*4730*/  ISETP.GE.AND P0, PT, R23, RZ, PT ;  /* 0x000000ff1700720c */ /* 0x000fc40003f06270 */
[----:B------:R-:W-:Y:S01]  /*4740*/  IABS R17, R25 ;  /* 0x0000001900117213 */ /* 0x000fe20000000000 */
[----:B------:R-:W5:Y:S01]  /*4750*/  LDL R23, [R1+0xf4] ;  /* 0x0000f40001177983 */ /* 0x000f620000100800 */
[--C-:B------:R-:W-:Y:S02]  /*4760*/  @!P1 IMAD.IADD R5, R5, 0x1, -R0.reuse ;  /* 0x0000000105059824 */ /* 0x100fe400078e0a00 */
[----:B------:R-:W-:Y:S01]  /*4770*/  @!P3 IMAD.IADD R2, R2, 0x1, -R0 ;  /* 0x000000010202b824 */ /* 0x000fe200078e0a00 */
[----:B------:R-:W5:Y:S01]  /*4780*/  LDL R27, [R1+0xf8] ;  /* 0x0000f800011b7983 */ /* 0x000f620000100800 */
[----:B0-----:R-:W-:-:S04]  /*4790*/  IMAD.MOV.U32 R8, RZ, RZ, R7 ;  /* 0x000000ffff087224 */ /* 0x001fc800078e0007 */
[----:B------:R-:W-:Y:S01]  /*47a0*/  @!P6 IMAD.MOV R8, RZ, RZ, -R8 ;  /* 0x000000ffff08e224 */ /* 0x000fe200078e0a08 */
[----:B------:R-:W-:Y:S02]  /*47b0*/  ISETP.GE.AND P3, PT, R25, RZ, PT ;  /* 0x000000ff1900720c */ /* 0x000fe40003f66270 */
[----:B--2---:R-:W-:Y:S02]  /*47c0*/  IABS R9, R24 ;  /* 0x0000001800097213 */ /* 0x004fe40000000000 */
[----:B------:R-:W-:Y:S02]  /*47d0*/  ISETP.GE.AND P1, PT, R24, RZ, PT ;  /* 0x000000ff1800720c */ /* 0x000fe40003f26270 */
[----:B------:R-:W2:Y:S04]  /*47e0*/  LDL R24, [R1+0xe4] ;  /* 0x0000e40001187983 */ /* 0x000ea80000100800 */
[----:B------:R-:W-:Y:S04]  /*47f0*/  STL [R1+0x30], R8 ;  /* 0x0000300801007387 */ /* 0x000fe80000100800 */
[----:B------:R-:W5:Y:S01]  /*4800*/  LDL R25, [R1+0xfc] ;  /* 0x0000fc0001197983 */ /* 0x000f620000100800 */
[----:B------:R-:W-:Y:S01]  /*4810*/  IMAD.HI.U32 R18, R11, R17, RZ ;  /* 0x000000110b127227 */ /* 0x000fe200078e00ff */
[----:B------:R-:W-:-:S03]  /*4820*/  ISETP.GT.U32.AND P4, PT, R0, R2, PT ;  /* 0x000000020000720c */ /* 0x000fc60003f84070 */
[----:B------:R-:W-:Y:S02]  /*4830*/  IMAD.MOV R18, RZ, RZ, -R18 ;  /* 0x000000ffff127224 */ /* 0x000fe400078e0a12 */
[----:B------:R-:W-:-:S04]  /*4840*/  IMAD.HI.U32 R20, R11, R9, RZ ;  /* 0x000000090b147227 */ /* 0x000fc800078e00ff */
[----:B------:R-:W-:Y:S02]  /*4850*/  IMAD R13, R0, R18, R17 ;  /* 0x00000012000d7224 */ /* 0x000fe400078e0211 */
[----:B------:R-:W-:-:S04]  /*4860*/  IMAD.MOV R18, RZ, RZ, -R20 ;  /* 0x000000ffff127224 */ /* 0x000fc800078e0a14 */
[----:B------:R-:W-:Y:S02]  /*4870*/  IMAD R9, R0, R18, R9 ;  /* 0x0000001200097224 */ /* 0x000fe400078e0209 */
[----:B------:R-:W-:-:S03]  /*4880*/  @!P4 IMAD.IADD R2, R2, 0x1, -R0 ;  /* 0x000000010202c824 */ /* 0x000fc600078e0a00 */
[C---:B------:R-:W-:Y:S02]  /*4890*/  ISETP.GT.U32.AND P4, PT, R0.reuse, R9, PT ;  /* 0x000000090000720c */ /* 0x040fe40003f84070 */
[----:B------:R-:W-:Y:S02]  /*48a0*/  ISETP.GT.U32.AND P5, PT, R0, R13, PT ;  /* 0x0000000d0000720c */ /* 0x000fe40003fa4070 */
[----:B------:R-:W-:-:S09]  /*48b0*/  ISETP.GE.AND P2, PT, R26, RZ, PT ;  /* 0x000000ff1a00720c */ /* 0x000fd20003f46270 */
[--C-:B------:R-:W-:Y:S02]  /*48c0*/  @!P4 IMAD.IADD R9, R9, 0x1, -R0.reuse ;  /* 0x000000010909c824 */ /* 0x100fe400078e0a00 */
[----:B------:R-:W-:Y:S02]  /*48d0*/  @!P5 IMAD.IADD R13, R13, 0x1, -R0 ;  /* 0x000000010d0dd824 */ /* 0x000fe400078e0a00 */
[----:B------:R-:W-:-:S03]  /*48e0*/  @!P2 IMAD.MOV R5, RZ, RZ, -R5 ;  /* 0x000000ffff05a224 */ /* 0x000fc600078e0a05 */
[----:B------:R-:W-:Y:S01]  /*48f0*/  ISETP.GT.U32.AND P6, PT, R0, R13, PT ;  /* 0x0000000d0000720c */ /* 0x000fe20003fc4070 */
[----:B------:R-:W-:Y:S01]  /*4900*/  @!P0 IMAD.MOV R2, RZ, RZ, -R2 ;  /* 0x000000ffff028224 */ /* 0x000fe200078e0a02 */
[----:B------:R-:W-:Y:S01]  /*4910*/  STL [R1+0x3c], R5 ;  /* 0x00003c0501007387 */ /* 0x000fe20000100800 */
[----:B------:R-:W-:-:S03]  /*4920*/  IABS R16, R6 ;  /* 0x0000000600107213 */ /* 0x000fc60000000000 */
[----:B------:R-:W-:Y:S04]  /*4930*/  STL [R1+0x5c], R2 ;  /* 0x00005c0201007387 */ /* 0x000fe80000100800 */
[----:B------:R-:W2:Y:S04]  /*4940*/  LDL.LU R15, [R1+0x104] ;  /* 0x00010400010f7983 */ /* 0x000ea80000300800 */
[----:B------:R-:W2:Y:S01]  /*4950*/  LDL.LU R14, [R1+0x108] ;  /* 0x00010800010e7983 */ /* 0x000ea20000300800 */
[----:B---3--:R-:W-:-:S03]  /*4960*/  IABS R17, R4 ;  /* 0x0000000400117213 */ /* 0x008fc60000000000 */
[----:B------:R-:W3:Y:S02]  /*4970*/  LDL.LU R12, [R1+0x10c] ;  /* 0x00010c00010c7983 */ /* 0x000ee40000300800 */
[----:B------:R-:W-:-:S04]  /*4980*/  IMAD.MOV.U32 R20, RZ, RZ, R17 ;  /* 0x000000ffff147224 */ /* 0x000fc800078e0011 */
[----:B------:R-:W-:-:S04]  /*4990*/  IMAD.HI.U32 R17, R11, R20, RZ ;  /* 0x000000140b117227 */ /* 0x000fc800078e00ff */
[----:B------:R-:W-:-:S04]  /*49a0*/  IMAD.MOV R17, RZ, RZ, -R17 ;  /* 0x000000ffff117224 */ /* 0x000fc800078e0a11 */
[----:B------:R-:W-:-:S05]  /*49b0*/  IMAD R20, R0, R17, R20 ;  /* 0x0000001100147224 */ /* 0x000fca00078e0214 */
[----:B------:R-:W-:Y:S02]  /*49c0*/  ISETP.GT.U32.AND P4, PT, R0, R20, PT ;  /* 0x000000140000720c */ /* 0x000fe40003f84070 */
[----:B----4-:R-:W-:-:S05]  /*49d0*/  IABS R26, R28 ;  /* 0x0000001c001a7213 */ /* 0x010fca0000000000 */
[----:B------:R-:W-:-:S06]  /*49e0*/  IMAD.HI.U32 R7, R11, R26, RZ ;  /* 0x0000001a0b077227 */ /* 0x000fcc00078e00ff */
[----:B------:R-:W-:Y:S02]  /*49f0*/  @!P4 IMAD.IADD R20, R20, 0x1, -R0 ;  /* 0x000000011414c824 */ /* 0x000fe400078e0a00 */
[----:B------:R-:W-:-:S03]  /*4a00*/  IMAD.MOV R7, RZ, RZ, -R7 ;  /* 0x000000ffff077224 */ /* 0x000fc600078e0a07 */
[C---:B------:R-:W-:Y:S01]  /*4a10*/  ISETP.GT.U32.AND P4, PT, R0.reuse, R20, PT ;  /* 0x000000140000720c */ /* 0x040fe20003f84070 */
[----:B------:R-:W-:Y:S02]  /*4a20*/  IMAD R26, R0, R7, R26 ;  /* 0x00000007001a7224 */ /* 0x000fe400078e021a */
[----:B------:R-:W-:Y:S01]  /*4a30*/  @!P6 IMAD.IADD R13, R13, 0x1, -R0 ;  /* 0x000000010d0de824 */ /* 0x000fe200078e0a00 */
[----:B------:R-:W-:Y:S01]  /*4a40*/  ISETP.GE.AND P6, PT, R4, RZ, PT ;  /* 0x000000ff0400720c */ /* 0x000fe20003fc6270 */
[----:B------:R-:W-:-:S04]  /*4a50*/  IMAD.HI.U32 R19, R11, R16, RZ ;  /* 0x000000100b137227 */ /* 0x000fc800078e00ff */
[----:B------:R-:W-:Y:S02]  /*4a60*/  IMAD.MOV.U32 R4, RZ, RZ, R13 ;  /* 0x000000ffff047224 */ /* 0x000fe400078e000d */
[----:B------:R-:W-:Y:S02]  /*4a70*/  IMAD.MOV R19, RZ, RZ, -R19 ;  /* 0x000000ffff137224 */ /* 0x000fe400078e0a13 */
[----:B------:R-:W-:Y:S02]  /*4a80*/  @!P4 IMAD.IADD R20, R20, 0x1, -R0 ;  /* 0x000000011414c824 */ /* 0x000fe400078e0a00 */
[----:B------:R-:W-:Y:S02]  /*4a90*/  @!P3 IMAD.MOV R4, RZ, RZ, -R4 ;  /* 0x000000ffff04b224 */ /* 0x000fe400078e0a04 */
[----:B------:R-:W-:Y:S01]  /*4aa0*/  IMAD R16, R0, R19, R16 ;  /* 0x0000001300107224 */ /* 0x000fe200078e0210 */
[----:B------:R-:W-:Y:S02]  /*4ab0*/  IABS R19, R3 ;  /* 0x0000000300137213 */ /* 0x000fe40000000000 */
[----:B------:R-:W-:-:S02]  /*4ac0*/  ISETP.GE.AND P0, PT, R6, RZ, PT ;  /* 0x000000ff0600720c */ /* 0x000fc40003f06270 */
[----:B-----5:R-:W-:Y:S02]  /*4ad0*/  IABS R7, R25 ;  /* 0x0000001900077213 */ /* 0x020fe40000000000 */
[----:B------:R-:W4:Y:S04]  /*4ae0*/  LDL R25, [R1+0x100] ;  /* 0x0001000001197983 */ /* 0x000f280000100800 */
[----:B------:R0:W-:Y:S04]  /*4af0*/  STL [R1+0x241c], R20 ;  /* 0x00241c1401007387 */ /* 0x0001e80000100800 */
[----:B------:R-:W5:Y:S01]  /*4b00*/  LDL.LU R10, [R1+0x110] ;  /* 0x00011000010a7983 */ /* 0x000f620000300800 */
[----:B0-----:R-:W-:-:S03]  /*4b10*/  IMAD.MOV.U32 R20, RZ, RZ, R3 ;  /* 0x000000ffff147224 */ /* 0x001fc600078e0003 */
[----:B------:R-:W5:Y:S04]  /*4b20*/  LDL.LU R3, [R1+0x114] ;  /* 0x0001140001037983 */ /* 0x000f680000300800 */
[----:B------:R0:W-:Y:S04]  /*4b30*/  STL [R1+0x34], R4 ;  /* 0x0000340401007387 */ /* 0x0001e80000100800 */
[----:B------:R-:W5:Y:S04]  /*4b40*/  LDL.LU R8, [R1+0x118] ;  /* 0x0001180001087983 */ /* 0x000f680000300800 */
[----:B------:R-:W5:Y:S04]  /*4b50*/  LDL.LU R6, [R1+0x11c] ;  /* 0x00011c0001067983 */ /* 0x000f680000300800 */
[----:B0-----:R-:W5:Y:S01]  /*4b60*/  LDL R4, [R1+0xbd4] ;  /* 0x000bd40001047983 */ /* 0x001f620000100800 */
[----:B------:R-:W-:-:S13]  /*4b70*/  ISETP.GT.U32.AND P5, PT, R0, R16, PT ;  /* 0x000000100000720c */ /* 0x000fda0003fa4070 */
[----:B------:R-:W-:-:S05]  /*4b80*/  @!P5 IMAD.IADD R16, R16, 0x1, -R0 ;  /* 0x000000011010d824 */ /* 0x000fca00078e0a00 */
[----:B------:R-:W-:Y:S02]  /*4b90*/  ISETP.GT.U32.AND P5, PT, R0, R16, PT ;  /* 0x000000100000720c */ /* 0x000fe40003fa4070 */
[----:B------:R-:W-:-:S05]  /*4ba0*/  IABS R22, R29 ;  /* 0x0000001d00167213 */ /* 0x000fca0000000000 */
[----:B------:R-:W-:-:S06]  /*4bb0*/  IMAD.HI.U32 R5, R11, R22, RZ ;  /* 0x000000160b057227 */ /* 0x000fcc00078e00ff */
[----:B------:R-:W-:Y:S01]  /*4bc0*/  @!P5 IMAD.IADD R16, R16, 0x1, -R0 ;  /* 0x000000011010d824 */ /* 0x000fe200078e0a00 */
[----:B------:R-:W-:Y:S01]  /*4bd0*/  ISETP.GT.U32.AND P5, PT, R0, R26, PT ;  /* 0x0000001a0000720c */ /* 0x000fe20003fa4070 */
[----:B------:R-:W-:Y:S02]  /*4be0*/  IMAD.MOV R5, RZ, RZ, -R5 ;  /* 0x000000ffff057224 */ /* 0x000fe400078e0a05 */
[----:B------:R-:W-:-:S04]  /*4bf0*/  IMAD.HI.U32 R2, R11, R19, RZ ;  /* 0x000000130b027227 */ /* 0x000fc800078e00ff */
[----:B------:R-:W-:Y:S02]  /*4c00*/  IMAD R22, R0, R5, R22 ;  /* 0x0000000500167224 */ /* 0x000fe400078e0216 */
[----:B------:R-:W-:-:S04]  /*4c10*/  IMAD.MOV R2, RZ, RZ, -R2 ;  /* 0x000000ffff027224 */ /* 0x000fc800078e0a02 */
[----:B------:R-:W-:Y:S01]  /*4c20*/  @!P5 IMAD.IADD R26, R26, 0x1, -R0 ;  /* 0x000000011a1ad824 */ /* 0x000fe200078e0a00 */
[C---:B------:R-:W-:Y:S01]  /*4c30*/  ISETP.GT.U32.AND P5, PT, R0.reuse, R22, PT ;  /* 0x000000160000720c */ /* 0x040fe20003fa4070 */
[----:B------:R-:W-:-:S05]  /*4c40*/  IMAD R19, R0, R2, R19 ;  /* 0x0000000200137224 */ /* 0x000fca00078e0213 */
[----:B------:R-:W-:Y:S02]  /*4c50*/  ISETP.GT.U32.AND P4, PT, R0, R19, PT ;  /* 0x000000130000720c */ /* 0x000fe40003f84070 */
[----:B------:R-:W-:-:S05]  /*4c60*/  IABS R17, R27 ;  /* 0x0000001b00117213 */ /* 0x000fca0000000000 */
[--C-:B------:R-:W-:Y:S01]  /*4c70*/  @!P5 IMAD.IADD R22, R22, 0x1, -R0.reuse ;  /* 0x000000011616d824 */ /* 0x100fe200078e0a00 */
[----:B------:R-:W-:Y:S01]  /*4c80*/  IABS R23, R23 ;  /* 0x0000001700177213 */ /* 0x000fe20000000000 */
[----:B------:R-:W-:Y:S01]  /*4c90*/  IMAD.HI.U32 R5, R11, R17, RZ ;  /* 0x000000110b057227 */ /* 0x000fe200078e00ff */
[----:B--2---:R-:W-:Y:S02]  /*4ca0*/  IABS R24, R24 ;  /* 0x0000001800187213 */ /* 0x004fe40000000000 */
[C---:B------:R-:W-:Y:S01]  /*4cb0*/  ISETP.GT.U32.AND P5, PT, R0.reuse, R22, PT ;  /* 0x000000160000720c */ /* 0x040fe20003fa4070 */
[----:B------:R-:W-:Y:S01]  /*4cc0*/  @!P4 IMAD.IADD R19, R19, 0x1, -R0 ;  /* 0x000000011313c824 */ /* 0x000fe200078e0a00 */
[----:B------:R-:W-:Y:S01]  /*4cd0*/  ISETP.GT.U32.AND P2, PT, R0, R9, PT ;  /* 0x000000090000720c */ /* 0x000fe20003f44070 */
[----:B------:R-:W-:-:S03]  /*4ce0*/  IMAD.HI.U32 R21, R11, R23, RZ ;  /* 0x000000170b157227 */ /* 0x000fc600078e00ff */
[----:B------:R-:W-:Y:S01]  /*4cf0*/  ISETP.GT.U32.AND P3, PT, R0, R19, PT ;  /* 0x000000130000720c */ /* 0x000fe20003f64070 */
[----:B------:R-:W-:Y:S02]  /*4d00*/  IMAD.MOV R5, RZ, RZ, -R5 ;  /* 0x000000ffff057224 */ /* 0x000fe400078e0a05 */
[----:B------:R-:W-:-:S04]  /*4d10*/  IMAD.HI.U32 R18, R11, R24, RZ ;  /* 0x000000180b127227 */ /* 0x000fc800078e00ff */
[----:B------:R-:W-:Y:S02]  /*4d20*/  IMAD.MOV R13, RZ, RZ, -R21 ;  /* 0x000000ffff0d7224 */ /* 0x000fe400078e0a15 */
[C---:B------:R-:W-:Y:S02]  /*4d30*/  IMAD R17, R0.reuse, R5, R17 ;  /* 0x0000000500117224 */ /* 0x040fe400078e0211 */
[----:B------:R-:W-:Y:S02]  /*4d40*/  IMAD.MOV R18, RZ, RZ, -R18 ;  /* 0x000000ffff127224 */ /* 0x000fe400078e0a12 */
[----:B------:R-:W-:Y:S02]  /*4d50*/  IMAD R23, R0, R13, R23 ;  /* 0x0000000d00177224 */ /* 0x000fe400078e0217 */
[----:B------:R-:W-:Y:S01]  /*4d60*/  @!P5 IMAD.IADD R22, R22, 0x1, -R0 ;  /* 0x000000011616d824 */ /* 0x000fe200078e0a00 */
[C---:B------:R-:W-:Y:S01]  /*4d70*/  ISETP.GT.U32.AND P5, PT, R0.reuse, R17, PT ;  /* 0x000000110000720c */ /* 0x040fe20003fa4070 */
[----:B------:R-:W-:Y:S01]  /*4d80*/  IMAD R24, R0, R18, R24 ;  /* 0x0000001200187224 */ /* 0x000fe200078e0218 */
[----:B------:R-:W-:Y:S01]  /*4d90*/  IABS R18, R15 ;  /* 0x0000000f00127213 */ /* 0x000fe20000000000 */
[----:B------:R-:W-:Y:S01]  /*4da0*/  @!P2 IMAD.IADD R9, R9, 0x1, -R0 ;  /* 0x000000010909a824 */ /* 0x000fe200078e0a00 */
[----:B------:R-:W-:Y:S01]  /*4db0*/  ISETP.GE.AND P2, PT, R28, RZ, PT ;  /* 0x000000ff1c00720c */ /* 0x000fe20003f46270 */
[----:B------:R-:W-:-:S04]  /*4dc0*/  IMAD.HI.U32 R2, R11, R7, RZ ;  /* 0x000000070b027227 */ /* 0x000fc800078e00ff */
[----:B------:R-:W-:Y:S01]  /*4dd0*/  @!P3 IMAD.IADD R19, R19, 0x1, -R0 ;  /* 0x000000011313b824 */ /* 0x000fe200078e0a00 */
[C---:B------:R-:W-:Y:S01]  /*4de0*/  ISETP.GT.U32.AND P3, PT, R0.reuse, R23, PT ;  /* 0x000000170000720c */ /* 0x040fe20003f64070 */
[----:B------:R-:W-:Y:S01]  /*4df0*/  IMAD.MOV R2, RZ, RZ, -R2 ;  /* 0x000000ffff027224 */ /* 0x000fe200078e0a02 */
[----:B------:R-:W-:Y:S02]  /*4e00*/  IABS R5, R14 ;  /* 0x0000000e00057213 */ /* 0x000fe40000000000 */
[----:B---3--:R-:W-:Y:S01]  /*4e10*/  IABS R27, R12 ;  /* 0x0000000c001b7213 */ /* 0x008fe20000000000 */
[----:B------:R-:W-:Y:S02]  /*4e20*/  IMAD R7, R0, R2, R7 ;  /* 0x0000000200077224 */ /* 0x000fe400078e0207 */
[----:B------:R-:W-:Y:S01]  /*4e30*/  @!P5 IMAD.IADD R17, R17, 0x1, -R0 ;  /* 0x000000011111d824 */ /* 0x000fe200078e0a00 */
[----:B------:R-:W-:Y:S01]  /*4e40*/  ISETP.GE.AND P5, PT, R29, RZ, PT ;  /* 0x000000ff1d00720c */ /* 0x000fe20003fa6270 */
[C---:B------:R-:W-:Y:S01]  /*4e50*/  IMAD.HI.U32 R21, R11.reuse, R5, RZ ;  /* 0x000000050b157227 */ /* 0x040fe200078e00ff */
[----:B------:R0:W-:Y:S03]  /*4e60*/  STL [R1+0x2414], R15 ;  /* 0x0024140f01007387 */ /* 0x0001e60000100800 */
[----:B------:R-:W-:Y:S01]  /*4e70*/  IMAD.HI.U32 R2, R11, R27, RZ ;  /* 0x0000001b0b027227 */ /* 0x000fe200078e00ff */
[----:B------:R-:W-:Y:S03]  /*4e80*/  STL [R1+0x2418], R14 ;  /* 0x0024180e01007387 */ /* 0x000fe60000100800 */
[----:B------:R-:W-:Y:S01]  /*4e90*/  IMAD.MOV R21, RZ, RZ, -R21 ;  /* 0x000000ffff157224 */ /* 0x000fe200078e0a15 */
[----:B------:R1:W-:Y:S01]  /*4ea0*/  STL [R1+0x2420], R12 ;  /* 0x0024200c01007387 */ /* 0x0003e20000100800 */
[----:B------:R-:W-:-:S02]  /*4eb0*/  IMAD.MOV R2, RZ, RZ, -R2 ;  /* 0x000000ffff027224 */ /* 0x000fc400078e0a02 */
[----:B------:R-:W-:Y:S01]  /*4ec0*/  @!P3 IMAD.IADD R23, R23, 0x1, -R0 ;  /* 0x000000011717b824 */ /* 0x000fe200078e0a00 */
[----:B------:R-:W-:Y:S01]  /*4ed0*/  ISETP.GE.AND P3, PT, R20, RZ, PT ;  /* 0x000000ff1400720c */ /* 0x000fe20003f66270 */
[C---:B------:R-:W-:Y:S02]  /*4ee0*/  IMAD R5, R0.reuse, R21, R5 ;  /* 0x0000001500057224 */ /* 0x040fe400078e0205 */
[----:B------:R-:W-:Y:S01]  /*4ef0*/  IMAD R27, R0, R2, R27 ;  /* 0x00000002001b7224 */ /* 0x000fe200078e021b */
[----:B----4-:R-:W-:Y:S01]  /*4f00*/  IABS R13, R25 ;  /* 0x00000019000d7213 */ /* 0x010fe20000000000 */
[----:B------:R-:W-:-:S04]  /*4f10*/  IMAD.HI.U32 R25, R11, R18, RZ ;  /* 0x000000120b197227 */ /* 0x000fc800078e00ff */
[----:B------:R-:W-:-:S04]  /*4f20*/  IMAD.HI.U32 R28, R11, R13, RZ ;  /* 0x0000000d0b1c7227 */ /* 0x000fc800078e00ff */
[----:B------:R-:W-:Y:S02]  /*4f30*/  IMAD.MOV R28, RZ, RZ, -R28 ;  /* 0x000000ffff1c7224 */ /* 0x000fe400078e0a1c */
[----:B------:R-:W-:Y:S02]  /*4f40*/  IMAD.MOV R25, RZ, RZ, -R25 ;  /* 0x000000ffff197224 */ /* 0x000fe400078e0a19 */
[C---:B------:R-:W-:Y:S01]  /*4f50*/  IMAD R13, R0.reuse, R28, R13 ;  /* 0x0000001c000d7224 */ /* 0x040fe200078e020d */
[----:B-----5:R-:W-:Y:S01]  /*4f60*/  IABS R28, R10 ;  /* 0x0000000a001c7213 */ /* 0x020fe20000000000 */
[----:B------:R-:W-:Y:S01]  /*4f70*/  IMAD R18, R0, R25, R18 ;  /* 0x0000001900127224 */ /* 0x000fe200078e0212 */
[----:B------:R-:W-:-:S03]  /*4f80*/  IABS R29, R3 ;  /* 0x00000003001d7213 */ /* 0x000fc60000000000 */
[----:B0-----:R-:W-:Y:S01]  /*4f90*/  IMAD.HI.U32 R15, R11, R28, RZ ;  /* 0x0000001c0b0f7227 */ /* 0x001fe200078e00ff */
[----:B------:R-:W-:-:S03]  /*4fa0*/  IABS R25, R8 ;  /* 0x0000000800197213 */ /* 0x000fc60000000000 */
[----:B-1----:R-:W-:-:S04]  /*4fb0*/  IMAD.HI.U32 R12, R11, R29, RZ ;  /* 0x0000001d0b0c7227 */ /* 0x002fc800078e00ff */
[----:B------:R-:W-:Y:S01]  /*4fc0*/  IMAD.HI.U32 R20, R11, R25, RZ ;  /* 0x000000190b147227 */ /* 0x000fe200078e00ff */
[----:B------:R-:W-:Y:S02]  /*4fd0*/  IABS R21, R6 ;  /* 0x0000000600157213 */ /* 0x000fe40000000000 */
[----:B------:R-:W-:Y:S01]  /*4fe0*/  IABS R2, R4 ;  /* 0x0000000400027213 */ /* 0x000fe20000000000 */
[----:B------:R-:W-:Y:S02]  /*4ff0*/  IMAD.MOV R15, RZ, RZ, -R15 ;  /* 0x000000ffff0f7224 */ /* 0x000fe400078e0a0f */
[----:B------:R-:W-:Y:S02]  /*5000*/  IMAD.MOV R12, RZ, RZ, -R12 ;  /* 0x000000ffff0c7224 */ /* 0x000fe400078e0a0c */
[----:B------:R-:W-:Y:S02]  /*5010*/  IMAD.MOV R20, RZ, RZ, -R20 ;  /* 0x000000ffff147224 */ /* 0x000fe400078e0a14 */
[----:B------:R-:W-:-:S02]  /*5020*/  IMAD R28, R0, R15, R28 ;  /* 0x0000000f001c7224 */ /* 0x000fc400078e021c */
[----:B------:R-:W-:-:S04]  /*5030*/  IMAD.HI.U32 R14, R11, R21, RZ ;  /* 0x000000150b0e7227 */ /* 0x000fc800078e00ff */
[----:B------:R-:W-:-:S04]  /*5040*/  IMAD.HI.U32 R15, R11, R2, RZ ;  /* 0x000000020b0f7227 */ /* 0x000fc800078e00ff */
[C---:B------:R-:W-:Y:S02]  /*5050*/  IMAD R11, R0.reuse, R12, R29 ;  /* 0x0000000c000b7224 */ /* 0x040fe400078e021d */
[----:B------:R-:W2:Y:S01]  /*5060*/  LDL.LU R12, [R1+0x2420] ;  /* 0x00242000010c7983 */ /* 0x000ea20000300800 */
[----:B------:R-:W-:-:S03]  /*5070*/  IMAD R25, R0, R20, R25 ;  /* 0x0000001400197224 */ /* 0x000fc600078e0219 */
[----:B------:R-:W3:Y:S01]  /*5080*/  LDL.LU R20, [R1+0x241c] ;  /* 0x00241c0001147983 */ /* 0x000ee20000300800 */
[C---:B------:R-:W-:Y:S01]  /*5090*/  ISETP.GT.U32.AND P4, PT, R0.reuse, R26, PT ;  /* 0x0000001a0000720c */ /* 0x040fe20003f84070 */
[----:B------:R-:W-:Y:S02]  /*50a0*/  IMAD.MOV R14, RZ, RZ, -R14 ;  /* 0x000000ffff0e7224 */ /* 0x000fe400078e0a0e */
[----:B------:R-:W-:Y:S02]  /*50b0*/  @!P1 IMAD.MOV R9, RZ, RZ, -R9 ;  /* 0x000000ffff099224 */ /* 0x000fe400078e0a09 */
[----:B------:R-:W-:Y:S02]  /*50c0*/  IMAD R21, R0, R14, R21 ;  /* 0x0000000e00157224 */ /* 0x000fe400078e0215 */
[----:B------:R-:W-:Y:S01]  /*50d0*/  @!P0 IMAD.MOV R16, RZ, RZ, -R16 ;  /* 0x000000ffff108224 */ /* 0x000fe200078e0a10 */
[----:B------:R-:W4:Y:S01]  /*50e0*/  LDL.LU R14, [R1+0x2418] ;  /* 0x00241800010e7983 */ /* 0x000f220000300800 */
[----:B------:R-:W-:-:S03]  /*50f0*/  IMAD.MOV R29, RZ, RZ, -R15 ;  /* 0x000000ffff1d7224 */ /* 0x000fc600078e0a0f */
[----:B------:R-:W5:Y:S01]  /*5100*/  LDL.LU R15, [R1+0x2414] ;  /* 0x00241400010f7983 */ /* 0x000f620000300800 */
[----:B------:R-:W-:-:S03]  /*5110*/  @!P4 IMAD.IADD R26, R26, 0x1, -R0 ;  /* 0x000000011a1ac824 */ /* 0x000fc600078e0a00 */
[----:B------:R0:W-:Y:S01]  /*5120*/  STL [R1+0x23b8], R9 ;  /* 0x0023b80901007387 */ /* 0x0001e20000100800 */
[----:B------:R-:W-:Y:S02]  /*5130*/  @!P2 IMAD.MOV R26, RZ, RZ, -R26 ;  /* 0x000000ffff1aa224 */ /* 0x000fe400078e0a1a */
[----:B------:R-:W-:Y:S01]  /*5140*/  @!P3 IMAD.MOV R19, RZ, RZ, -R19 ;  /* 0x000000ffff13b224 */ /* 0x000fe200078e0a13 */
[----:B0-----:R-:W2:Y:S04]  /*5150*/  LDL.LU R9, [R1+0x100] ;  /* 0x0001000001097983 */ /* 0x001ea80000300800 */
[----:B------:R0:W-:Y:S04]  /*5160*/  STL [R1+0x23bc], R16 ;  /* 0x0023bc1001007387 */ /* 0x0001e80000100800 */
[----:B0-----:R-:W4:Y:S01]  /*5170*/  LDL.LU R16, [R1+0xfc] ;  /* 0x0000fc0001107983 */ /* 0x001f220000300800 */
[----:B------:R-:W-:-:S13]  /*5180*/  ISETP.GT.U32.AND P4, PT, R0, R24, PT ;  /* 0x000000180000720c */ /* 0x000fda0003f84070 */
[----:B------:R-:W-:Y:S01]  /*5190*/  @!P4 IMAD.IADD R24, R24, 0x1, -R0 ;  /* 0x000000011818c824 */ /* 0x000fe200078e0a00 */
[----:B------:R-:W-:Y:S01]  /*51a0*/  ISETP.GT.U32.AND P4, PT, R0, R7, PT ;  /* 0x000000070000720c */ /* 0x000fe20003f84070 */
[----:B---3--:R-:W-:-:S05]  /*51b0*/  @!P6 IMAD.MOV R20, RZ, RZ, -R20 ;  /* 0x000000ffff14e224 */ /* 0x008fca00078e0a14 */
[----:B------:R0:W-:Y:S04]  /*51c0*/  STL [R1+0x23c0], R20 ;  /* 0x0023c01401007387 */ /* 0x0001e80000100800 */
[----:B0-----:R-:W3:Y:S04]  /*51d0*/  LDL.LU R20, [R1+0xf8] ;  /* 0x0000f80001147983 */ /* 0x001ee80000300800 */
[----:B------:R0:W-:Y:S04]  /*51e0*/  STL [R1+0x23c4], R26 ;  /* 0x0023c41a01007387 */ /* 0x0001e80000100800 */
[----:B0-----:R-:W3:Y:S04]  /*51f0*/  LDL.LU R26, [R1+0xf4] ;  /* 0x0000f400011a7983 */ /* 0x001ee80000300800 */
[----:B------:R0:W-:Y:S04]  /*5200*/  STL [R1+0x23c8], R19 ;  /* 0x0023c81301007387 */ /* 0x0001e80000100800 */
[----:B0-----:R-:W3:Y:S01]  /*5210*/  LDL.LU R19, [R1+0xe4] ;  /* 0x0000e40001137983 */ /* 0x001ee20000300800 */
[----:B------:R-:W-:Y:S01]  /*5220*/  @!P4 IMAD.IADD R7, R7, 0x1, -R0 ;  /* 0x000000010707c824 */ /* 0x000fe200078e0a00 */
[----:B------:R-:W-:-:S02]  /*5230*/  ISETP.GT.U32.AND P4, PT, R0, R13, PT ;  /* 0x0000000d0000720c */ /* 0x000fc40003f84070 */
[----:B------:R-:W-:-:S11]  /*5240*/  ISETP.GT.U32.AND P1, PT, R0, R24, PT ;  /* 0x000000180000720c */ /* 0x000fd60003f24070 */
[----:B------:R-:W-:Y:S01]  /*5250*/  @!P4 IMAD.IADD R13, R13, 0x1, -R0 ;  /* 0x000000010d0dc824 */ /* 0x000fe200078e0a00 */
[C---:B------:R-:W-:Y:S01]  /*5260*/  ISETP.GT.U32.AND P4, PT, R0.reuse, R18, PT ;  /* 0x000000120000720c */ /* 0x040fe20003f84070 */
[----:B------:R-:W-:Y:S01]  /*5270*/  @!P5 IMAD.MOV R22, RZ, RZ, -R22 ;  /* 0x000000ffff16d224 */ /* 0x000fe200078e0a16 */
[C---:B------:R-:W-:Y:S02]  /*5280*/  ISETP.GT.U32.AND P0, PT, R0.reuse, R23, PT ;  /* 0x000000170000720c */ /* 0x040fe40003f04070 */
[C---:B------:R-:W-:Y:S02]  /*5290*/  ISETP.GT.U32.AND P2, PT, R0.reuse, R7, PT ;  /* 0x000000070000720c */ /* 0x040fe40003f44070 */
[C---:B------:R-:W-:Y:S02]  /*52a0*/  ISETP.GT.U32.AND P3, PT, R0.reuse, R13, PT ;  /* 0x0000000d0000720c */ /* 0x040fe40003f64070 */
[----:B------:R-:W-:-:S05]  /*52b0*/  ISETP.GT.U32.AND P5, PT, R0, R5, PT ;  /* 0x000000050000720c */ /* 0x000fca0003fa4070 */
[----:B------:R-:W-:Y:S01]  /*52c0*/  @!P4 IMAD.IADD R18, R18, 0x1, -R0 ;  /* 0x000000011212c824 */ /* 0x000fe200078e0a00 */
[C---:B------:R-:W-:Y:S01]  /*52d0*/  ISETP.GT.U32.AND P4, PT, R0.reuse, R17, PT ;  /* 0x000000110000720c */ /* 0x040fe20003f84070 */
[----:B------:R-:W-:Y:S02]  /*52e0*/  IMAD R2, R0, R29, R2 ;  /* 0x0000001d00027224 */ /* 0x000fe400078e0202 */
[--C-:B------:R-:W-:Y:S01]  /*52f0*/  @!P1 IMAD.IADD R24, R24, 0x1, -R0.reuse ;  /* 0x0000000118189824 */ /* 0x100fe200078e0a00 */
[C---:B------:R-:W-:Y:S01]  /*5300*/  ISETP.GT.U32.AND P1, PT, R0.reuse, R27, PT ;  /* 0x0000001b0000720c */ /* 0x040fe20003f24070 */
        /* <DEDUP_REMOVED lines=8> */
[----:B------:R-:W-:Y:S01]  /*5390*/  @!P4 IMAD.IADD R17, R17, 0x1, -R0 ;  /* 0x000000011111c824 */ /* 0x000fe200078e0a00 */
[----:B------:R-:W-:-:S02]  /*53a0*/  ISETP.GT.U32.AND P4, PT, R0, R11, PT ;  /* 0x0000000b0000720c */ /* 0x000fc40003f84070 */
[----:B------:R-:W-:Y:S01]  /*53b0*/  ISETP.GT.U32.AND P5, PT, R0, R2, PT ;  /* 0x000000020000720c */ /* 0x000fe20003fa4070 */
[--C-:B------:R-:W-:Y:S02]  /*53c0*/  @!P1 IMAD.IADD R27, R27, 0x1, -R0.reuse ;  /* 0x000000011b1b9824 */ /* 0x100fe400078e0a00 */
[--C-:B------:R-:W-:Y:S02]  /*53d0*/  @!P0 IMAD.IADD R28, R28, 0x1, -R0.reuse ;  /* 0x000000011c1c8824 */ /* 0x100fe400078e0a00 */
[--C-:B------:R-:W-:Y:S02]  /*53e0*/  @!P6 IMAD.IADD R18, R18, 0x1, -R0.reuse ;  /* 0x000000011212e824 */ /* 0x100fe400078e0a00 */
[--C-:B------:R-:W-:Y:S01]  /*53f0*/  @!P2 IMAD.IADD R25, R25, 0x1, -R0.reuse ;  /* 0x000000011919a824 */ /* 0x100fe200078e0a00 */
[----:B--2---:R-:W-:Y:S01]  /*5400*/  ISETP.GE.AND P2, PT, R9, RZ, PT ;  /* 0x000000ff0900720c */ /* 0x004fe20003f46270 */
[--C-:B------:R-:W-:Y:S01]  /*5410*/  @!P3 IMAD.IADD R21, R21, 0x1, -R0.reuse ;  /* 0x000000011515b824 */ /* 0x100fe200078e0a00 */
[----:B-----5:R-:W-:Y:S01]  /*5420*/  ISETP.GE.AND P3, PT, R15, RZ, PT ;  /* 0x000000ff0f00720c */ /* 0x020fe20003f66270 */
[--C-:B------:R-:W-:Y:S01]  /*5430*/  @!P4 IMAD.IADD R11, R11, 0x1, -R0.reuse ;  /* 0x000000010b0bc824 */ /* 0x100fe200078e0a00 */
[----:B----4-:R-:W-:Y:S01]  /*5440*/  ISETP.GE.AND P4, PT, R16, RZ, PT ;  /* 0x000000ff1000720c */ /* 0x010fe20003f86270 */
[----:B------:R-:W-:Y:S01]  /*5450*/  @!P5 IMAD.IADD R2, R2, 0x1, -R0 ;  /* 0x000000010202d824 */ /* 0x000fe200078e0a00 */
[C---:B------:R-:W-:Y:S01]  /*5460*/  ISETP.GT.U32.AND P5, PT, R0.reuse, R5, PT ;  /* 0x000000050000720c */ /* 0x040fe20003fa4070 */
[----:B------:R-:W0:Y:S06]  /*5470*/  S2R R9, SR_TID.X ;  /* 0x0000000000097919 */ /* 0x000e2c0000002100 */
[----:B------:R-:W-:Y:S01]  /*5480*/  @!P2 IMAD.MOV R13, RZ, RZ, -R13 ;  /* 0x000000ffff0da224 */ /* 0x000fe200078e0a0d */
[C---:B------:R-:W-:Y:S01]  /*5490*/  ISETP.GT.U32.AND P2, PT, R0.reuse, R25, PT ;  /* 0x000000190000720c */ /* 0x040fe20003f44070 */
[----:B------:R-:W-:Y:S01]  /*54a0*/  @!P3 IMAD.MOV R18, RZ, RZ, -R18 ;  /* 0x000000ffff12b224 */ /* 0x000fe200078e0a12 */
[C---:B------:R-:W-:Y:S01]  /*54b0*/  ISETP.GT.U32.AND P3, PT, R0.reuse, R21, PT ;  /* 0x000000150000720c */ /* 0x040fe20003f64070 */
[----:B------:R-:W-:Y:S01]  /*54c0*/  @!P4 IMAD.MOV R7, RZ, RZ, -R7 ;  /* 0x000000ffff07c224 */ /* 0x000fe200078e0a07 */
[----:B------:R-:W-:Y:S01]  /*54d0*/  ISETP.GT.U32.AND P4, PT, R0, R11, PT ;  /* 0x0000000b0000720c */ /* 0x000fe20003f84070 */
[--C-:B------:R-:W-:Y:S01]  /*54e0*/  @!P5 IMAD.IADD R5, R5, 0x1, -R0.reuse ;  /* 0x000000010505d824 */ /* 0x100fe200078e0a00 */
[----:B------:R-:W-:Y:S01]  /*54f0*/  ISETP.GE.AND P5, PT, R14, RZ, PT ;  /* 0x000000ff0e00720c */ /* 0x000fe20003fa6270 */
[----:B------:R-:W-:Y:S04]  /*5500*/  STL [R1+0x23cc], R22 ;  /* 0x0023cc1601007387 */ /* 0x000fe80000100800 */
[----:B------:R-:W2:Y:S02]  /*5510*/  LDL.LU R15, [R1+0x2410] ;  /* 0x00241000010f7983 */ /* 0x000ea40000300800 */
[----:B------:R-:W-:-:S02]  /*5520*/  @!P2 IMAD.IADD R25, R25, 0x1, -R0 ;  /* 0x000000011919a824 */ /* 0x000fc400078e0a00 */
[--C-:B------:R-:W-:Y:S02]  /*5530*/  @!P3 IMAD.IADD R21, R21, 0x1, -R0.reuse ;  /* 0x000000011515b824 */ /* 0x100fe400078e0a00 */
[----:B------:R-:W-:Y:S01]  /*5540*/  @!P4 IMAD.IADD R11, R11, 0x1, -R0 ;  /* 0x000000010b0bc824 */ /* 0x000fe200078e0a00 */
[----:B------:R-:W-:Y:S01]  /*5550*/  ISETP.GE.AND P4, PT, R3, RZ, PT ;  /* 0x000000ff0300720c */ /* 0x000fe20003f86270 */
[----:B------:R-:W-:Y:S01]  /*5560*/  @!P5 IMAD.MOV R5, RZ, RZ, -R5 ;  /* 0x000000ffff05d224 */ /* 0x000fe200078e0a05 */
[----:B------:R-:W-:Y:S02]  /*5570*/  ISETP.GE.AND P2, PT, R8, RZ, PT ;  /* 0x000000ff0800720c */ /* 0x000fe40003f46270 */
[----:B------:R-:W-:Y:S02]  /*5580*/  ISETP.GE.AND P3, PT, R6, RZ, PT ;  /* 0x000000ff0600720c */ /* 0x000fe40003f66270 */
[----:B0-----:R-:W-:Y:S02]  /*5590*/  LOP3.LUT R9, R9, 0x3f, RZ, 0xc0, !PT ;  /* 0x0000003f09097812 */ /* 0x001fe400078ec0ff */
[----:B---3--:R-:W-:-:S02]  /*55a0*/  ISETP.GE.AND P0, PT, R20, RZ, PT ;  /* 0x000000ff1400720c */ /* 0x008fc40003f06270 */
[----:B------:R-:W-:-:S11]  /*55b0*/  ISETP.GE.AND P1, PT, R26, RZ, PT ;  /* 0x000000ff1a00720c */ /* 0x000fd60003f26270 */
[----:B------:R-:W-:Y:S01]  /*55c0*/  @!P0 IMAD.MOV R17, RZ, RZ, -R17 ;  /* 0x000000ffff118224 */ /* 0x000fe200078e0a11 */
[----:B------:R-:W-:Y:S01]  /*55d0*/  ISETP.GE.AND P6, PT, R19, RZ, PT ;  /* 0x000000ff1300720c */ /* 0x000fe20003fc6270 */
[----:B------:R-:W-:Y:S01]  /*55e0*/  @!P1 IMAD.MOV R23, RZ, RZ, -R23 ;  /* 0x000000ffff179224 */ /* 0x000fe200078e0a17 */
[C---:B------:R-:W-:Y:S02]  /*55f0*/  ISETP.GT.U32.AND P1, PT, R0.reuse, R27, PT ;  /* 0x0000001b0000720c */ /* 0x040fe40003f24070 */
[----:B------:R-:W-:-:S09]  /*5600*/  ISETP.GT.U32.AND P0, PT, R0, R28, PT ;  /* 0x0000001c0000720c */ /* 0x000fd20003f04070 */
[----:B------:R-:W-:Y:S01]  /*5610*/  @!P6 IMAD.MOV R24, RZ, RZ, -R24 ;  /* 0x000000ffff18e224 */ /* 0x000fe200078e0a18 */
[----:B------:R-:W-:Y:S01]  /*5620*/  ISETP.GT.U32.AND P6, PT, R0, R2, PT ;  /* 0x000000020000720c */ /* 0x000fe20003fc4070 */
[----:B------:R-:W-:-:S03]  /*5630*/  @!P1 IMAD.IADD R27, R27, 0x1, -R0 ;  /* 0x000000011b1b9824 */ /* 0x000fc600078e0a00 */
[----:B------:R-:W-:Y:S04]  /*5640*/  STL [R1+0x23d0], R24 ;  /* 0x0023d01801007387 */ /* 0x000fe80000100800 */
[----:B------:R-:W-:Y:S04]  /*5650*/  STL [R1+0x23d4], R23 ;  /* 0x0023d41701007387 */ /* 0x000fe80000100800 */
[----:B------:R-:W-:Y:S01]  /*5660*/  STL [R1+0x23d8], R17 ;  /* 0x0023d81101007387 */ /* 0x000fe20000100800 */
[----:B------:R-:W-:-:S03]  /*5670*/  ISETP.GE.AND P1, PT, R12, RZ, PT ;  /* 0x000000ff0c00720c */ /* 0x000fc60003f26270 */
[----:B------:R-:W-:Y:S01]  /*5680*/  STL [R1+0x23dc], R7 ;  /* 0x0023dc0701007387 */ /* 0x000fe20000100800 */
[----:B------:R-:W-:-:S03]  /*5690*/  @!P0 IMAD.IADD R28, R28, 0x1, -R0 ;  /* 0x000000011c1c8824 */ /* 0x000fc600078e0a00 */
[----:B------:R-:W-:Y:S01]  /*56a0*/  STL [R1+0x23e0], R13 ;  /* 0x0023e00d01007387 */ /* 0x000fe20000100800 */
[----:B------:R-:W-:Y:S01]  /*56b0*/  ISETP.GE.AND P0, PT, R10, RZ, PT ;  /* 0x000000ff0a00720c */ /* 0x000fe20003f06270 */
[----:B------:R-:W-:Y:S02]  /*56c0*/  @!P6 IMAD.IADD R2, R2, 0x1, -R0 ;  /* 0x000000010202e824 */ /* 0x000fe400078e0a00 */
[----:B------:R0:W-:Y:S01]  /*56d0*/  STL [R1+0x23e4], R18 ;  /* 0x0023e41201007387 */ /* 0x0001e20000100800 */
[----:B------:R-:W-:Y:S02]  /*56e0*/  IMAD.MOV.U32 R0, RZ, RZ, R27 ;  /* 0x000000ffff007224 */ /* 0x000fe400078e001b */
[----:B------:R-:W1:Y:S01]  /*56f0*/  LDC R27, c[0x0][0x23c] ;  /* 0x00008f00ff1b7b82 */ /* 0x000e620000000800 */
[----:B------:R-:W3:Y:S04]  /*5700*/  LDL.LU R14, [R1+0x240c] ;  /* 0x00240c00010e7983 */ /* 0x000ee80000300800 */
[----:B------:R-:W4:Y:S04]  /*5710*/  LDL.LU R12, [R1+0x2408] ;  /* 0x00240800010c7983 */ /* 0x000f280000300800 */
[----:B------:R-:W5:Y:S04]  /*5720*/  LDL.LU R10, [R1+0x2404] ;  /* 0x00240400010a7983 */ /* 0x000f680000300800 */
[----:B------:R-:W2:Y:S04]  /*5730*/  LDL.LU R3, [R1+0x2400] ;  /* 0x0024000001037983 */ /* 0x000ea80000300800 */
[----:B------:R-:W3:Y:S04]  /*5740*/  LDL.LU R8, [R1+0x23fc] ;  /* 0x0023fc0001087983 */ /* 0x000ee80000300800 */
[----:B------:R-:W4:Y:S04]  /*5750*/  LDL.LU R6, [R1+0x23f8] ;  /* 0x0023f80001067983 */ /* 0x000f280000300800 */
[----:B------:R1:W-:Y:S04]  /*5760*/  STL [R1+0x23e8], R5 ;  /* 0x0023e80501007387 */ /* 0x0003e80000100800 */
[----:B0-----:R-:W5:Y:S04]  /*5770*/  LDL.LU R18, [R1+0x2c] ;  /* 0x00002c0001127983 */ /* 0x001f680000300800 */
[----:B------:R-:W3:Y:S04]  /*5780*/  LDL.LU R13, [R1+0x28] ;  /* 0x00002800010d7983 */ /* 0x000ee80000300800 */
[----:B------:R-:W4:Y:S04]  /*5790*/  LDL.LU R7, [R1+0x24] ;  /* 0x0000240001077983 */ /* 0x000f280000300800 */
[----:B------:R-:W4:Y:S04]  /*57a0*/  LDL.LU R17, [R1+0x20] ;  /* 0x0000200001117983 */ /* 0x000f280000300800 */
[----:B------:R-:W4:Y:S04]  /*57b0*/  LDL.LU R23, [R1+0x1c] ;  /* 0x00001c0001177983 */ /* 0x000f280000300800 */
[----:B------:R-:W4:Y:S04]  /*57c0*/  LDL.LU R24, [R1+0x18] ;  /* 0x0000180001187983 */ /* 0x000f280000300800 */
[----:B------:R-:W4:Y:S04]  /*57d0*/  LDL.LU R22, [R1] ;  /* 0x0000000001167983 */ /* 0x000f280000300800 */
[----:B------:R-:W4:Y:S01]  /*57e0*/  LDL.LU R19, [R1+0x50] ;  /* 0x0000500001137983 */ /* 0x000f220000300800 */
[----:B------:R-:W-:-:S03]  /*57f0*/  @!P1 IMAD.MOV R0, RZ, RZ, -R0 ;  /* 0x000000ffff009224 */ /* 0x000fc600078e0a00 */
[----:B------:R-:W4:Y:S01]  /*5800*/  LDL.LU R26, [R1+0x54] ;  /* 0x00005400011a7983 */ /* 0x000f220000300800 */
[----:B-1----:R-:W-:-:S03]  /*5810*/  IMAD R5, R9, R27, RZ ;  /* 0x0000001b09057224 */ /* 0x002fc600078e02ff */
[----:B------:R-:W4:Y:S04]  /*5820*/  LDL.LU R20, [R1+0x58] ;  /* 0x0000580001147983 */ /* 0x000f280000300800 */
[----:B------:R-:W4:Y:S01]  /*5830*/  LDL.LU R16, [R1+0x60] ;  /* 0x0000600001107983 */ /* 0x000f220000300800 */
[----:B------:R-:W-:-:S03]  /*5840*/  ISETP.GE.AND P1, PT, R4, RZ, PT ;  /* 0x000000ff0400720c */ /* 0x000fc60003f26270 */
[----:B------:R-:W4:Y:S04]  /*5850*/  LDL.LU R9, [R1+0x64] ;  /* 0x0000640001097983 */ /* 0x000f280000300800 */
[----:B------:R0:W-:Y:S04]  /*5860*/  STL [R1+0x23ec], R0 ;  /* 0x0023ec0001007387 */ /* 0x0001e80000100800 */
[----:B------:R-:W4:Y:S01]  /*5870*/  LDL.LU R4, [R1+0x23f4] ;  /* 0x0023f40001047983 */ /* 0x000f220000300800 */
[----:B------:R-:W-:Y:S02]  /*5880*/  @!P0 IMAD.MOV R28, RZ, RZ, -R28 ;  /* 0x000000ffff1c8224 */ /* 0x000fe400078e0a1c */
[----:B0-----:R-:W-:-:S03]  /*5890*/  IMAD R0, R27, 0x40, R5 ;  /* 0x000000401b007824 */ /* 0x001fc600078e0205 */
[----:B------:R-:W-:Y:S02]  /*58a0*/  STL [R1+0x23f0], R28 ;  /* 0x0023f01c01007387 */ /* 0x000fe40000100800 */
[----:B------:R-:W-:Y:S02]  /*58b0*/  IADD3 R27, P6, R0, UR6, RZ ;  /* 0x00000006001b7c10 */ /* 0x000fe4000ffde0ff */
[----:B--2---:R-:W-:Y:S02]  /*58c0*/  ISETP.NE.AND P5, PT, R3, RZ, PT ;  /* 0x000000ff0300720c */ /* 0x004fe40003fa5270 */
[----:B------:R-:W-:Y:S02]  /*58d0*/  LOP3.LUT R29, RZ, R3, RZ, 0x33, !PT ;  /* 0x00000003ff1d7212 */ /* 0x000fe400078e33ff */
[----:B------:R-:W-:Y:S01]  /*58e0*/  IADD3 R3, P0, R5, UR6, RZ ;  /* 0x0000000605037c10 */ /* 0x000fe2000ff1e0ff */
[----:B------:R-:W-:Y:S01]  /*58f0*/  @!P4 IMAD.MOV R11, RZ, RZ, -R11 ;  /* 0x000000ffff0bc224 */ /* 0x000fe200078e0a0b */
[----:B------:R-:W-:Y:S01]  /*5900*/  UIMAD UR50, UR50, 0x5d, URZ ;  /* 0x0000005d323278a4 */ /* 0x000fe2000f8e023f */
[----:B------:R-:W-:Y:S01]  /*5910*/  @!P2 IMAD.MOV R25, RZ, RZ, -R25 ;  /* 0x000000ffff19a224 */ /* 0x000fe200078e0a19 */
[----:B------:R-:W-:Y:S01]  /*5920*/  UIMAD UR42, UR42, 0x5c, URZ ;  /* 0x0000005c2a2a78a4 */ /* 0x000fe2000f8e023f */
[----:B------:R4:W-:Y:S01]  /*5930*/  STL [R1+0x22dc], R3 ;  /* 0x0022dc0301007387 */ /* 0x0009e20000100800 */
[----:B------:R-:W-:Y:S01]  /*5940*/  @!P3 IMAD.MOV R21, RZ, RZ, -R21 ;  /* 0x000000ffff15b224 */ /* 0x000fe200078e0a15 */
[----:B------:R-:W-:Y:S01]  /*5950*/  UIMAD UR30, UR30, 0x5b, URZ ;  /* 0x0000005b1e1e78a4 */ /* 0x000fe2000f8e023f */
[C---:B-----5:R-:W-:Y:S01]  /*5960*/  SEL R0, R29.reuse, R18, !P5 ;  /* 0x000000121d007207 */ /* 0x060fe20006800000 */
[----:B------:R-:W-:Y:S01]  /*5970*/  STL [R1+0x22e0], R27 ;  /* 0x0022e01b01007387 */ /* 0x000fe20000100800 */
[----:B------:R-:W-:Y:S01]  /*5980*/  @!P1 IMAD.MOV R2, RZ, RZ, -R2 ;  /* 0x000000ffff029224 */ /* 0x000fe200078e0a02 */
[----:B------:R-:W-:Y:S01]  /*5990*/  UIMAD UR22, UR22, 0x5a, URZ ;  /* 0x0000005a161678a4 */ /* 0x000fe2000f8e023f */
[C---:B---3--:R-:W-:Y:S01]  /*59a0*/  SEL R5, R29.reuse, R13, !P5 ;  /* 0x0000000d1d057207 */ /* 0x048fe20006800000 */
[----:B------:R0:W-:Y:S01]  /*59b0*/  STL [R1+0xe0], R0 ;  /* 0x0000e00001007387 */ /* 0x0001e20000100800 */
[----:B------:R-:W-:Y:S01]  /*59c0*/  UIMAD UR14, UR14, 0x59, URZ ;  /* 0x000000590e0e78a4 */ /* 0x000fe2000f8e023f */
[----:B----4-:R-:W-:-:S02]  /*59d0*/  SEL R3, R29, R7, !P5 ;  /* 0x000000071d037207 */ /* 0x010fc40006800000 */
[----:B------:R1:W-:Y:S01]  /*59e0*/  STL [R1+0xdc], R5 ;  /* 0x0000dc0501007387 */ /* 0x0003e20000100800 */
[----:B------:R-:W-:Y:S02]  /*59f0*/  UIMAD UR60, UR60, 0x58, URZ ;  /* 0x000000583c3c78a4 */ /* 0x000fe4000f8e023f */
[----:B------:R-:W-:Y:S01]  /*5a00*/  UIMAD UR56, UR56, 0x57, URZ ;  /* 0x00000057383878a4 */ /* 0x000fe2000f8e023f */
[----:B------:R2:W-:Y:S01]  /*5a10*/  STL [R1+0xcc], R3 ;  /* 0x0000cc0301007387 */ /* 0x0005e20000100800 */
[----:B------:R-:W-:Y:S01]  /*5a20*/  UIMAD UR52, UR52, 0x56, URZ ;  /* 0x00000056343478a4 */ /* 0x000fe2000f8e023f */
[C---:B0-----:R-:W-:Y:S01]  /*5a30*/  SEL R0, R29.reuse, R17, !P5 ;  /* 0x000000111d007207 */ /* 0x041fe20006800000 */
[----:B------:R-:W-:Y:S02]  /*5a40*/  UIMAD UR48, UR48, 0x55, URZ ;  /* 0x00000055303078a4 */ /* 0x000fe4000f8e023f */
[----:B------:R-:W-:Y:S01]  /*5a50*/  UIMAD UR44, UR44, 0x54, URZ ;  /* 0x000000542c2c78a4 */ /* 0x000fe2000f8e023f */
[C---:B-1----:R-:W-:Y:S01]  /*5a60*/  SEL R5, R29.reuse, R23, !P5 ;  /* 0x000000171d057207 */ /* 0x042fe20006800000 */
[----:B------:R0:W-:Y:S01]  /*5a70*/  STL [R1+0xc8], R0 ;  /* 0x0000c80001007387 */ /* 0x0001e20000100800 */
[----:B------:R-:W-:Y:S01]  /*5a80*/  UIMAD UR40, UR40, 0x53, URZ ;  /* 0x00000053282878a4 */ /* 0x000fe2000f8e023f */
[----:B--2---:R-:W-:-:S02]  /*5a90*/  SEL R3, R29, R24, !P5 ;  /* 0x000000181d037207 */ /* 0x004fc40006800000 */
        /* <DEDUP_REMOVED lines=13> */
[----:B------:R-:W-:-:S03]  /*5b70*/  ULDC UR6, c[0x0][0x238] ;  /* 0x00008e0000067ab9 */ /* 0x000fc60000000800 */
[----:B------:R2:W-:Y:S01]  /*5b80*/  STL [R1+0xa4], R3 ;  /* 0x0000a40301007387 */ /* 0x0005e20000100800 */
[C---:B0-----:R-:W-:Y:S02]  /*5b90*/  SEL R0, R29.reuse, R20, !P5 ;  /* 0x000000141d007207 */ /* 0x041fe40006800000 */
[----:B-1----:R-:W-:-:S03]  /*5ba0*/  SEL R5, R29, R16, !P5 ;  /* 0x000000101d057207 */ /* 0x002fc60006800000 */
[----:B------:R0:W-:Y:S01]  /*5bb0*/  STL [R1+0xa0], R0 ;  /* 0x0000a00001007387 */ /* 0x0001e20000100800 */
[----:B--2---:R-:W-:-:S03]  /*5bc0*/  SEL R3, R29, R9, !P5 ;  /* 0x000000091d037207 */ /* 0x004fc60006800000 */
[----:B------:R-:W-:Y:S01]  /*5bd0*/  STL [R1+0x9c], R5 ;  /* 0x00009c0501007387 */ /* 0x000fe20000100800 */
[----:B0-----:R-:W-:-:S03]  /*5be0*/  SEL R0, R29, R4, !P5 ;  /* 0x000000041d007207 */ /* 0x001fc60006800000 */
[----:B------:R-:W2:Y:S04]  /*5bf0*/  LDL.LU R4, [R1+0x38] ;  /* 0x0000380001047983 */ /* 0x000ea80000300800 */
[----:B------:R0:W-:Y:S04]  /*5c00*/  STL [R1+0x98], R3 ;  /* 0x0000980301007387 */ /* 0x0001e80000100800 */
[----:B------:R1:W-:Y:S04]  /*5c10*/  STL [R1+0x88], R0 ;  /* 0x0000880001007387 */ /* 0x0003e80000100800 */
[----:B------:R-:W3:Y:S01]  /*5c20*/  LDL.LU R28, [R1+0x40] ;  /* 0x00004000011c7983 */ /* 0x000ee20000300800 */
[----:B0-----:R-:W-:-:S03]  /*5c30*/  SEL R3, R29, R6, !P5 ;  /* 0x000000061d037207 */ /* 0x001fc60006800000 */
[----:B-1----:R-:W4:Y:S04]  /*5c40*/  LDL.LU R0, [R1+0x44] ;  /* 0x0000440001007983 */ /* 0x002f280000300800 */
[----:B------:R0:W-:Y:S04]  /*5c50*/  STL [R1+0x84], R3 ;  /* 0x0000840301007387 */ /* 0x0001e80000100800 */
[----:B------:R-:W5:Y:S04]  /*5c60*/  LDL.LU R5, [R1+0x48] ;  /* 0x0000480001057983 */ /* 0x000f680000300800 */
        /* <DEDUP_REMOVED lines=8> */
[----:B------:R-:W5:Y:S01]  /*5cf0*/  LDL.LU R26, [R1+0xb4] ;  /* 0x0000b400011a7983 */ /* 0x000f620000300800 */
[----:B------:R-:W-:-:S03]  /*5d00*/  SEL R6, R29, R8, !P5 ;  /* 0x000000081d067207 */ /* 0x000fc60006800000 */
[----:B------:R-:W5:Y:S04]  /*5d10*/  LDL.LU R20, [R1+0xb0] ;  /* 0x0000b00001147983 */ /* 0x000f680000300800 */
[----:B------:R-:W5:Y:S04]  /*5d20*/  LDL.LU R16, [R1+0x94] ;  /* 0x0000940001107983 */ /* 0x000f680000300800 */
[----:B------:R-:W5:Y:S04]  /*5d30*/  LDL.LU R9, [R1+0x90] ;  /* 0x0000900001097983 */ /* 0x000f680000300800 */
[----:B------:R-:W5:Y:S04]  /*5d40*/  LDL.LU R27, [R1+0x70] ;  /* 0x00007000011b7983 */ /* 0x000f680000300800 */
[----:B------:R-:W5:Y:S04]  /*5d50*/  LDL.LU R8, [R1+0x4c] ;  /* 0x00004c0001087983 */ /* 0x000f680000300800 */
[----:B0-----:R-:W5:Y:S04]  /*5d60*/  LDL.LU R3, [R1+0x7c] ;  /* 0x00007c0001037983 */ /* 0x001f680000300800 */
[----:B------:R0:W-:Y:S02]  /*5d70*/  STL [R1+0x80], R6 ;  /* 0x0000800601007387 */ /* 0x0001e40000100800 */
[----:B0-----:R-:W-:-:S02]  /*5d80*/  SEL R6, R29, R10, !P5 ;  /* 0x0000000a1d067207 */ /* 0x001fc40006800000 */
[----:B------:R-:W5:Y:S04]  /*5d90*/  LDL.LU R10, [R1+0x78] ;  /* 0x00007800010a7983 */ /* 0x000f680000300800 */
[----:B------:R0:W-:Y:S02]  /*5da0*/  STL [R1+0x6c], R6 ;  /* 0x00006c0601007387 */ /* 0x0001e40000100800 */
[C---:B0-----:R-:W-:Y:S02]  /*5db0*/  SEL R6, R29.reuse, R12, !P5 ;  /* 0x0000000c1d067207 */ /* 0x041fe40006800000 */
[C---:B------:R-:W-:Y:S02]  /*5dc0*/  SEL R12, R29.reuse, R14, !P5 ;  /* 0x0000000e1d0c7207 */ /* 0x040fe40006800000 */
[----:B------:R-:W5:Y:S04]  /*5dd0*/  LDL.LU R14, [R1+0x74] ;  /* 0x00007400010e7983 */ /* 0x000f680000300800 */
[----:B------:R0:W-:Y:S04]  /*5de0*/  STL [R1+0x68], R6 ;  /* 0x0000680601007387 */ /* 0x0001e80000100800 */
[----:B0-----:R-:W5:Y:S04]  /*5df0*/  LDL.LU R6, [R1+0x30] ;  /* 0x0000300001067983 */ /* 0x001f680000300800 */
[----:B------:R0:W-:Y:S02]  /*5e00*/  STL [R1+0x64], R12 ;  /* 0x0000640c01007387 */ /* 0x0001e40000100800 */
[----:B0-----:R-:W-:-:S02]  /*5e10*/  SEL R12, R29, R15, !P5 ;  /* 0x0000000f1d0c7207 */ /* 0x001fc40006800000 */
[----:B------:R-:W5:Y:S04]  /*5e20*/  LDL.LU R15, [R1+0x8c] ;  /* 0x00008c00010f7983 */ /* 0x000f680000300800 */
[----:B------:R0:W-:Y:S04]  /*5e30*/  STL [R1+0x60], R12 ;  /* 0x0000600c01007387 */ /* 0x0001e80000100800 */
[----:B0-----:R-:W5:Y:S01]  /*5e40*/  LDL.LU R12, [R1+0x3c] ;  /* 0x00003c00010c7983 */ /* 0x001f620000300800 */
[----:B--2---:R-:W-:-:S05]  /*5e50*/  SEL R4, R29, R4, !P5 ;  /* 0x000000041d047207 */ /* 0x004fca0006800000 */
[----:B------:R0:W-:Y:S01]  /*5e60*/  STL [R1+0x58], R4 ;  /* 0x0000580401007387 */ /* 0x0001e20000100800 */
[----:B---3--:R-:W-:-:S03]  /*5e70*/  SEL R28, R29, R28, !P5 ;  /* 0x0000001c1d1c7207 */ /* 0x008fc60006800000 */
[----:B0-----:R-:W2:Y:S01]  /*5e80*/  LDL.LU R4, [R1+0x5c] ;  /* 0x00005c0001047983 */ /* 0x001ea20000300800 */
[C---:B----4-:R-:W-:Y:S02]  /*5e90*/  SEL R0, R29.reuse, R0, !P5 ;  /* 0x000000001d007207 */ /* 0x050fe40006800000 */
[C---:B-----5:R-:W-:Y:S02]  /*5ea0*/  SEL R5, R29.reuse, R5, !P5 ;  /* 0x000000051d057207 */ /* 0x060fe40006800000 */
[C---:B------:R-:W-:Y:S02]  /*5eb0*/  SEL R18, R29.reuse, R18, !P5 ;  /* 0x000000121d127207 */ /* 0x040fe40006800000 */
[C---:B------:R-:W-:Y:S02]  /*5ec0*/  SEL R13, R29.reuse, R13, !P5 ;  /* 0x0000000d1d0d7207 */ /* 0x040fe40006800000 */
[C---:B------:R-:W-:Y:S02]  /*5ed0*/  SEL R7, R29.reuse, R7, !P5 ;  /* 0x000000071d077207 */ /* 0x040fe40006800000 */
[----:B------:R-:W-:-:S02]  /*5ee0*/  SEL R17, R29, R17, !P5 ;  /* 0x000000111d117207 */ /* 0x000fc40006800000 */
[C---:B------:R-:W-:Y:S02]  /*5ef0*/  SEL R23, R29.reuse, R23, !P5 ;  /* 0x000000171d177207 */ /* 0x040fe40006800000 */
[C---:B------:R-:W-:Y:S02]  /*5f00*/  SEL R24, R29.reuse, R24, !P5 ;  /* 0x000000181d187207 */ /* 0x040fe40006800000 */
[C---:B------:R-:W-:Y:S02]  /*5f10*/  SEL R22, R29.reuse, R22, !P5 ;  /* 0x000000161d167207 */ /* 0x040fe40006800000 */
[C---:B------:R-:W-:Y:S02]  /*5f20*/  SEL R19, R29.reuse, R19, !P5 ;  /* 0x000000131d137207 */ /* 0x040fe40006800000 */
[----:B------:R-:W-:-:S05]  /*5f30*/  SEL R8, R29, R8, !P5 ;  /* 0x000000081d087207 */ /* 0x000fca0006800000 */
[----:B------:R0:W-:Y:S04]  /*5f40*/  STL [R1+0x54], R8 ;  /* 0x0000540801007387 */ /* 0x0001e80000100800 */
[----:B0-----:R-:W3:Y:S04]  /*5f50*/  LDL.LU R8, [R1+0x34] ;  /* 0x0000340001087983 */ /* 0x001ee80000300800 */
[----:B------:R0:W-:Y:S04]  /*5f60*/  STL [R1+0x50], R28 ;  /* 0x0000501c01007387 */ /* 0x0001e80000100800 */
[----:B0-----:R-:W4:Y:S04]  /*5f70*/  LDL.LU R28, [R1+0x23f0] ;  /* 0x0023f000011c7983 */ /* 0x001f280000300800 */
[----:B------:R0:W-:Y:S04]  /*5f80*/  STL [R1+0x4c], R0 ;  /* 0x00004c0001007387 */ /* 0x0001e80000100800 */
[----:B0-----:R-:W5:Y:S04]  /*5f90*/  LDL.LU R0, [R1+0x23ec] ;  /* 0x0023ec0001007983 */ /* 0x001f680000300800 */
[----:B------:R0:W-:Y:S04]  /*5fa0*/  STL [R1+0x48], R5 ;  /* 0x0000480501007387 */ /* 0x0001e80000100800 */
[----:B0-----:R-:W5:Y:S04]  /*5fb0*/  LDL.LU R5, [R1+0x23e8] ;  /* 0x0023e80001057983 */ /* 0x001f680000300800 */
[----:B------:R0:W-:Y:S04]  /*5fc0*/  STL [R1+0x44], R18 ;  /* 0x0000441201007387 */ /* 0x0001e80000100800 */
[----:B0-----:R-:W5:Y:S04]  /*5fd0*/  LDL.LU R18, [R1+0x23e4] ;  /* 0x0023e40001127983 */ /* 0x001f680000300800 */
[----:B------:R0:W-:Y:S01]  /*5fe0*/  STL [R1+0x40], R13 ;  /* 0x0000400d01007387 */ /* 0x0001e20000100800 */
[----:B------:R-:W-:-:S03]  /*5ff0*/  SEL R26, R29, R26, !P5 ;  /* 0x0000001a1d1a7207 */ /* 0x000fc60006800000 */
        /* <DEDUP_REMOVED lines=10> */
[----:B------:R0:W-:Y:S04]  /*60a0*/  STL [R1+0x24], R24 ;  /* 0x0000241801007387 */ /* 0x0001e80000100800 */
        /* <DEDUP_REMOVED lines=12> */
[----:B0-----:R-:W5:Y:S01]  /*6170*/  LDL.LU R9, [R1+0x23b8] ;  /* 0x0023b80001097983 */ /* 0x001f620000300800 */
[----:B------:R-:W-:-:S02]  /*6180*/  SEL R27, R29, R27, !P5 ;  /* 0x0000001b1d1b7207 */ /* 0x000fc40006800000 */
[----:B------:R-:W-:-:S03]  /*6190*/  SEL R15, R29, R15, !P5 ;  /* 0x0000000f1d0f7207 */ /* 0x000fc60006800000 */
[----:B------:R-:W-:Y:S04]  /*61a0*/  STL [R1+0x233c], R27 ;  /* 0x00233c1b01007387 */ /* 0x000fe80000100800 */
[----:B------:R0:W-:Y:S01]  /*61b0*/  STL [R1+0x8], R15 ;  /* 0x0000080f01007387 */ /* 0x0001e20000100800 */
[C---:B------:R-:W-:Y:S01]  /*61c0*/  SEL R3, R29.reuse, R3, !P5 ;  /* 0x000000031d037207 */ /* 0x040fe20006800000 */
[----:B0-----:R-:W0:Y:S04]  /*61d0*/  S2R R15, SR_TID.X ;  /* 0x00000000000f7919 */ /* 0x001e280000002100 */
[----:B------:R1:W-:Y:S01]  /*61e0*/  STL [R1+0x2340], R3 ;  /* 0x0023400301007387 */ /* 0x0003e20000100800 */
[----:B------:R-:W-:-:S02]  /*61f0*/  SEL R10, R29, R10, !P5 ;  /* 0x0000000a1d0a7207 */ /* 0x000fc40006800000 */
[C---:B------:R-:W-:Y:S01]  /*6200*/  SEL R14, R29.reuse, R14, !P5 ;  /* 0x0000000e1d0e7207 */ /* 0x040fe20006800000 */
[----:B-1----:R-:W1:Y:S01]  /*6210*/  LDC R3, c[0x0][0x23c] ;  /* 0x00008f00ff037b82 */ /* 0x002e620000000800 */
[C---:B------:R-:W-:Y:S02]  /*6220*/  SEL R6, R29.reuse, R6, !P5 ;  /* 0x000000061d067207 */ /* 0x040fe40006800000 */
[C---:B------:R-:W-:Y:S01]  /*6230*/  SEL R12, R29.reuse, R12, !P5 ;  /* 0x0000000c1d0c7207 */ /* 0x040fe20006800000 */
[----:B------:R-:W-:Y:S01]  /*6240*/  STL [R1+0x2344], R10 ;  /* 0x0023440a01007387 */ /* 0x000fe20000100800 */
[----:B--2---:R-:W-:-:S03]  /*6250*/  SEL R4, R29, R4, !P5 ;  /* 0x000000041d047207 */ /* 0x004fc60006800000 */
[----:B------:R-:W-:Y:S04]  /*6260*/  STL [R1+0x2348], R14 ;  /* 0x0023480e01007387 */ /* 0x000fe80000100800 */
[----:B------:R-:W-:Y:S04]  /*6270*/  STL [R1+0x234c], R6 ;  /* 0x00234c0601007387 */ /* 0x000fe80000100800 */
[----:B------:R2:W-:Y:S04]  /*6280*/  STL [R1+0x2350], R12 ;  /* 0x0023500c01007387 */ /* 0x0005e80000100800 */
[----:B------:R-:W-:Y:S01]  /*6290*/  STL [R1+0x2354], R4 ;  /* 0x0023540401007387 */ /* 0x000fe20000100800 */
[----:B0-----:R-:W-:-:S02]  /*62a0*/  LOP3.LUT R15, R15, 0x3f, RZ, 0xc0, !PT ;  /* 0x0000003f0f0f7812 */ /* 0x001fc400078ec0ff */
[----:B------:R-:W-:-:S03]  /*62b0*/  SEL R11, R29, R11, !P5 ;  /* 0x0000000b1d0b7207 */ /* 0x000fc60006800000 */
[----:B-1----:R-:W-:Y:S01]  /*62c0*/  IMAD R27, R15, R3, RZ ;  /* 0x000000030f1b7224 */ /* 0x002fe200078e02ff */
[C---:B------:R-:W-:Y:S02]  /*62d0*/  SEL R25, R29.reuse, R25, !P5 ;  /* 0x000000191d197207 */ /* 0x040fe40006800000 */
[C---:B------:R-:W-:Y:S02]  /*62e0*/  SEL R21, R29.reuse, R21, !P5 ;  /* 0x000000151d157207 */ /* 0x040fe40006800000 */
[----:B---3--:R-:W-:-:S05]  /*62f0*/  SEL R8, R29, R8, !P5 ;  /* 0x000000081d087207 */ /* 0x008fca0006800000 */
[----:B------:R-:W-:Y:S01]  /*6300*/  STL [R1+0x2358], R8 ;  /* 0x0023580801007387 */ /* 0x000fe20000100800 */
        /* <DEDUP_REMOVED lines=10> */
[C---:B------:R-:W-:Y:S02]  /*63b0*/  SEL R19, R29.reuse, R19, !P5 ;  /* 0x000000131d137207 */ /* 0x040fe40006800000 */
[----:B------:R-:W-:-:S02]  /*63c0*/  SEL R26, R29, R26, !P5 ;  /* 0x0000001a1d1a7207 */ /* 0x000fc40006800000 */
[C---:B------:R-:W-:Y:S02]  /*63d0*/  SEL R20, R29.reuse, R20, !P5 ;  /* 0x000000141d147207 */ /* 0x040fe40006800000 */
[C---:B------:R-:W-:Y:S02]  /*63e0*/  SEL R16, R29.reuse, R16, !P5 ;  /* 0x000000101d107207 */ /* 0x040fe40006800000 */
[----:B------:R-:W-:-:S05]  /*63f0*/  SEL R9, R29, R9, !P5 ;  /* 0x000000091d097207 */ /* 0x000fca0006800000 */
[----:B------:R-:W-:Y:S04]  /*6400*/  STL [R1+0x235c], R9 ;  /* 0x00235c0901007387 */ /* 0x000fe80000100800 */
        /* <DEDUP_REMOVED lines=8> */
[----:B------:R-:W-:Y:S01]  /*6490*/  STL [R1+0x2380], R7 ;  /* 0x0023800701007387 */ /* 0x000fe20000100800 */
[----:B------:R-:W-:-:S03]  /*64a0*/  SEL R29, R29, R2, !P5 ;  /* 0x000000021d1d7207 */ /* 0x000fc60006800000 */
[----:B------:R-:W-:Y:S01]  /*64b0*/  STL [R1+0x2384], R13 ;  /* 0x0023840d01007387 */ /* 0x000fe20000100800 */
[----:B------:R-:W-:-:S03]  /*64c0*/  LEA.HI.X.SX32 R2, R27, UR7, 0x1, P0 ;  /* 0x000000071b027c11 */ /* 0x000fc600080f0eff */
[----:B------:R-:W-:Y:S04]  /*64d0*/  STL [R1+0x2388], R18 ;  /* 0x0023881201007387 */ /* 0x000fe80000100800 */
[----:B------:R-:W-:Y:S04]  /*64e0*/  STL [R1+0x238c], R5 ;  /* 0x00238c0501007387 */ /* 0x000fe80000100800 */
[----:B------:R0:W-:Y:S04]  /*64f0*/  STL [R1+0x2390], R0 ;  /* 0x0023900001007387 */ /* 0x0001e80000100800 */
[----:B------:R-:W-:Y:S04]  /*6500*/  STL [R1+0x2394], R28 ;  /* 0x0023941c01007387 */ /* 0x000fe80000100800 */
[----:B------:R-:W-:Y:S04]  /*6510*/  STL [R1+0x2398], R11 ;  /* 0x0023980b01007387 */ /* 0x000fe80000100800 */
[----:B------:R-:W-:Y:S04]  /*6520*/  STL [R1+0x239c], R25 ;  /* 0x00239c1901007387 */ /* 0x000fe80000100800 */
[----:B------:R-:W-:Y:S04]  /*6530*/  STL [R1+0x23a0], R21 ;  /* 0x0023a01501007387 */ /* 0x000fe80000100800 */
[----:B------:R-:W-:Y:S04]  /*6540*/  STL [R1+0x23a4], R29 ;  /* 0x0023a41d01007387 */ /* 0x000fe80000100800 */
[----:B------:R-:W-:Y:S04]  /*6550*/  STL [R1+0x22d0], R2 ;  /* 0x0022d00201007387 */ /* 0x000fe80000100800 */
[----:B--2---:R-:W0:Y:S04]  /*6560*/  LDL.LU R12, [R1+0xe0] ;  /* 0x0000e000010c7983 */ /* 0x004e280000300800 */
[----:B------:R-:W2:Y:S04]  /*6570*/  LDL.LU R6, [R1+0xdc] ;  /* 0x0000dc0001067983 */ /* 0x000ea80000300800 */
[----:B------:R-:W3:Y:S04]  /*6580*/  LDL.LU R14, [R1+0xcc] ;  /* 0x0000cc00010e7983 */ /* 0x000ee80000300800 */
[----:B------:R-:W4:Y:S01]  /*6590*/  LDL.LU R10, [R1+0xc8] ;  /* 0x0000c800010a7983 */ /* 0x000f220000300800 */
[----:B------:R-:W-:-:S04]  /*65a0*/  IMAD R15, R15, R3, RZ ;  /* 0x000000030f0f7224 */ /* 0x000fc800078e02ff */
[----:B------:R-:W-:Y:S02]  /*65b0*/  IMAD R15, R3, 0x40, R15 ;  /* 0x00000040030f7824 */ /* 0x000fe400078e020f */
[----:B------:R-:W5:Y:S03]  /*65c0*/  LDL.LU R3, [R1+0xc4] ;  /* 0x0000c40001037983 */ /* 0x000f660000300800 */
[----:B------:R-:W-:Y:S01]  /*65d0*/  LEA.HI.X.SX32 R15, R15, UR7, 0x1, P6 ;  /* 0x000000070f0f7c11 */ /* 0x000fe2000b0f0eff */
[----:B------:R-:W5:Y:S01]  /*65e0*/  LDL.LU R27, [R1+0xbc] ;  /* 0x0000bc00011b7983 */ /* 0x000f620000300800 */
[----:B------:R-:W-:Y:S02]  /*65f0*/  UIMAD UR6, UR6, 0x4c, URZ ;  /* 0x0000004c060678a4 */ /* 0x000fe4000f8e023f */
[----:B------:R-:W-:Y:S01]  /*6600*/  UIMAD UR61, UR61, 0x4b, URZ ;  /* 0x0000004b3d3d78a4 */ /* 0x000fe2000f8e023f */
[----:B------:R2:W-:Y:S01]  /*6610*/  STL [R1+0x22d4], R15 ;  /* 0x0022d40f01007387 */ /* 0x0005e20000100800 */
[----:B------:R-:W-:-:S02]  /*6620*/  UIMAD UR59, UR59, 0x4a, URZ ;  /* 0x0000004a3b3b78a4 */ /* 0x000fc4000f8e023f */
[----:B------:R-:W-:Y:S02]  /*6630*/  UIMAD UR57, UR57, 0x49, URZ ;  /* 0x00000049393978a4 */ /* 0x000fe4000f8e023f */
[----:B------:R-:W-:Y:S02]  /*6640*/  UIMAD UR55, UR55, 0x48, URZ ;  /* 0x00000048373778a4 */ /* 0x000fe4000f8e023f */
[----:B------:R-:W-:Y:S02]  /*6650*/  UIMAD UR53, UR53, 0x47, URZ ;  /* 0x00000047353578a4 */ /* 0x000fe4000f8e023f */
[----:B------:R-:W-:Y:S02]  /*6660*/  UIMAD UR51, UR51, 0x46, URZ ;  /* 0x00000046333378a4 */ /* 0x000fe4000f8e023f */
[----:B------:R-:W-:Y:S02]  /*6670*/  UIMAD UR49, UR49, 0x45, URZ ;  /* 0x00000045313178a4 */ /* 0x000fe4000f8e023f */
[----:B------:R-:W-:-:S02]  /*6680*/  UIMAD UR47, UR47, 0x44, URZ ;  /* 0x000000442f2f78a4 */ /* 0x000fc4000f8e023f */
[----:B------:R-:W-:Y:S02]  /*6690*/  UIMAD UR45, UR45, 0x43, URZ ;  /* 0x000000432d2d78a4 */ /* 0x000fe4000f8e023f */
[----:B------:R-:W-:Y:S02]  /*66a0*/  UIMAD UR43, UR43, 0x42, URZ ;  /* 0x000000422b2b78a4 */ /* 0x000fe4000f8e023f */
[----:B------:R-:W-:Y:S02]  /*66b0*/  UIMAD UR41, UR41, 0x41, URZ ;  /* 0x00000041292978a4 */ /* 0x000fe4000f8e023f */
[----:B------:R-:W-:Y:S02]  /*66c0*/  USHF.L.U32 UR39, UR39, 0x6, URZ ;  /* 0x0000000627277899 */ /* 0x000fe4000800063f */
[----:B------:R-:W-:Y:S02]  /*66d0*/  UIMAD UR37, UR37, 0x3f, URZ ;  /* 0x0000003f252578a4 */ /* 0x000fe4000f8e023f */
[----:B------:R-:W-:-:S02]  /*66e0*/  UIMAD UR31, UR31, 0x3e, URZ ;  /* 0x0000003e1f1f78a4 */ /* 0x000fc4000f8e023f */
[----:B------:R-:W-:Y:S02]  /*66f0*/  UIMAD UR29, UR29, 0x3d, URZ ;  /* 0x0000003d1d1d78a4 */ /* 0x000fe4000f8e023f */
[----:B------:R-:W-:Y:S02]  /*6700*/  UIMAD UR27, UR27, 0x3c, URZ ;  /* 0x0000003c1b1b78a4 */ /* 0x000fe4000f8e023f */
[----:B------:R-:W-:Y:S02]  /*6710*/  UIMAD UR25, UR25, 0x3b, URZ ;  /* 0x0000003b191978a4 */ /* 0x000fe4000f8e023f */
[----:B------:R-:W-:Y:S02]  /*6720*/  UIMAD UR23, UR23, 0x3a, URZ ;  /* 0x0000003a171778a4 */ /* 0x000fe4000f8e023f */
[----:B------:R-:W-:Y:S02]  /*6730*/  UIMAD UR21, UR21, 0x39, URZ ;  /* 0x00000039151578a4 */ /* 0x000fe4000f8e023f */
[----:B------:R-:W-:-:S02]  /*6740*/  UIMAD UR19, UR19, 0x38, URZ ;  /* 0x00000038131378a4 */ /* 0x000fc4000f8e023f */
[----:B------:R-:W-:Y:S01]  /*6750*/  UIMAD UR17, UR17, 0x37, URZ ;  /* 0x00000037111178a4 */ /* 0x000fe2000f8e023f */
[----:B------:R-:W-:Y:S01]  /*6760*/  ULDC UR7, c[0x0][0x238] ;  /* 0x00008e0000077ab9 */ /* 0x000fe20000000800 */
[----:B0-----:R-:W-:Y:S02]  /*6770*/  IMAD R0, R12, UR34, RZ ;  /* 0x000000220c007c24 */ /* 0x001fe4000f8e02ff */
[----:B--2---:R-:W-:Y:S02]  /*6780*/  IMAD R15, R6, UR34, RZ ;  /* 0x00000022060f7c24 */ /* 0x004fe4000f8e02ff */
[----:B---3--:R-:W-:-:S03]  /*6790*/  IMAD R2, R14, UR34, RZ ;  /* 0x000000220e027c24 */ /* 0x008fc6000f8e02ff */
[----:B------:R-:W-:Y:S04]  /*67a0*/  STL [R1+0x23a8], R15 ;  /* 0x0023a80f01007387 */ /* 0x000fe80000100800 */
[----:B------:R-:W-:Y:S04]  /*67b0*/  STL [R1+0x30], R0 ;  /* 0x0000300001007387 */ /* 0x000fe80000100800 */
[----:B------:R4:W-:Y:S02]  /*67c0*/  STL [R1+0x23ac], R2 ;  /* 0x0023ac0201007387 */ /* 0x0009e40000100800 */
[----:B----4-:R-:W-:-:S05]  /*67d0*/  IMAD R2, R10, UR34, RZ ;  /* 0x000000220a027c24 */ /* 0x010fca000f8e02ff */
[----:B------:R0:W-:Y:S04]  /*67e0*/  STL [R1+0x5c], R2 ;  /* 0x00005c0201007387 */ /* 0x0001e80000100800 */
[----:B0-----:R-:W2:Y:S01]  /*67f0*/  LDL.LU R2, [R1+0xa4] ;  /* 0x0000a40001027983 */ /* 0x001ea20000300800 */
[----:B-----5:R-:W-:Y:S02]  /*6800*/  IMAD R3, R3, UR34, RZ ;  /* 0x0000002203037c24 */ /* 0x020fe4000f8e02ff */
[----:B------:R-:W-:-:S03]  /*6810*/  IMAD R0, R27, UR34, RZ ;  /* 0x000000221b007c24 */ /* 0x000fc6000f8e02ff */
[----:B------:R-:W-:Y:S04]  /*6820*/  STL [R1+0x70], R3 ;  /* 0x0000700301007387 */ /* 0x000fe80000100800 */
[----:B--2---:R0:W-:Y:S04]  /*6830*/  STL [R1+0x23b0], R2 ;  /* 0x0023b00201007387 */ /* 0x0041e80000100800 */
[----:B------:R-:W-:Y:S04]  /*6840*/  STL [R1+0x74], R0 ;  /* 0x0000740001007387 */ /* 0x000fe80000100800 */
[----:B0-----:R-:W2:Y:S04]  /*6850*/  LDL.LU R2, [R1+0xa8] ;  /* 0x0000a80001027983 */ /* 0x001ea80000300800 */
[----:B--2---:R0:W-:Y:S04]  /*6860*/  STL [R1+0x23b4], R2 ;  /* 0x0023b40201007387 */ /* 0x0041e80000100800 */
[----:B0-----:R-:W2:Y:S04]  /*6870*/  LDL.LU R2, [R1+0xac] ;  /* 0x0000ac0001027983 */ /* 0x001ea80000300800 */
[----:B------:R-:W3:Y:S04]  /*6880*/  LDL.LU R15, [R1+0xa0] ;  /* 0x0000a000010f7983 */ /* 0x000ee80000300800 */
[----:B------:R-:W4:Y:S04]  /*6890*/  LDL.LU R29, [R1+0x9c] ;  /* 0x00009c00011d7983 */ /* 0x000f280000300800 */
        /* <DEDUP_REMOVED lines=26> */
[----:B--2---:R-:W-:-:S05]  /*6a40*/  IMAD R2, R2, UR34, RZ ;  /* 0x0000002202027c24 */ /* 0x004fca000f8e02ff */
[----:B------:R0:W-:Y:S04]  /*6a50*/  STL [R1+0x78], R2 ;  /* 0x0000780201007387 */ /* 0x0001e80000100800 */
[----:B0-----:R-:W2:Y:S02]  /*6a60*/  LDL.LU R2, [R1+0x23b4] ;  /* 0x0023b40001027983 */ /* 0x001ea40000300800 */
[----:B--2---:R-:W-:-:S05]  /*6a70*/  IMAD R2, R2, UR34, RZ ;  /* 0x0000002202027c24 */ /* 0x004fca000f8e02ff */
[----:B------:R0:W-:Y:S04]  /*6a80*/  STL [R1+0x7c], R2 ;  /* 0x00007c0201007387 */ /* 0x0001e80000100800 */
[----:B0-----:R-:W2:Y:S01]  /*6a90*/  LDL.LU R2, [R1+0x23b0] ;  /* 0x0023b00001027983 */ /* 0x001ea20000300800 */
[----:B---3--:R-:W-:Y:S02]  /*6aa0*/  IMAD R15, R15, UR34, RZ ;  /* 0x000000220f0f7c24 */ /* 0x008fe4000f8e02ff */
[----:B----4-:R-:W-:Y:S02]  /*6ab0*/  IMAD R29, R29, UR34, RZ ;  /* 0x000000221d1d7c24 */ /* 0x010fe4000f8e02ff */
[----:B-----5:R-:W-:Y:S02]  /*6ac0*/  IMAD R21, R21, UR34, RZ ;  /* 0x0000002215157c24 */ /* 0x020fe4000f8e02ff */
[----:B------:R-:W-:-:S02]  /*6ad0*/  IMAD R25, R25, UR34, RZ ;  /* 0x0000002219197c24 */ /* 0x000fc4000f8e02ff */
[----:B------:R-:W-:Y:S02]  /*6ae0*/  IMAD R11, R11, UR34, RZ ;  /* 0x000000220b0b7c24 */ /* 0x000fe4000f8e02ff */
[----:B------:R-:W-:Y:S02]  /*6af0*/  IMAD R28, R28, UR34, RZ ;  /* 0x000000221c1c7c24 */ /* 0x000fe4000f8e02ff */
[----:B------:R-:W-:Y:S02]  /*6b00*/  IMAD R0, R0, UR34, RZ ;  /* 0x0000002200007c24 */ /* 0x000fe4000f8e02ff */
[----:B------:R-:W-:Y:S02]  /*6b10*/  IMAD R5, R5, UR34, RZ ;  /* 0x0000002205057c24 */ /* 0x000fe4000f8e02ff */
[----:B------:R-:W-:Y:S02]  /*6b20*/  IMAD R18, R18, UR34, RZ ;  /* 0x0000002212127c24 */ /* 0x000fe4000f8e02ff */
        /* <DEDUP_REMOVED lines=19> */
[----:B--2---:R-:W-:-:S05]  /*6c60*/  IMAD R2, R2, UR34, RZ ;  /* 0x0000002202027c24 */ /* 0x004fca000f8e02ff */
[----:B------:R0:W-:Y:S04]  /*6c70*/  STL [R1+0x8c], R2 ;  /* 0x00008c0201007387 */ /* 0x0001e80000100800 */
[----:B0-----:R-:W2:Y:S04]  /*6c80*/  LDL.LU R2, [R1+0x23ac] ;  /* 0x0023ac0001027983 */ /* 0x001ea80000300800 */
[----:B------:R0:W-:Y:S04]  /*6c90*/  STL [R1+0x90], R15 ;  /* 0x0000900f01007387 */ /* 0x0001e80000100800 */
[----:B0-----:R-:W3:Y:S04]  /*6ca0*/  LDL.LU R15, [R1+0x23a8] ;  /* 0x0023a800010f7983 */ /* 0x001ee80000300800 */
[----:B------:R0:W-:Y:S04]  /*6cb0*/  STL [R1+0x94], R29 ;  /* 0x0000941d01007387 */ /* 0x0001e80000100800 */
[----:B0-----:R-:W4:Y:S04]  /*6cc0*/  LDL.LU R29, [R1+0x23a4] ;  /* 0x0023a400011d7983 */ /* 0x001f280000300800 */
[----:B------:R0:W-:Y:S04]  /*6cd0*/  STL [R1+0x98], R21 ;  /* 0x0000981501007387 */ /* 0x0001e80000100800 */
[----:B0-----:R-:W5:Y:S04]  /*6ce0*/  LDL.LU R21, [R1+0x23a0] ;  /* 0x0023a00001157983 */ /* 0x001f680000300800 */
        /* <DEDUP_REMOVED lines=49> */
[----:B0-----:R-:W3:Y:S01]  /*7000*/  LDL.LU R27, [R1+0x233c] ;  /* 0x00233c00011b7983 */ /* 0x001ee20000300800 */
[----:B--2---:R-:W-:-:S02]  /*7010*/  IMAD R6, R6, UR34, RZ ;  /* 0x0000002206067c24 */ /* 0x004fc4000f8e02ff */
[----:B---3--:R-:W-:-:S05]  /*7020*/  IMAD R27, R27, UR34, RZ ;  /* 0x000000221b1b7c24 */ /* 0x008fca000f8e02ff */
[----:B------:R5:W-:Y:S02]  /*7030*/  STL [R1+0x4], R27 ;  /* 0x0000041b01007387 */ /* 0x000be40000100800 */
[----:B-----5:R-:W-:Y:S02]  /*7040*/  IMAD R27, R3, UR34, RZ ;  /* 0x00000022031b7c24 */ /* 0x020fe4000f8e02ff */
[----:B----4-:R-:W-:Y:S02]  /*7050*/  IMAD R3, R10, UR34, RZ ;  /* 0x000000220a037c24 */ /* 0x010fe4000f8e02ff */
[----:B------:R-:W-:Y:S01]  /*7060*/  IMAD R10, R14, UR34, RZ ;  /* 0x000000220e0a7c24 */ /* 0x000fe2000f8e02ff */
[----:B------:R-:W-:Y:S04]  /*7070*/  STL [R1], R27 ;  /* 0x0000001b01007387 */ /* 0x000fe80000100800 */
[----:B------:R0:W-:Y:S04]  /*7080*/  STL [R1+0x9c], R3 ;  /* 0x00009c0301007387 */ /* 0x0001e80000100800 */
[----:B------:R-:W-:Y:S01]  /*7090*/  STL [R1+0xa0], R10 ;  /* 0x0000a00a01007387 */ /* 0x000fe20000100800 */
[----:B0-----:R-:W-:-:S03]  /*70a0*/  IMAD R3, R12, UR34, RZ ;  /* 0x000000220c037c24 */ /* 0x001fc6000f8e02ff */
[----:B------:R-:W2:Y:S04]  /*70b0*/  LDL.LU R12, [R1+0x12c] ;  /* 0x00012c00010c7983 */ /* 0x000ea80000300800 */
[----:B------:R0:W-:Y:S04]  /*70c0*/  STL [R1+0xa4], R6 ;  /* 0x0000a40601007387 */ /* 0x0001e80000100800 */
[----:B0-----:R-:W3:Y:S04]  /*70d0*/  LDL.LU R6, [R1+0x128] ;  /* 0x0001280001067983 */ /* 0x001ee80000300800 */
[----:B------:R0:W-:Y:S04]  /*70e0*/  STL [R1+0xa8], R3 ;  /* 0x0000a80301007387 */ /* 0x0001e80000100800 */
[----:B------:R-:W4:Y:S04]  /*70f0*/  LDL.LU R14, [R1+0x124] ;  /* 0x00012400010e7983 */ /* 0x000f280000300800 */
[----:B------:R-:W5:Y:S01]  /*7100*/  LDL.LU R10, [R1+0x120] ;  /* 0x00012000010a7983 */ /* 0x000f620000300800 */
[----:B------:R-:W-:-:S02]  /*7110*/  IMAD R4, R4, UR34, RZ ;  /* 0x0000002204047c24 */ /* 0x000fc4000f8e02ff */
[----:B0-----:R-:W-:Y:S02]  /*7120*/  IMAD R3, R8, UR34, RZ ;  /* 0x0000002208037c24 */ /* 0x001fe4000f8e02ff */
[----:B------:R-:W-:Y:S01]  /*7130*/  IMAD R8, R9, UR34, RZ ;  /* 0x0000002209087c24 */ /* 0x000fe2000f8e02ff */
[----:B------:R0:W-:Y:S01]  /*7140*/  STL [R1+0xac], R4 ;  /* 0x0000ac0401007387 */ /* 0x0001e20000100800 */
[----:B------:R-:W-:-:S03]  /*7150*/  IMAD R26, R26, UR34, RZ ;  /* 0x000000221a1a7c24 */ /* 0x000fc6000f8e02ff */
[----:B------:R1:W-:Y:S01]  /*7160*/  STL [R1+0xb0], R3 ;  /* 0x0000b00301007387 */ /* 0x0003e20000100800 */
[----:B0-----:R-:W-:-:S03]  /*7170*/  IMAD R4, R16, UR34, RZ ;  /* 0x0000002210047c24 */ /* 0x001fc6000f8e02ff */
[----:B------:R0:W-:Y:S01]  /*7180*/  STL [R1+0xb4], R8 ;  /* 0x0000b40801007387 */ /* 0x0001e20000100800 */
[----:B-1----:R-:W-:-:S03]  /*7190*/  IMAD R3, R20, UR34, RZ ;  /* 0x0000002214037c24 */ /* 0x002fc6000f8e02ff */
[----:B------:R1:W-:Y:S04]  /*71a0*/  STL [R1+0xb8], R4 ;  /* 0x0000b80401007387 */ /* 0x0003e80000100800 */
[----:B------:R-:W-:Y:S04]  /*71b0*/  STL [R1+0x2310], R26 ;  /* 0x0023101a01007387 */ /* 0x000fe80000100800 */
[----:B------:R1:W-:Y:S01]  /*71c0*/  STL [R1+0xbc], R3 ;  /* 0x0000bc0301007387 */ /* 0x0003e20000100800 */
[----:B0-----:R-:W-:Y:S02]  /*71d0*/  IMAD R8, R22, UR34, RZ ;  /* 0x0000002216087c24 */ /* 0x001fe4000f8e02ff */
[----:B-1----:R-:W-:-:S02]  /*71e0*/  IMAD R4, R24, UR34, RZ ;  /* 0x0000002218047c24 */ /* 0x002fc4000f8e02ff */
[----:B------:R-:W-:-:S05]  /*71f0*/  IMAD R3, R19, UR34, RZ ;  /* 0x0000002213037c24 */ /* 0x000fca000f8e02ff */
[----:B------:R0:W-:Y:S04]  /*7200*/  STL [R1+0xc0], R3 ;  /* 0x0000c00301007387 */ /* 0x0001e80000100800 */
[----:B------:R1:W-:Y:S01]  /*7210*/  STL [R1+0xc4], R8 ;  /* 0x0000c40801007387 */ /* 0x0003e20000100800 */
[----:B0-----:R-:W-:-:S03]  /*7220*/  IMAD R3, R23, UR34, RZ ;  /* 0x0000002217037c24 */ /* 0x001fc6000f8e02ff */
[----:B------:R0:W-:Y:S01]  /*7230*/  STL [R1+0xc8], R4 ;  /* 0x0000c80401007387 */ /* 0x0001e20000100800 */
[----:B-1----:R-:W-:-:S03]  /*7240*/  IMAD R8, R17, UR34, RZ ;  /* 0x0000002211087c24 */ /* 0x002fc6000f8e02ff */
[----:B------:R1:W-:Y:S01]  /*7250*/  STL [R1+0xcc], R3 ;  /* 0x0000cc0301007387 */ /* 0x0003e20000100800 */
[----:B0-----:R-:W-:-:S03]  /*7260*/  IMAD R4, R7, UR34, RZ ;  /* 0x0000002207047c24 */ /* 0x001fc6000f8e02ff */
[----:B------:R-:W-:Y:S01]  /*7270*/  STL [R1+0xd0], R8 ;  /* 0x0000d00801007387 */ /* 0x000fe20000100800 */
[----:B-1----:R-:W-:-:S03]  /*7280*/  IMAD R3, R13, UR34, RZ ;  /* 0x000000220d037c24 */ /* 0x002fc6000f8e02ff */
[----:B------:R0:W-:Y:S01]  /*7290*/  STL [R1+0xd8], R4 ;  /* 0x0000d80401007387 */ /* 0x0001e20000100800 */
[----:B------:R-:W-:-:S03]  /*72a0*/  IMAD R7, R18, UR34, RZ ;  /* 0x0000002212077c24 */ /* 0x000fc6000f8e02ff */
[----:B------:R1:W-:Y:S01]  /*72b0*/  STL [R1+0xe0], R3 ;  /* 0x0000e00301007387 */ /* 0x0003e20000100800 */
[----:B0-----:R-:W-:-:S03]  /*72c0*/  IMAD R4, R5, UR34, RZ ;  /* 0x0000002205047c24 */ /* 0x001fc6000f8e02ff */
[----:B------:R-:W-:Y:S01]  /*72d0*/  STL [R1+0xe4], R7 ;  /* 0x0000e40701007387 */ /* 0x000fe20000100800 */
[----:B-1----:R-:W-:Y:S02]  /*72e0*/  IMAD R3, R0, UR34, RZ ;  /* 0x0000002200037c24 */ /* 0x002fe4000f8e02ff */
[----:B------:R-:W-:Y:S01]  /*72f0*/  IMAD R0, R28, UR34, RZ ;  /* 0x000000221c007c24 */ /* 0x000fe2000f8e02ff */
[----:B------:R0:W-:Y:S01]  /*7300*/  STL [R1+0xec], R4 ;  /* 0x0000ec0401007387 */ /* 0x0001e20000100800 */
[----:B------:R-:W-:-:S03]  /*7310*/  IMAD R27, R11, UR34, RZ ;  /* 0x000000220b1b7c24 */ /* 0x000fc6000f8e02ff */
[----:B------:R-:W-:Y:S04]  /*7320*/  STL [R1+0xf0], R3 ;  /* 0x0000f00301007387 */ /* 0x000fe80000100800 */
[----:B------:R1:W-:Y:S01]  /*7330*/  STL [R1+0xf8], R0 ;  /* 0x0000f80001007387 */ /* 0x0003e20000100800 */
[----:B0-----:R-:W-:-:S05]  /*7340*/  IMAD R4, R25, UR34, RZ ;  /* 0x0000002219047c24 */ /* 0x001fca000f8e02ff */
[----:B------:R-:W-:Y:S01]  /*7350*/  STL [R1+0x104], R4 ;  /* 0x0001040401007387 */ /* 0x000fe20000100800 */
[----:B-1----:R-:W-:-:S03]  /*7360*/  IMAD R0, R29, UR34, RZ ;  /* 0x000000221d007c24 */ /* 0x002fc6000f8e02ff */
[----:B------:R-:W-:Y:S04]  /*7370*/  STL [R1+0x100], R27 ;  /* 0x0001001b01007387 */ /* 0x000fe80000100800 */
[----:B------:R-:W-:Y:S01]  /*7380*/  STL [R1+0x22e4], R27 ;  /* 0x0022e41b01007387 */ /* 0x000fe20000100800 */
[----:B------:R-:W-:Y:S01]  /*7390*/  IMAD R3, R21, UR34, RZ ;  /* 0x0000002215037c24 */ /* 0x000fe2000f8e02ff */
[----:B------:R-:W-:Y:S02]  /*73a0*/  ULDC.64 UR34, c[0x0][0x210] ;  /* 0x0000840000227ab9 */ /* 0x000fe40000000a00 */
[----:B------:R2:W-:Y:S04]  /*73b0*/  STL [R1+0x110], R0 ;  /* 0x0001100001007387 */ /* 0x0005e80000100800 */
[----:B------:R-:W-:Y:S04]  /*73c0*/  STL [R1+0x10c], R3 ;  /* 0x00010c0301007387 */ /* 0x000fe80000100800 */
[----:B------:R0:W-:Y:S01]  /*73d0*/  STL [R1+0x22e8], R3 ;  /* 0x0022e80301007387 */ /* 0x0001e20000100800 */
[----:B--2---:R-:W-:-:S02]  /*73e0*/  IMAD R0, R12, UR58, RZ ;  /* 0x0000003a0c007c24 */ /* 0x004fc4000f8e02ff */
[----:B---3--:R-:W-:Y:S02]  /*73f0*/  IMAD R4, R6, UR58, RZ ;  /* 0x0000003a06047c24 */ /* 0x008fe4000f8e02ff */
[----:B----4-:R-:W-:Y:S02]  /*7400*/  IMAD R5, R14, UR58, RZ ;  /* 0x0000003a0e057c24 */ /* 0x010fe4000f8e02ff */
[----:B-----5:R-:W-:Y:S01]  /*7410*/  IMAD R6, R10, UR58, RZ ;  /* 0x0000003a0a067c24 */ /* 0x020fe2000f8e02ff */
[----:B------:R-:W-:Y:S01]  /*7420*/  IADD3 R10, P0, R0, UR34, RZ ;  /* 0x00000022000a7c10 */ /* 0x000fe2000ff1e0ff */
[----:B------:R-:W1:Y:S01]  /*7430*/  S2R R8, SR_TID.X ;  /* 0x0000000000087919 */ /* 0x000e620000002100 */
[----:B------:R-:W-:Y:S01]  /*7440*/  IADD3 R12, P1, R4, UR34, RZ ;  /* 0x00000022040c7c10 */ /* 0x000fe2000ff3e0ff */
[----:B------:R-:W2:Y:S01]  /*7450*/  LDC R14, c[0x0][0x230] ;  /* 0x00008c00ff0e7b82 */ /* 0x000ea20000000800 */
[C---:B------:R-:W-:Y:S01]  /*7460*/  IADD3 R13, P2, R5.reuse, UR34, RZ ;  /* 0x00000022050d7c10 */ /* 0x040fe2000ff5e0ff */
[----:B------:R-:W-:Y:S01]  /*7470*/  UIMAD UR7, UR7, 0x36, URZ ;  /* 0x00000036070778a4 */ /* 0x000fe2000f8e023f */
[----:B------:R-:W-:Y:S01]  /*7480*/  IADD3 R16, P3, R6, UR34, RZ ;  /* 0x0000002206107c10 */ /* 0x000fe2000ff7e0ff */
[----:B------:R-:W-:Y:S01]  /*7490*/  UIMAD UR34, UR9, 0x7f, URZ ;  /* 0x0000007f092278a4 */ /* 0x000fe2000f8e023f */
[----:B0-----:R-:W-:Y:S01]  /*74a0*/  LEA.HI.X.SX32 R3, R0, UR35, 0x1, P0 ;  /* 0x0000002300037c11 */ /* 0x001fe200080f0eff */
[----:B------:R-:W-:Y:S01]  /*74b0*/  STL [R1+0x8ac], R10 ;  /* 0x0008ac0a01007387 */ /* 0x000fe20000100800 */
[----:B------:R-:W-:Y:S01]  /*74c0*/  LEA.HI.X.SX32 R7, R4, UR35, 0x1, P1 ;  /* 0x0000002304077c11 */ /* 0x000fe200088f0eff */
[----:B------:R-:W-:Y:S01]  /*74d0*/  UIMAD UR13, UR13, 0x35, URZ ;  /* 0x000000350d0d78a4 */ /* 0x000fe2000f8e023f */
[----:B------:R-:W-:Y:S01]  /*74e0*/  LEA.HI.X.SX32 R9, R5, UR35, 0x1, P2 ;  /* 0x0000002305097c11 */ /* 0x000fe200090f0eff */
[----:B------:R-:W-:Y:S01]  /*74f0*/  STL [R1+0x8b4], R12 ;  /* 0x0008b40c01007387 */ /* 0x000fe20000100800 */
[----:B------:R-:W-:Y:S01]  /*7500*/  LEA.HI.X.SX32 R11, R6, UR35, 0x1, P3 ;  /* 0x00000023060b7c11 */ /* 0x000fe200098f0eff */
[----:B------:R-:W-:Y:S01]  /*7510*/  UIMAD UR12, UR12, 0x34, URZ ;  /* 0x000000340c0c78a4 */ /* 0x000fe2000f8e023f */
[----:B------:R-:W-:Y:S01]  /*7520*/  IADD3 R0, P0, R16, UR34, RZ ;  /* 0x0000002210007c10 */ /* 0x000fe2000ff1e0ff */
[----:B------:R-:W-:Y:S01]  /*7530*/  STL [R1+0x8bc], R13 ;  /* 0x0008bc0d01007387 */ /* 0x000fe20000100800 */
[----:B------:R-:W-:Y:S01]  /*7540*/  IADD3 R5, P1, R13, UR34, RZ ;  /* 0x000000220d057c10 */ /* 0x000fe2000ff3e0ff */
[----:B------:R-:W-:-:S02]  /*7550*/  UIMAD UR11, UR11, 0x33, URZ ;  /* 0x000000330b0b78a4 */ /* 0x000fc4000f8e023f */
[----:B------:R-:W-:Y:S01]  /*7560*/  STL [R1+0x8c4], R16 ;  /* 0x0008c41001007387 */ /* 0x000fe20000100800 */
[----:B------:R-:W-:Y:S02]  /*7570*/  USHF.R.S32.HI UR35, URZ, 0x1f, UR34 ;  /* 0x0000001f3f237899 */ /* 0x000fe40008011422 */
[----:B------:R-:W-:Y:S01]  /*7580*/  UIMAD UR5, UR5, 0x32, URZ ;  /* 0x00000032050578a4 */ /* 0x000fe2000f8e023f */
[----:B------:R-:W-:Y:S01]  /*7590*/  STL [R1+0x8a8], R3 ;  /* 0x0008a80301007387 */ /* 0x000fe20000100800 */
[----:B------:R-:W-:Y:S01]  /*75a0*/  IADD3 R4, P2, R12, UR34, RZ ;  /* 0x000000220c047c10 */ /* 0x000fe2000ff5e0ff */
[----:B------:R-:W-:Y:S02]  /*75b0*/  UIMAD UR15, UR15, 0x31, URZ ;  /* 0x000000310f0f78a4 */ /* 0x000fe4000f8e023f */
[----:B------:R-:W-:Y:S01]  /*75c0*/  STL [R1+0x8b0], R7 ;  /* 0x0008b00701007387 */ /* 0x000fe20000100800 */
[----:B------:R-:W-:Y:S02]  /*75d0*/  UIMAD UR46, UR46, 0x30, URZ ;  /* 0x000000302e2e78a4 */ /* 0x000fe4000f8e023f */
[----:B------:R-:W-:Y:S01]  /*75e0*/  UIMAD UR8, UR8, 0x2f, URZ ;  /* 0x0000002f080878a4 */ /* 0x000fe2000f8e023f */
[----:B------:R-:W-:Y:S01]  /*75f0*/  STL [R1+0x8b8], R9 ;  /* 0x0008b80901007387 */ /* 0x000fe20000100800 */
[----:B------:R-:W-:-:S02]  /*7600*/  UIMAD UR26, UR26, 0x2e, URZ ;  /* 0x0000002e1a1a78a4 */ /* 0x000fc4000f8e023f */
[----:B------:R-:W-:Y:S01]  /*7610*/  UIMAD UR54, UR54, 0x2d, URZ ;  /* 0x0000002d363678a4 */ /* 0x000fe2000f8e023f */
[----:B------:R-:W-:Y:S01]  /*7620*/  STL [R1+0x8c0], R11 ;  /* 0x0008c00b01007387 */ /* 0x000fe20000100800 */
[----:B------:R-:W-:Y:S02]  /*7630*/  UIMAD UR38, UR38, 0x2c, URZ ;  /* 0x0000002c262678a4 */ /* 0x000fe4000f8e023f */
[----:B------:R-:W-:Y:S01]  /*7640*/  UIMAD UR18, UR18, 0x2b, URZ ;  /* 0x0000002b121278a4 */ /* 0x000fe2000f8e023f */
[----:B------:R0:W-:Y:S01]  /*7650*/  STL [R1+0x1718], R0 ;  /* 0x0017180001007387 */ /* 0x0001e20000100800 */
[----:B------:R-:W-:-:S03]  /*7660*/  ULDC UR58, c[0x0][0x238] ;  /* 0x00008e00003a7ab9 */ /* 0x000fc60000000800 */
[----:B------:R3:W-:Y:S01]  /*7670*/  STL [R1+0x1720], R5 ;  /* 0x0017200501007387 */ /* 0x0007e20000100800 */
[----:B0-----:R-:W-:-:S03]  /*7680*/  IADD3 R0, P3, R10, UR34, RZ ;  /* 0x000000220a007c10 */ /* 0x001fc6000ff7e0ff */
[----:B------:R0:W-:Y:S01]  /*7690*/  STL [R1+0x1728], R4 ;  /* 0x0017280401007387 */ /* 0x0001e20000100800 */
[----:B------:R-:W-:Y:S01]  /*76a0*/  UIMAD UR34, UR9, 0x7e, URZ ;  /* 0x0000007e092278a4 */ /* 0x000fe2000f8e023f */
[----:B---3--:R-:W-:Y:S02]  /*76b0*/  IADD3.X R5, R9, UR35, RZ, P1, !PT ;  /* 0x0000002309057c10 */ /* 0x008fe40008ffe4ff */
[----:B------:R3:W-:Y:S01]  /*76c0*/  STL [R1+0x1730], R0 ;  /* 0x0017300001007387 */ /* 0x0007e20000100800 */
[----:B0-----:R-:W-:Y:S02]  /*76d0*/  IADD3.X R4, R11, UR35, RZ, P0, !PT ;  /* 0x000000230b047c10 */ /* 0x001fe400087fe4ff */
[----:B---3--:R-:W-:-:S03]  /*76e0*/  IADD3.X R0, R7, UR35, RZ, P2, !PT ;  /* 0x0000002307007c10 */ /* 0x008fc600097fe4ff */
[----:B------:R0:W-:Y:S04]  /*76f0*/  STL [R1+0x1714], R4 ;  /* 0x0017140401007387 */ /* 0x0001e80000100800 */
[----:B------:R3:W-:Y:S04]  /*7700*/  STL [R1+0x171c], R5 ;  /* 0x00171c0501007387 */ /* 0x0007e80000100800 */
[----:B------:R4:W-:Y:S01]  /*7710*/  STL [R1+0x1724], R0 ;  /* 0x0017240001007387 */ /* 0x0009e20000100800 */
[----:B0-----:R-:W-:Y:S01]  /*7720*/  IADD3.X R4, R3, UR35, RZ, P3, !PT ;  /* 0x0000002303047c10 */ /* 0x001fe20009ffe4ff */
[----:B------:R-:W-:-:S02]  /*7730*/  USHF.R.S32.HI UR35, URZ, 0x1f, UR34 ;  /* 0x0000001f3f237899 */ /* 0x000fc40008011422 */
[----:B---3--:R-:W-:Y:S02]  /*7740*/  IADD3 R5, P1, R13, UR34, RZ ;  /* 0x000000220d057c10 */ /* 0x008fe4000ff3e0ff */
[----:B------:R0:W-:Y:S01]  /*7750*/  STL [R1+0x172c], R4 ;  /* 0x00172c0401007387 */ /* 0x0001e20000100800 */
[----:B----4-:R-:W-:-:S05]  /*7760*/  IADD3 R0, P0, R16, UR34, RZ ;  /* 0x0000002210007c10 */ /* 0x010fca000ff1e0ff */
[----:B------:R3:W-:Y:S01]  /*7770*/  STL [R1+0x1738], R0 ;  /* 0x0017380001007387 */ /* 0x0007e20000100800 */
[----:B0-----:R-:W-:-:S03]  /*7780*/  IADD3 R4, P2, R12, UR34, RZ ;  /* 0x000000220c047c10 */ /* 0x001fc6000ff5e0ff */
[----:B------:R0:W-:Y:S01]  /*7790*/  STL [R1+0x1740], R5 ;  /* 0x0017400501007387 */ /* 0x0001e20000100800 */
[----:B---3--:R-:W-:-:S03]  /*77a0*/  IADD3 R0, P3, R10, UR34, RZ ;  /* 0x000000220a007c10 */ /* 0x008fc6000ff7e0ff */
[----:B------:R3:W-:Y:S01]  /*77b0*/  STL [R1+0x1748], R4 ;  /* 0x0017480401007387 */ /* 0x0007e20000100800 */
[----:B------:R-:W-:Y:S01]  /*77c0*/  UIMAD UR34, UR9, 0x7d, URZ ;  /* 0x0000007d092278a4 */ /* 0x000fe2000f8e023f */
[----:B0-----:R-:W-:Y:S02]  /*77d0*/  IADD3.X R5, R9, UR35, RZ, P1, !PT ;  /* 0x0000002309057c10 */ /* 0x001fe40008ffe4ff */
[----:B------:R0:W-:Y:S01]  /*77e0*/  STL [R1+0x1750], R0 ;  /* 0x0017500001007387 */ /* 0x0001e20000100800 */
[----:B---3--:R-:W-:Y:S02]  /*77f0*/  IADD3.X R4, R11, UR35, RZ, P0, !PT ;  /* 0x000000230b047c10 */ /* 0x008fe400087fe4ff */
[----:B0-----:R-:W-:-:S03]  /*7800*/  IADD3.X R0, R7, UR35, RZ, P2, !PT ;  /* 0x0000002307007c10 */ /* 0x001fc600097fe4ff */
        /* <DEDUP_REMOVED lines=571> */
[----:B--2---:R-:W-:Y:S01]  /*9bc0*/  VIADD R14, R14, 0x7f ;  /* 0x0000007f0e0e7836 */ /* 0x004fe20000000000 */
[----:B------:R-:W-:Y:S01]  /*9bd0*/  UIMAD UR58, UR58, 0x2a, URZ ;  /* 0x0000002a3a3a78a4 */ /* 0x000fe2000f8e023f */
[----:B0-----:R-:W-:Y:S01]  /*9be0*/  IADD3.X R5, R9, UR35, RZ, P1, !PT ;  /* 0x0000002309057c10 */ /* 0x001fe20008ffe4ff */
[----:B------:R0:W-:Y:S01]  /*9bf0*/  STL [R1+0x1b50], R0 ;  /* 0x001b500001007387 */ /* 0x0001e20000100800 */
[----:B------:R-:W-:Y:S01]  /*9c00*/  ULDC UR34, c[0x0][0x238] ;  /* 0x00008e0000227ab9 */ /* 0x000fe20000000800 */
[----:B---3--:R-:W-:Y:S02]  /*9c10*/  IADD3.X R4, R11, UR35, RZ, P0, !PT ;  /* 0x000000230b047c10 */ /* 0x008fe400087fe4ff */
[----:B0-----:R-:W-:-:S03]  /*9c20*/  IADD3.X R0, R7, UR35, RZ, P2, !PT ;  /* 0x0000002307007c10 */ /* 0x001fc600097fe4ff */
[----:B------:R0:W-:Y:S04]  /*9c30*/  STL [R1+0x1b34], R4 ;  /* 0x001b340401007387 */ /* 0x0001e80000100800 */
[----:B------:R2:W-:Y:S04]  /*9c40*/  STL [R1+0x1b3c], R5 ;  /* 0x001b3c0501007387 */ /* 0x0005e80000100800 */
[----:B------:R3:W-:Y:S01]  /*9c50*/  STL [R1+0x1b44], R0 ;  /* 0x001b440001007387 */ /* 0x0007e20000100800 */
[----:B0-----:R-:W-:Y:S01]  /*9c60*/  IADD3.X R4, R3, UR35, RZ, P3, !PT ;  /* 0x0000002303047c10 */ /* 0x001fe20009ffe4ff */
[----:B------:R-:W-:-:S02]  /*9c70*/  USHF.R.S32.HI UR35, URZ, 0x1f, UR50 ;  /* 0x0000001f3f237899 */ /* 0x000fc40008011432 */
[----:B--2---:R-:W-:Y:S02]  /*9c80*/  IADD3 R5, P1, R13, UR50, RZ ;  /* 0x000000320d057c10 */ /* 0x004fe4000ff3e0ff */
[----:B------:R0:W-:Y:S01]  /*9c90*/  STL [R1+0x1b4c], R4 ;  /* 0x001b4c0401007387 */ /* 0x0001e20000100800 */
[----:B---3--:R-:W-:-:S05]  /*9ca0*/  IADD3 R0, P0, R16, UR50, RZ ;  /* 0x0000003210007c10 */ /* 0x008fca000ff1e0ff */
[----:B------:R2:W-:Y:S01]  /*9cb0*/  STL [R1+0x1b58], R0 ;  /* 0x001b580001007387 */ /* 0x0005e20000100800 */
[----:B0-----:R-:W-:-:S03]  /*9cc0*/  IADD3 R4, P2, R12, UR50, RZ ;  /* 0x000000320c047c10 */ /* 0x001fc6000ff5e0ff */
[----:B------:R0:W-:Y:S01]  /*9cd0*/  STL [R1+0x1b60], R5 ;  /* 0x001b600501007387 */ /* 0x0001e20000100800 */
[----:B--2---:R-:W-:-:S03]  /*9ce0*/  IADD3 R0, P3, R10, UR50, RZ ;  /* 0x000000320a007c10 */ /* 0x004fc6000ff7e0ff */
[----:B------:R2:W-:Y:S01]  /*9cf0*/  STL [R1+0x1b68], R4 ;  /* 0x001b680401007387 */ /* 0x0005e20000100800 */
[----:B------:R-:W-:Y:S01]  /*9d00*/  UIMAD UR34, UR34, 0x29, URZ ;  /* 0x00000029222278a4 */ /* 0x000fe2000f8e023f */
[----:B0-----:R-:W-:Y:S02]  /*9d10*/  IADD3.X R5, R9, UR35, RZ, P1, !PT ;  /* 0x0000002309057c10 */ /* 0x001fe40008ffe4ff */
[----:B------:R0:W-:Y:S01]  /*9d20*/  STL [R1+0x1b70], R0 ;  /* 0x001b700001007387 */ /* 0x0001e20000100800 */
[----:B------:R-:W-:Y:S01]  /*9d30*/  ULDC UR50, c[0x0][0x238] ;  /* 0x00008e0000327ab9 */ /* 0x000fe20000000800 */
[----:B--2---:R-:W-:Y:S02]  /*9d40*/  IADD3.X R4, R11, UR35, RZ, P0, !PT ;  /* 0x000000230b047c10 */ /* 0x004fe400087fe4ff */
        /* <DEDUP_REMOVED lines=166> */
[----:B------:R-:W-:Y:S01]  /*a7b0*/  USHF.L.U32 UR48, UR48, 0x5, URZ ;  /* 0x0000000530307899 */ /* 0x000fe2000800063f */
        /* <DEDUP_REMOVED lines=429> */
[----:B---3--:R-:W-:Y:S01]  /*c290*/  IADD3 R0, P0, R16, UR29, RZ ;  /* 0x0000001d10007c10 */ /* 0x008fe2000ff1e0ff */
[----:B------:R0:W-:Y:S04]  /*c2a0*/  STL [R1+0x1f4c], R4 ;  /* 0x001f4c0401007387 */ /* 0x0001e80000100800 */
[----:B------:R2:W-:Y:S01]  /*c2b0*/  STL [R1+0x1f58], R0 ;  /* 0x001f580001007387 */ /* 0x0005e20000100800 */
[----:B0-----:R-:W-:-:S03]  /*c2c0*/  IADD3 R4, P2, R12, UR29, RZ ;  /* 0x0000001d0c047c10 */ /* 0x001fc6000ff5e0ff */
[----:B------:R0:W-:Y:S01]  /*c2d0*/  STL [R1+0x1f60], R5 ;  /* 0x001f600501007387 */ /* 0x0001e20000100800 */
[----:B--2---:R-:W-:-:S03]  /*c2e0*/  IADD3 R0, P3, R10, UR29, RZ ;  /* 0x0000001d0a007c10 */ /* 0x004fc6000ff7e0ff */
[----:B------:R-:W-:Y:S01]  /*c2f0*/  STL [R1+0x1f68], R4 ;  /* 0x001f680401007387 */ /* 0x000fe20000100800 */
[----:B------:R-:W-:Y:S01]  /*c300*/  UIMAD UR31, UR31, 0x9, URZ ;  /* 0x000000091f1f78a4 */ /* 0x000fe2000f8e023f */
[----:B------:R-:W-:Y:S02]  /*c310*/  ULDC UR29, c[0x0][0x238] ;  /* 0x00008e00001d7ab9 */ /* 0x000fe40000000800 */
[----:B------:R2:W-:Y:S01]  /*c320*/  STL [R1+0x1f70], R0 ;  /* 0x001f700001007387 */ /* 0x0005e20000100800 */
[----:B0-----:R-:W-:Y:S02]  /*c330*/  IADD3.X R5, R9, UR35, RZ, P1, !PT ;  /* 0x0000002309057c10 */ /* 0x001fe40008ffe4ff */
[----:B--2---:R-:W-:Y:S02]  /*c340*/  IADD3.X R0, R11, UR35, RZ, P0, !PT ;  /* 0x000000230b007c10 */ /* 0x004fe400087fe4ff */
[----:B------:R-:W-:-:S03]  /*c350*/  IADD3.X R4, R7, UR35, RZ, P2, !PT ;  /* 0x0000002307047c10 */ /* 0x000fc600097fe4ff */
[----:B------:R0:W-:Y:S04]  /*c360*/  STL [R1+0x1f54], R0 ;  /* 0x001f540001007387 */ /* 0x0001e80000100800 */
[----:B------:R-:W-:Y:S01]  /*c370*/  STL [R1+0x1f5c], R5 ;  /* 0x001f5c0501007387 */ /* 0x000fe20000100800 */
[----:B0-----:R-:W-:-:S03]  /*c380*/  IADD3.X R0, R3, UR35, RZ, P3, !PT ;  /* 0x0000002303007c10 */ /* 0x001fc60009ffe4ff */
[----:B------:R0:W-:Y:S01]  /*c390*/  STL [R1+0x1f64], R4 ;  /* 0x001f640401007387 */ /* 0x0001e20000100800 */
[----:B------:R-:W-:-:S03]  /*c3a0*/  USHF.R.S32.HI UR35, URZ, 0x1f, UR27 ;  /* 0x0000001f3f237899 */ /* 0x000fc6000801141b */
[----:B------:R2:W-:Y:S01]  /*c3b0*/  STL [R1+0x1f6c], R0 ;  /* 0x001f6c0001007387 */ /* 0x0005e20000100800 */
[----:B0-----:R-:W-:Y:S02]  /*c3c0*/  IADD3 R4, P0, R16, UR27, RZ ;  /* 0x0000001b10047c10 */ /* 0x001fe4000ff1e0ff */
[----:B--2---:R-:W-:-:S03]  /*c3d0*/  IADD3 R0, P1, R13, UR27, RZ ;  /* 0x0000001b0d007c10 */ /* 0x004fc6000ff3e0ff */
[----:B------:R0:W-:Y:S01]  /*c3e0*/  STL [R1+0x1f78], R4 ;  /* 0x001f780401007387 */ /* 0x0001e20000100800 */
[----:B------:R-:W-:-:S03]  /*c3f0*/  IADD3.X R17, R11, UR35, RZ, P0, !PT ;  /* 0x000000230b117c10 */ /* 0x000fc600087fe4ff */
[----:B------:R2:W-:Y:S01]  /*c400*/  STL [R1+0x1f80], R0 ;  /* 0x001f800001007387 */ /* 0x0005e20000100800 */
[----:B------:R-:W-:Y:S02]  /*c410*/  IADD3.X R18, R9, UR35, RZ, P1, !PT ;  /* 0x0000002309127c10 */ /* 0x000fe40008ffe4ff */
[----:B0-----:R-:W-:Y:S02]  /*c420*/  IADD3 R4, P2, R12, UR27, RZ ;  /* 0x0000001b0c047c10 */ /* 0x001fe4000ff5e0ff */
[----:B--2---:R-:W-:-:S03]  /*c430*/  IADD3 R0, P3, R10, UR27, RZ ;  /* 0x0000001b0a007c10 */ /* 0x004fc6000ff7e0ff */
[----:B------:R-:W-:Y:S01]  /*c440*/  STL [R1+0x1f88], R4 ;  /* 0x001f880401007387 */ /* 0x000fe20000100800 */
[----:B------:R-:W-:Y:S01]  /*c450*/  IADD3.X R6, R7, UR35, RZ, P2, !PT ;  /* 0x0000002307067c10 */ /* 0x000fe200097fe4ff */
[----:B------:R-:W-:Y:S02]  /*c460*/  USHF.L.U32 UR29, UR29, 0x3, URZ ;  /* 0x000000031d1d7899 */ /* 0x000fe4000800063f */
[----:B------:R-:W-:Y:S01]  /*c470*/  STL [R1+0x1f90], R0 ;  /* 0x001f900001007387 */ /* 0x000fe20000100800 */
[----:B-1----:R-:W-:Y:S01]  /*c480*/  LOP3.LUT R5, R8, 0x3, RZ, 0xc0, !PT ;  /* 0x0000000308057812 */ /* 0x002fe200078ec0ff */
[----:B------:R-:W-:Y:S02]  /*c490*/  ULDC UR27, c[0x0][0x238] ;  /* 0x00008e00001b7ab9 */ /* 0x000fe40000000800 */
[----:B------:R0:W-:Y:S04]  /*c4a0*/  STL [R1+0x1f74], R17 ;  /* 0x001f741101007387 */ /* 0x0001e80000100800 */
[----:B------:R1:W-:Y:S04]  /*c4b0*/  STL [R1+0x1f7c], R18 ;  /* 0x001f7c1201007387 */ /* 0x0003e80000100800 */
[----:B------:R2:W-:Y:S01]  /*c4c0*/  STL [R1+0x1f84], R6 ;  /* 0x001f840601007387 */ /* 0x0005e20000100800 */
[----:B0-----:R-:W-:Y:S01]  /*c4d0*/  IADD3.X R17, R3, UR35, RZ, P3, !PT ;  /* 0x0000002303117c10 */ /* 0x001fe20009ffe4ff */
[----:B------:R-:W-:-:S02]  /*c4e0*/  USHF.R.S32.HI UR35, URZ, 0x1f, UR25 ;  /* 0x0000001f3f237899 */ /* 0x000fc40008011419 */
[----:B-1----:R-:W-:Y:S02]  /*c4f0*/  IADD3 R18, P1, R13, UR25, RZ ;  /* 0x000000190d127c10 */ /* 0x002fe4000ff3e0ff */
[----:B--2---:R-:W-:Y:S01]  /*c500*/  IADD3 R6, P0, R16, UR25, RZ ;  /* 0x0000001910067c10 */ /* 0x004fe2000ff1e0ff */
[----:B------:R0:W-:Y:S01]  /*c510*/  STL [R1+0x1f8c], R17 ;  /* 0x001f8c1101007387 */ /* 0x0001e20000100800 */
[----:B------:R-:W-:-:S03]  /*c520*/  SHF.R.S32.HI R0, RZ, 0x1f, R14 ;  /* 0x0000001fff007819 */ /* 0x000fc6000001140e */
[----:B------:R1:W-:Y:S01]  /*c530*/  STL [R1+0x1f98], R6 ;  /* 0x001f980601007387 */ /* 0x0003e20000100800 */
[----:B0-----:R-:W-:-:S03]  /*c540*/  IADD3 R17, P2, R12, UR25, RZ ;  /* 0x000000190c117c10 */ /* 0x001fc6000ff5e0ff */
[----:B------:R-:W-:Y:S01]  /*c550*/  STL [R1+0x1fa0], R18 ;  /* 0x001fa01201007387 */ /* 0x000fe20000100800 */
[----:B-1----:R-:W-:-:S03]  /*c560*/  IADD3 R6, P3, R10, UR25, RZ ;  /* 0x000000190a067c10 */ /* 0x002fc6000ff7e0ff */
[----:B------:R-:W-:Y:S01]  /*c570*/  STL [R1+0x1fa8], R17 ;  /* 0x001fa81101007387 */ /* 0x000fe20000100800 */
[----:B------:R-:W-:Y:S01]  /*c580*/  LEA.HI R0, R0, R14, RZ, 0x7 ;  /* 0x0000000e00007211 */ /* 0x000fe200078f38ff */
[----:B------:R-:W-:Y:S01]  /*c590*/  IMAD R0, R5, 0x420, RZ ;  /* 0x0000042005007824 */ /* 0x000fe200078e02ff */
[----:B------:R-:W-:Y:S01]  /*c5a0*/  SHF.R.U32.HI R4, RZ, 0x2, R8 ;  /* 0x00000002ff047819 */ /* 0x000fe20000011608 */
[----:B------:R0:W-:Y:S01]  /*c5b0*/  STL [R1+0x1fb0], R6 ;  /* 0x001fb00601007387 */ /* 0x0001e20000100800 */
[----:B------:R-:W-:Y:S01]  /*c5c0*/  IADD3.X R14, R9, UR35, RZ, P1, !PT ;  /* 0x00000023090e7c10 */ /* 0x000fe20008ffe4ff */
[----:B------:R-:W-:Y:S01]  /*c5d0*/  UIMAD UR27, UR27, 0x7, URZ ;  /* 0x000000071b1b78a4 */ /* 0x000fe2000f8e023f */
[----:B------:R-:W-:Y:S01]  /*c5e0*/  IADD3.X R5, R7, UR35, RZ, P2, !PT ;  /* 0x0000002307057c10 */ /* 0x000fe200097fe4ff */
[----:B------:R-:W-:Y:S01]  /*c5f0*/  ULDC UR25, c[0x0][0x238] ;  /* 0x00008e0000197ab9 */ /* 0x000fe20000000800 */
[----:B0-----:R-:W-:-:S05]  /*c600*/  IADD3.X R6, R11, UR35, RZ, P0, !PT ;  /* 0x000000230b067c10 */ /* 0x001fca00087fe4ff */
[----:B------:R0:W-:Y:S04]  /*c610*/  STL [R1+0x1f94], R6 ;  /* 0x001f940601007387 */ /* 0x0001e80000100800 */
[----:B------:R1:W-:Y:S04]  /*c620*/  STL [R1+0x1f9c], R14 ;  /* 0x001f9c0e01007387 */ /* 0x0003e80000100800 */
[----:B------:R2:W-:Y:S01]  /*c630*/  STL [R1+0x1fa4], R5 ;  /* 0x001fa40501007387 */ /* 0x0005e20000100800 */
[----:B0-----:R-:W-:Y:S01]  /*c640*/  IADD3.X R6, R3, UR35, RZ, P3, !PT ;  /* 0x0000002303067c10 */ /* 0x001fe20009ffe4ff */
[----:B------:R-:W-:Y:S01]  /*c650*/  USHF.R.S32.HI UR35, URZ, 0x1f, UR23 ;  /* 0x0000001f3f237899 */ /* 0x000fe20008011417 */
[----:B------:R-:W-:-:S02]  /*c660*/  SGXT.U32 R4, R4, 0x3 ;  /* 0x000000030404781a */ /* 0x000fc40000000000 */
[----:B-1----:R-:W-:Y:S02]  /*c670*/  IADD3 R14, P1, R13, UR23, RZ ;  /* 0x000000170d0e7c10 */ /* 0x002fe4000ff3e0ff */
[----:B--2---:R-:W-:Y:S01]  /*c680*/  IADD3 R5, P0, R16, UR23, RZ ;  /* 0x0000001710057c10 */ /* 0x004fe2000ff1e0ff */
[----:B------:R0:W-:Y:S04]  /*c690*/  STL [R1+0x1fac], R6 ;  /* 0x001fac0601007387 */ /* 0x0001e80000100800 */
[----:B------:R1:W-:Y:S01]  /*c6a0*/  STL [R1+0x1fb8], R5 ;  /* 0x001fb80501007387 */ /* 0x0003e20000100800 */
[----:B------:R-:W-:Y:S02]  /*c6b0*/  LOP3.LUT R0, R0, R4, RZ, 0xfc, !PT ;  /* 0x0000000400007212 */ /* 0x000fe400078efcff */
[----:B0-----:R-:W-:Y:S01]  /*c6c0*/  IADD3 R6, P2, R12, UR23, RZ ;  /* 0x000000170c067c10 */ /* 0x001fe2000ff5e0ff */
[----:B------:R-:W-:Y:S01]  /*c6d0*/  STL [R1+0x1fc0], R14 ;  /* 0x001fc00e01007387 */ /* 0x000fe20000100800 */
[----:B-1----:R-:W-:-:S03]  /*c6e0*/  IADD3 R5, P3, R10, UR23, RZ ;  /* 0x000000170a057c10 */ /* 0x002fc6000ff7e0ff */
[----:B------:R0:W-:Y:S01]  /*c6f0*/  STL [R1+0x1fc8], R6 ;  /* 0x001fc80601007387 */ /* 0x0001e20000100800 */
[----:B------:R-:W-:Y:S01]  /*c700*/  IADD3.X R4, R11, UR35, RZ, P0, !PT ;  /* 0x000000230b047c10 */ /* 0x000fe200087fe4ff */
[----:B------:R-:W-:Y:S02]  /*c710*/  UIMAD UR25, UR25, 0x6, URZ ;  /* 0x00000006191978a4 */ /* 0x000fe4000f8e023f */
[----:B------:R1:W-:Y:S01]  /*c720*/  STL [R1+0x1fd0], R5 ;  /* 0x001fd00501007387 */ /* 0x0003e20000100800 */
[----:B------:R-:W-:Y:S01]  /*c730*/  ULDC UR23, c[0x0][0x238] ;  /* 0x00008e0000177ab9 */ /* 0x000fe20000000800 */
[----:B0-----:R-:W-:Y:S02]  /*c740*/  IADD3.X R6, R9, UR35, RZ, P1, !PT ;  /* 0x0000002309067c10 */ /* 0x001fe40008ffe4ff */
[----:B------:R0:W-:Y:S01]  /*c750*/  STL [R1+0x1fb4], R4 ;  /* 0x001fb40401007387 */ /* 0x0001e20000100800 */
[----:B-1----:R-:W-:-:S03]  /*c760*/  IADD3.X R5, R7, UR35, RZ, P2, !PT ;  /* 0x0000002307057c10 */ /* 0x002fc600097fe4ff */
[----:B------:R1:W-:Y:S04]  /*c770*/  STL [R1+0x1fbc], R6 ;  /* 0x001fbc0601007387 */ /* 0x0003e80000100800 */
[----:B------:R2:W-:Y:S01]  /*c780*/  STL [R1+0x1fc4], R5 ;  /* 0x001fc40501007387 */ /* 0x0005e20000100800 */
[----:B0-----:R-:W-:Y:S01]  /*c790*/  IADD3.X R4, R3, UR35, RZ, P3, !PT ;  /* 0x0000002303047c10 */ /* 0x001fe20009ffe4ff */
[----:B------:R-:W-:Y:S02]  /*c7a0*/  USHF.R.S32.HI UR35, URZ, 0x1f, UR21 ;  /* 0x0000001f3f237899 */ /* 0x000fe40008011415 */
[----:B-1----:R-:W-:Y:S02]  /*c7b0*/  IADD3 R6, P1, R13, UR21, RZ ;  /* 0x000000150d067c10 */ /* 0x002fe4000ff3e0ff */
[----:B--2---:R-:W-:Y:S01]  /*c7c0*/  IADD3 R5, P0, R16, UR21, RZ ;  /* 0x0000001510057c10 */ /* 0x004fe2000ff1e0ff */
[----:B------:R0:W-:Y:S04]  /*c7d0*/  STL [R1+0x1fcc], R4 ;  /* 0x001fcc0401007387 */ /* 0x0001e80000100800 */
[----:B------:R1:W-:Y:S01]  /*c7e0*/  STL [R1+0x1fd8], R5 ;  /* 0x001fd80501007387 */ /* 0x0003e20000100800 */
[----:B0-----:R-:W-:-:S03]  /*c7f0*/  IADD3 R4, P2, R12, UR21, RZ ;  /* 0x000000150c047c10 */ /* 0x001fc6000ff5e0ff */
[----:B------:R0:W-:Y:S01]  /*c800*/  STL [R1+0x1fe0], R6 ;  /* 0x001fe00601007387 */ /* 0x0001e20000100800 */
[----:B-1----:R-:W-:-:S03]  /*c810*/  IADD3 R5, P3, R10, UR21, RZ ;  /* 0x000000150a057c10 */ /* 0x002fc6000ff7e0ff */
[----:B------:R-:W-:Y:S01]  /*c820*/  STL [R1+0x1fe8], R4 ;  /* 0x001fe80401007387 */ /* 0x000fe20000100800 */
[----:B------:R-:W-:Y:S01]  /*c830*/  IADD3.X R14, R9, UR35, RZ, P1, !PT ;  /* 0x00000023090e7c10 */ /* 0x000fe20008ffe4ff */
[----:B------:R-:W-:Y:S02]  /*c840*/  UIMAD UR23, UR23, 0x5, URZ ;  /* 0x00000005171778a4 */ /* 0x000fe4000f8e023f */
[----:B------:R1:W-:Y:S01]  /*c850*/  STL [R1+0x1ff0], R5 ;  /* 0x001ff00501007387 */ /* 0x0003e20000100800 */
[----:B------:R-:W-:Y:S01]  /*c860*/  ULDC UR21, c[0x0][0x238] ;  /* 0x00008e0000157ab9 */ /* 0x000fe20000000800 */
[----:B0-----:R-:W-:Y:S02]  /*c870*/  IADD3.X R6, R7, UR35, RZ, P2, !PT ;  /* 0x0000002307067c10 */ /* 0x001fe400097fe4ff */
[----:B-1----:R-:W-:-:S05]  /*c880*/  IADD3.X R5, R11, UR35, RZ, P0, !PT ;  /* 0x000000230b057c10 */ /* 0x002fca00087fe4ff */
[----:B------:R0:W-:Y:S04]  /*c890*/  STL [R1+0x1fd4], R5 ;  /* 0x001fd40501007387 */ /* 0x0001e80000100800 */
[----:B------:R1:W-:Y:S04]  /*c8a0*/  STL [R1+0x1fdc], R14 ;  /* 0x001fdc0e01007387 */ /* 0x0003e80000100800 */
[----:B------:R2:W-:Y:S01]  /*c8b0*/  STL [R1+0x1fe4], R6 ;  /* 0x001fe40601007387 */ /* 0x0005e20000100800 */
[----:B0-----:R-:W-:Y:S01]  /*c8c0*/  IADD3.X R5, R3, UR35, RZ, P3, !PT ;  /* 0x0000002303057c10 */ /* 0x001fe20009ffe4ff */
[----:B------:R-:W-:-:S02]  /*c8d0*/  USHF.R.S32.HI UR35, URZ, 0x1f, UR19 ;  /* 0x0000001f3f237899 */ /* 0x000fc40008011413 */
        /* <DEDUP_REMOVED lines=8> */
[----:B------:R-:W-:Y:S02]  /*c960*/  IADD3.X R17, R9, UR35, RZ, P1, !PT ;  /* 0x0000002309117c10 */ /* 0x000fe40008ffe4ff */
[----:B------:R-:W-:Y:S01]  /*c970*/  LOP3.LUT R4, R8, 0x7, RZ, 0xc0, !PT ;  /* 0x0000000708047812 */ /* 0x000fe200078ec0ff */
[----:B------:R1:W-:Y:S01]  /*c980*/  STL [R1+0x2010], R6 ;  /* 0x0020100601007387 */ /* 0x0003e20000100800 */
[----:B------:R-:W-:Y:S01]  /*c990*/  USHF.L.U32 UR21, UR21, 0x2, URZ ;  /* 0x0000000215157899 */ /* 0x000fe2000800063f */
[----:B0-----:R-:W-:Y:S01]  /*c9a0*/  IADD3.X R14, R11, UR35, RZ, P0, !PT ;  /* 0x000000230b0e7c10 */ /* 0x001fe200087fe4ff */
[----:B------:R-:W-:-:S04]  /*c9b0*/  ULDC UR19, c[0x0][0x238] ;  /* 0x00008e0000137ab9 */ /* 0x000fc80000000800 */
[----:B------:R0:W-:Y:S01]  /*c9c0*/  STL [R1+0x1ff4], R14 ;  /* 0x001ff40e01007387 */ /* 0x0001e20000100800 */
[----:B-1----:R-:W-:-:S03]  /*c9d0*/  IADD3.X R6, R7, UR35, RZ, P2, !PT ;  /* 0x0000002307067c10 */ /* 0x002fc600097fe4ff */
[----:B------:R1:W-:Y:S04]  /*c9e0*/  STL [R1+0x1ffc], R17 ;  /* 0x001ffc1101007387 */ /* 0x0003e80000100800 */
[----:B------:R2:W-:Y:S01]  /*c9f0*/  STL [R1+0x2004], R6 ;  /* 0x0020040601007387 */ /* 0x0005e20000100800 */
[----:B0-----:R-:W-:Y:S01]  /*ca00*/  IADD3.X R14, R3, UR35, RZ, P3, !PT ;  /* 0x00000023030e7c10 */ /* 0x001fe20009ffe4ff */
[----:B------:R-:W-:Y:S01]  /*ca10*/  IMAD.SHL.U32 R5, R8, 0x2, RZ ;  /* 0x0000000208057824 */ /* 0x000fe200078e00ff */
[----:B------:R-:W-:Y:S01]  /*ca20*/  USHF.R.S32.HI UR35, URZ, 0x1f, UR17 ;  /* 0x0000001f3f237899 */ /* 0x000fe20008011411 */
[----:B------:R-:W-:Y:S01]  /*ca30*/  IMAD R4, R4, 0x90, RZ ;  /* 0x0000009004047824 */ /* 0x000fe200078e02ff */
[----:B-1----:R-:W-:Y:S02]  /*ca40*/  IADD3 R17, P1, R13, UR17, RZ ;  /* 0x000000110d117c10 */ /* 0x002fe4000ff3e0ff */
[----:B--2---:R-:W-:Y:S01]  /*ca50*/  IADD3 R6, P0, R16, UR17, RZ ;  /* 0x0000001110067c10 */ /* 0x004fe2000ff1e0ff */
[----:B------:R0:W-:Y:S01]  /*ca60*/  STL [R1+0x200c], R14 ;  /* 0x00200c0e01007387 */ /* 0x0001e20000100800 */
[----:B------:R-:W-:-:S03]  /*ca70*/  LOP3.LUT R5, R4, 0x30, R5, 0x78, !PT ;  /* 0x0000003004057812 */ /* 0x000fc600078e7805 */
[----:B------:R1:W-:Y:S01]  /*ca80*/  STL [R1+0x2018], R6 ;  /* 0x0020180601007387 */ /* 0x0003e20000100800 */
[----:B------:R-:W-:Y:S02]  /*ca90*/  IADD3.X R4, R11, UR35, RZ, P0, !PT ;  /* 0x000000230b047c10 */ /* 0x000fe400087fe4ff */
[----:B0-----:R-:W-:Y:S01]  /*caa0*/  IADD3 R14, P2, R12, UR17, RZ ;  /* 0x000000110c0e7c10 */ /* 0x001fe2000ff5e0ff */
[----:B------:R-:W-:Y:S01]  /*cab0*/  STL [R1+0x2020], R17 ;  /* 0x0020201101007387 */ /* 0x000fe20000100800 */
[----:B-1----:R-:W-:-:S03]  /*cac0*/  IADD3 R6, P3, R10, UR17, RZ ;  /* 0x000000110a067c10 */ /* 0x002fc6000ff7e0ff */
[----:B------:R-:W-:Y:S01]  /*cad0*/  STL [R1+0x2028], R14 ;  /* 0x0020280e01007387 */ /* 0x000fe20000100800 */
[----:B------:R-:W-:Y:S01]  /*cae0*/  UIMAD UR19, UR19, 0x3, URZ ;  /* 0x00000003131378a4 */ /* 0x000fe2000f8e023f */
[----:B------:R-:W-:Y:S02]  /*caf0*/  ULDC UR17, c[0x0][0x238] ;  /* 0x00008e0000117ab9 */ /* 0x000fe40000000800 */
[----:B------:R0:W-:Y:S04]  /*cb00*/  STL [R1+0x2030], R6 ;  /* 0x0020300601007387 */ /* 0x0001e80000100800 */
[----:B------:R1:W-:Y:S04]  /*cb10*/  STL [R1+0x994], R5 ;  /* 0x0009940501007387 */ /* 0x0003e80000100800 */
[----:B------:R2:W-:Y:S01]  /*cb20*/  STL [R1+0x2014], R4 ;  /* 0x0020140401007387 */ /* 0x0005e20000100800 */
[----:B0-----:R-:W-:-:S02]  /*cb30*/  IADD3.X R6, R9, UR35, RZ, P1, !PT ;  /* 0x0000002309067c10 */ /* 0x001fc40008ffe4ff */
[----:B-1----:R-:W-:-:S03]  /*cb40*/  IADD3.X R5, R7, UR35, RZ, P2, !PT ;  /* 0x0000002307057c10 */ /* 0x002fc600097fe4ff */
[----:B------:R0:W-:Y:S01]  /*cb50*/  STL [R1+0x201c], R6 ;  /* 0x00201c0601007387 */ /* 0x0001e20000100800 */
[----:B--2---:R-:W-:-:S03]  /*cb60*/  IADD3.X R4, R3, UR35, RZ, P3, !PT ;  /* 0x0000002303047c10 */ /* 0x004fc60009ffe4ff */
[----:B------:R-:W2:Y:S04]  /*cb70*/  LDL R14, [R1+0x30] ;  /* 0x00003000010e7983 */ /* 0x000ea80000100800 */
[----:B------:R-:W-:Y:S04]  /*cb80*/  STL [R1+0x2024], R5 ;  /* 0x0020240501007387 */ /* 0x000fe80000100800 */
[----:B------:R1:W-:Y:S01]  /*cb90*/  STL [R1+0x202c], R4 ;  /* 0x00202c0401007387 */ /* 0x0003e20000100800 */
[----:B0-----:R-:W-:Y:S02]  /*cba0*/  IADD3 R6, P1, R13, UR7, RZ ;  /* 0x000000070d067c10 */ /* 0x001fe4000ff3e0ff */
[----:B-1----:R-:W-:-:S02]  /*cbb0*/  IADD3 R4, P0, R16, UR7, RZ ;  /* 0x0000000710047c10 */ /* 0x002fc4000ff1e0ff */
[----:B------:R-:W-:-:S03]  /*cbc0*/  IADD3 R5, P2, R12, UR7, RZ ;  /* 0x000000070c057c10 */ /* 0x000fc6000ff5e0ff */
[----:B------:R0:W-:Y:S04]  /*cbd0*/  STL [R1+0x2038], R4 ;  /* 0x0020380401007387 */ /* 0x0001e80000100800 */
[----:B------:R-:W-:Y:S01]  /*cbe0*/  STL [R1+0x2040], R6 ;  /* 0x0020400601007387 */ /* 0x000fe20000100800 */
[----:B0-----:R-:W-:-:S03]  /*cbf0*/  IADD3 R4, P3, R10, UR7, RZ ;  /* 0x000000070a047c10 */ /* 0x001fc6000ff7e0ff */
[----:B------:R0:W-:Y:S04]  /*cc00*/  STL [R1+0x2048], R5 ;  /* 0x0020480501007387 */ /* 0x0001e80000100800 */
[----:B------:R1:W-:Y:S01]  /*cc10*/  STL [R1+0x2050], R4 ;  /* 0x0020500401007387 */ /* 0x0003e20000100800 */
[----:B0-----:R-:W-:-:S03]  /*cc20*/  SHF.R.U32.HI R5, RZ, 0x1, R8 ;  /* 0x00000001ff057819 */ /* 0x001fc60000011608 */
[----:B------:R-:W3:Y:S01]  /*cc30*/  LDL R8, [R1+0x5c] ;  /* 0x00005c0001087983 */ /* 0x000ee20000100800 */
[----:B------:R-:W-:Y:S01]  /*cc40*/  USHF.R.S32.HI UR35, URZ, 0x1f, UR7 ;  /* 0x0000001f3f237899 */ /* 0x000fe20008011407 */
[----:B------:R-:W-:Y:S01]  /*cc50*/  LOP3.LUT R0, R0, 0x10, R5, 0xf8, !PT ;  /* 0x0000001000007812 */ /* 0x000fe200078ef805 */
[----:B------:R-:W-:Y:S01]  /*cc60*/  USHF.L.U32 UR17, UR17, 0x1, URZ ;  /* 0x0000000111117899 */ /* 0x000fe2000800063f */
[----:B------:R-:W-:-:S03]  /*cc70*/  ULDC UR7, c[0x0][0x238] ;  /* 0x00008e0000077ab9 */ /* 0x000fc60000000800 */
[----:B------:R-:W-:Y:S02]  /*cc80*/  IADD3.X R6, R11, UR35, RZ, P0, !PT ;  /* 0x000000230b067c10 */ /* 0x000fe400087fe4ff */
[----:B------:R-:W-:Y:S02]  /*cc90*/  IADD3.X R17, R9, UR35, RZ, P1, !PT ;  /* 0x0000002309117c10 */ /* 0x000fe40008ffe4ff */
[----:B-1----:R-:W-:Y:S01]  /*cca0*/  IADD3.X R4, R7, UR35, RZ, P2, !PT ;  /* 0x0000002307047c10 */ /* 0x002fe200097fe4ff */
[----:B------:R0:W-:Y:S04]  /*ccb0*/  STL [R1+0x2034], R6 ;  /* 0x0020340601007387 */ /* 0x0001e80000100800 */
[----:B------:R-:W-:Y:S01]  /*ccc0*/  STL [R1+0x203c], R17 ;  /* 0x00203c1101007387 */ /* 0x000fe20000100800 */
[----:B------:R-:W-:-:S03]  /*ccd0*/  IADD3 R13, P1, R13, UR13, RZ ;  /* 0x0000000d0d0d7c10 */ /* 0x000fc6000ff3e0ff */
[----:B------:R1:W-:Y:S01]  /*cce0*/  STL [R1+0x2044], R4 ;  /* 0x0020440401007387 */ /* 0x0003e20000100800 */
[----:B0-----:R-:W-:Y:S01]  /*ccf0*/  IADD3.X R6, R3, UR35, RZ, P3, !PT ;  /* 0x0000002303067c10 */ /* 0x001fe20009ffe4ff */
[----:B------:R-:W-:-:S04]  /*cd00*/  USHF.R.S32.HI UR35, URZ, 0x1f, UR13 ;  /* 0x0000001f3f237899 */ /* 0x000fc8000801140d */
[----:B------:R0:W-:Y:S01]  /*cd10*/  STL [R1+0x204c], R6 ;  /* 0x00204c0601007387 */ /* 0x0001e20000100800 */
[----:B-1----:R-:W-:-:S05]  /*cd20*/  IADD3 R4, P0, R16, UR13, RZ ;  /* 0x0000000d10047c10 */ /* 0x002fca000ff1e0ff */
[----:B------:R1:W-:Y:S01]  /*cd30*/  STL [R1+0x2058], R4 ;  /* 0x0020580401007387 */ /* 0x0003e20000100800 */
[----:B0-----:R-:W-:-:S03]  /*cd40*/  IADD3 R6, P2, R12, UR13, RZ ;  /* 0x0000000d0c067c10 */ /* 0x001fc6000ff5e0ff */
[----:B------:R-:W-:Y:S01]  /*cd50*/  STL [R1+0x2060], R13 ;  /* 0x0020600d01007387 */ /* 0x000fe20000100800 */
[----:B-1----:R-:W-:Y:S01]  /*cd60*/  IADD3 R4, P3, R10, UR13, RZ ;  /* 0x0000000d0a047c10 */ /* 0x002fe2000ff7e0ff */
[----:B------:R-:W-:Y:S02]  /*cd70*/  ULDC UR13, c[0x0][0x238] ;  /* 0x00008e00000d7ab9 */ /* 0x000fe40000000800 */
[----:B------:R-:W4:Y:S04]  /*cd80*/  LDL R10, [R1+0x78] ;  /* 0x00007800010a7983 */ /* 0x000f280000100800 */
[----:B------:R-:W-:Y:S04]  /*cd90*/  STL [R1+0x2068], R6 ;  /* 0x0020680601007387 */ /* 0x000fe80000100800 */
[----:B------:R-:W5:Y:S04]  /*cda0*/  LDL R20, [R1+0x7c] ;  /* 0x00007c0001147983 */ /* 0x000f680000100800 */
[----:B------:R0:W-:Y:S04]  /*cdb0*/  STL [R1+0x2070], R4 ;  /* 0x0020700401007387 */ /* 0x0001e80000100800 */
[----:B------:R1:W-:Y:S04]  /*cdc0*/  STL [R1+0x22b8], R0 ;  /* 0x0022b80001007387 */ /* 0x0003e80000100800 */
[----:B------:R-:W5:Y:S01]  /*cdd0*/  LDL R12, [R1+0x8c] ;  /* 0x00008c00010c7983 */ /* 0x000f620000100800 */
[----:B0-----:R-:W-:-:S02]  /*cde0*/  IADD3.X R4, R11, UR35, RZ, P0, !PT ;  /* 0x000000230b047c10 */ /* 0x001fc400087fe4ff */
[----:B-1----:R-:W-:-:S03]  /*cdf0*/  IADD3.X R0, R9, UR35, RZ, P1, !PT ;  /* 0x0000002309007c10 */ /* 0x002fc60008ffe4ff */
[----:B------:R0:W-:Y:S04]  /*ce00*/  STL [R1+0x2054], R4 ;  /* 0x0020540401007387 */ /* 0x0001e80000100800 */
[----:B------:R1:W-:Y:S01]  /*ce10*/  STL [R1+0x205c], R0 ;  /* 0x00205c0001007387 */ /* 0x0003e20000100800 */
[----:B0-----:R-:W-:Y:S02]  /*ce20*/  IADD3.X R4, R7, UR35, RZ, P2, !PT ;  /* 0x0000002307047c10 */ /* 0x001fe400097fe4ff */
[----:B-1----:R-:W-:-:S03]  /*ce30*/  IADD3.X R0, R3, UR35, RZ, P3, !PT ;  /* 0x0000002303007c10 */ /* 0x002fc60009ffe4ff */
[----:B------:R2:W-:Y:S01]  /*ce40*/  STL [R1+0x2064], R4 ;  /* 0x0020640401007387 */ /* 0x0005e20000100800 */
[----:B------:R-:W-:Y:S02]  /*ce50*/  SHF.R.S32.HI R5, RZ, 0x1f, R15 ;  /* 0x0000001fff057819 */ /* 0x000fe4000001140f */
[----:B------:R-:W-:Y:S01]  /*ce60*/  SHF.R.S32.HI R6, RZ, 0x1f, R2 ;  /* 0x0000001fff067819 */ /* 0x000fe20000011402 */
[----:B------:R-:W-:Y:S01]  /*ce70*/  STL [R1+0x206c], R0 ;  /* 0x00206c0001007387 */ /* 0x000fe20000100800 */
[----:B--2---:R-:W-:-:S03]  /*ce80*/  SHF.R.S32.HI R4, RZ, 0x1f, R14 ;  /* 0x0000001fff047819 */ /* 0x004fc6000001140e */
[----:B------:R-:W2:Y:S04]  /*ce90*/  LDL R14, [R1+0x94] ;  /* 0x00009400010e7983 */ /* 0x000ea80000100800 */
[----:B------:R-:W-:Y:S04]  /*cea0*/  STL [R1+0x22d8], R4 ;  /* 0x0022d80401007387 */ /* 0x000fe80000100800 */
[----:B------:R-:W-:Y:S04]  /*ceb0*/  STL [R1+0x22f0], R5 ;  /* 0x0022f00501007387 */ /* 0x000fe80000100800 */
[----:B------:R-:W-:Y:S04]  /*cec0*/  STL [R1+0x22ec], R15 ;  /* 0x0022ec0f01007387 */ /* 0x000fe80000100800 */
[----:B------:R-:W-:Y:S04]  /*ced0*/  STL [R1+0x22f8], R6 ;  /* 0x0022f80601007387 */ /* 0x000fe80000100800 */
[----:B------:R-:W-:Y:S04]  /*cee0*/  STL [R1+0x22f4], R2 ;  /* 0x0022f40201007387 */ /* 0x000fe80000100800 */
[----:B------:R-:W2:Y:S01]  /*cef0*/  LDL R16, [R1+0x98] ;  /* 0x0000980001107983 */ /* 0x000ea20000100800 */
[----:B---3--:R-:W-:-:S05]  /*cf00*/  SHF.R.S32.HI R7, RZ, 0x1f, R8 ;  /* 0x0000001fff077819 */ /* 0x008fca0000011408 */
[----:B------:R0:W-:Y:S04]  /*cf10*/  STL [R1+0x22c8], R7 ;  /* 0x0022c80701007387 */ /* 0x0001e80000100800 */
[----:B0-----:R-:W3:Y:S02]  /*cf20*/  LDL.LU R7, [R1+0x70] ;  /* 0x0000700001077983 */ /* 0x001ee40000300800 */
[----:B---3--:R-:W-:Y:S02]  /*cf30*/  SHF.R.S32.HI R8, RZ, 0x1f, R7 ;  /* 0x0000001fff087819 */ /* 0x008fe40000011407 */
[----:B------:R-:W-:Y:S04]  /*cf40*/  STL [R1+0x22fc], R7 ;  /* 0x0022fc0701007387 */ /* 0x000fe80000100800 */
[----:B------:R0:W-:Y:S04]  /*cf50*/  STL [R1+0x22c4], R8 ;  /* 0x0022c40801007387 */ /* 0x0001e80000100800 */
[----:B0-----:R-:W3:Y:S01]  /*cf60*/  LDL.LU R8, [R1+0x74] ;  /* 0x0000740001087983 */ /* 0x001ee20000300800 */
[----:B----4-:R-:W-:-:S02]  /*cf70*/  SHF.R.S32.HI R10, RZ, 0x1f, R10 ;  /* 0x0000001fff0a7819 */ /* 0x010fc4000001140a */
[----:B-----5:R-:W-:Y:S02]  /*cf80*/  SHF.R.S32.HI R11, RZ, 0x1f, R20 ;  /* 0x0000001fff0b7819 */ /* 0x020fe40000011414 */
[----:B------:R-:W-:Y:S02]  /*cf90*/  SHF.R.S32.HI R12, RZ, 0x1f, R12 ;  /* 0x0000001fff0c7819 */ /* 0x000fe4000001140c */
[----:B---3--:R-:W-:-:S05]  /*cfa0*/  SHF.R.S32.HI R9, RZ, 0x1f, R8 ;  /* 0x0000001fff097819 */ /* 0x008fca0000011408 */
[----:B------:R-:W-:Y:S04]  /*cfb0*/  STL [R1+0x2300], R9 ;  /* 0x0023000901007387 */ /* 0x000fe80000100800 */
[----:B------:R-:W-:Y:S04]  /*cfc0*/  STL [R1+0x22cc], R8 ;  /* 0x0022cc0801007387 */ /* 0x000fe80000100800 */
[----:B------:R-:W3:Y:S04]  /*cfd0*/  LDL R17, [R1+0x88] ;  /* 0x0000880001117983 */ /* 0x000ee80000100800 */
[----:B------:R-:W4:Y:S04]  /*cfe0*/  LDL R19, [R1+0x84] ;  /* 0x0000840001137983 */ /* 0x000f280000100800 */
[----:B------:R-:W-:Y:S04]  /*cff0*/  STL [R1+0x22c0], R10 ;  /* 0x0022c00a01007387 */ /* 0x000fe80000100800 */
[----:B------:R-:W5:Y:S04]  /*d000*/  LDL R26, [R1+0x80] ;  /* 0x00008000011a7983 */ /* 0x000f680000100800 */
[----:B------:R-:W-:Y:S04]  /*d010*/  STL [R1+0x2304], R11 ;  /* 0x0023040b01007387 */ /* 0x000fe80000100800 */
[----:B------:R-:W5:Y:S04]  /*d020*/  LDL R20, [R1+0x6c] ;  /* 0x00006c0001147983 */ /* 0x000f680000100800 */
[----:B------:R-:W5:Y:S04]  /*d030*/  LDL R21, [R1+0x68] ;  /* 0x0000680001157983 */ /* 0x000f680000100800 */
[----:B------:R-:W5:Y:S04]  /*d040*/  LDL R22, [R1+0x64] ;  /* 0x0000640001167983 */ /* 0x000f680000100800 */
[----:B------:R-:W5:Y:S04]  /*d050*/  LDL R23, [R1+0x60] ;  /* 0x0000600001177983 */ /* 0x000f680000100800 */
[----:B------:R-:W5:Y:S04]  /*d060*/  LDL R24, [R1+0x58] ;  /* 0x0000580001187983 */ /* 0x000f680000100800 */
[----:B------:R0:W-:Y:S04]  /*d070*/  STL [R1+0x22bc], R12 ;  /* 0x0022bc0c01007387 */ /* 0x0001e80000100800 */
[----:B0-----:R-:W5:Y:S01]  /*d080*/  LDL.LU R12, [R1+0x90] ;  /* 0x00009000010c7983 */ /* 0x001f620000300800 */
[----:B--2---:R-:W-:-:S02]  /*d090*/  SHF.R.S32.HI R14, RZ, 0x1f, R14 ;  /* 0x0000001fff0e7819 */ /* 0x004fc4000001140e */
[----:B------:R-:W-:Y:S02]  /*d0a0*/  SHF.R.S32.HI R16, RZ, 0x1f, R16 ;  /* 0x0000001fff107819 */ /* 0x000fe40000011410 */
[----:B---3--:R-:W-:Y:S02]  /*d0b0*/  SHF.R.S32.HI R17, RZ, 0x1f, R17 ;  /* 0x0000001fff117819 */ /* 0x008fe40000011411 */
[----:B----4-:R-:W-:Y:S02]  /*d0c0*/  SHF.R.S32.HI R18, RZ, 0x1f, R19 ;  /* 0x0000001fff127819 */ /* 0x010fe40000011413 */
[----:B-----5:R-:W-:Y:S02]  /*d0d0*/  SHF.R.S32.HI R19, RZ, 0x1f, R26 ;  /* 0x0000001fff137819 */ /* 0x020fe4000001141a */
[----:B------:R-:W-:-:S05]  /*d0e0*/  SHF.R.S32.HI R13, RZ, 0x1f, R12 ;  /* 0x0000001fff0d7819 */ /* 0x000fca000001140c */
[----:B------:R-:W-:Y:S04]  /*d0f0*/  STL [R1+0x230c], R13 ;  /* 0x00230c0d01007387 */ /* 0x000fe80000100800 */
[----:B------:R-:W-:Y:S04]  /*d100*/  STL [R1+0x2308], R12 ;  /* 0x0023080c01007387 */ /* 0x000fe80000100800 */
[----:B------:R-:W2:Y:S04]  /*d110*/  LDL R7, [R1+0x48] ;  /* 0x0000480001077983 */ /* 0x000ea80000100800 */
[----:B------:R-:W3:Y:S04]  /*d120*/  LDL R2, [R1+0x44] ;  /* 0x0000440001027983 */ /* 0x000ee80000100800 */
[----:B------:R-:W4:Y:S04]  /*d130*/  LDL R6, [R1+0x40] ;  /* 0x0000400001067983 */ /* 0x000f280000100800 */
[----:B------:R-:W5:Y:S04]  /*d140*/  LDL R15, [R1+0x38] ;  /* 0x00003800010f7983 */ /* 0x000f680000100800 */
[----:B------:R-:W5:Y:S04]  /*d150*/  LDL R0, [R1+0x2c] ;  /* 0x00002c0001007983 */ /* 0x000f680000100800 */
[----:B------:R-:W5:Y:S04]  /*d160*/  LDL R25, [R1+0x54] ;  /* 0x0000540001197983 */ /* 0x000f680000100800 */
[----:B------:R-:W5:Y:S04]  /*d170*/  LDL R28, [R1+0x50] ;  /* 0x00005000011c7983 */ /* 0x000f680000100800 */
[----:B------:R-:W5:Y:S04]  /*d180*/  LDL R29, [R1+0x4c] ;  /* 0x00004c00011d7983 */ /* 0x000f680000100800 */
[----:B------:R-:W-:Y:S04]  /*d190*/  STL [R1+0x2314], R14 ;  /* 0x0023140e01007387 */ /* 0x000fe80000100800 */
[----:B------:R-:W5:Y:S04]  /*d1a0*/  LDL R4, [R1+0x28] ;  /* 0x0000280001047983 */ /* 0x000f680000100800 */
[----:B------:R-:W5:Y:S04]  /*d1b0*/  LDL R5, [R1+0x24] ;  /* 0x0000240001057983 */ /* 0x000f680000100800 */
[----:B------:R-:W-:Y:S04]  /*d1c0*/  STL [R1+0x2318], R16 ;  /* 0x0023181001007387 */ /* 0x000fe80000100800 */
[----:B------:R-:W-:Y:S04]  /*d1d0*/  STL [R1+0x231c], R17 ;  /* 0x00231c1101007387 */ /* 0x000fe80000100800 */
[----:B------:R-:W-:Y:S04]  /*d1e0*/  STL [R1+0x2320], R18 ;  /* 0x0023201201007387 */ /* 0x000fe80000100800 */
[----:B------:R-:W5:Y:S01]  /*d1f0*/  LDL R26, [R1+0x20] ;  /* 0x00002000011a7983 */ /* 0x000f620000100800 */
[----:B------:R-:W-:-:S02]  /*d200*/  SHF.R.S32.HI R20, RZ, 0x1f, R20 ;  /* 0x0000001fff147819 */ /* 0x000fc40000011414 */
[----:B------:R-:W-:Y:S02]  /*d210*/  SHF.R.S32.HI R21, RZ, 0x1f, R21 ;  /* 0x0000001fff157819 */ /* 0x000fe40000011415 */
[----:B------:R-:W-:Y:S01]  /*d220*/  SHF.R.S32.HI R22, RZ, 0x1f, R22 ;  /* 0x0000001fff167819 */ /* 0x000fe20000011416 */
[----:B------:R-:W-:Y:S01]  /*d230*/  STL [R1+0x2324], R19 ;  /* 0x0023241301007387 */ /* 0x000fe20000100800 */
[----:B------:R-:W-:Y:S02]  /*d240*/  SHF.R.S32.HI R23, RZ, 0x1f, R23 ;  /* 0x0000001fff177819 */ /* 0x000fe40000011417 */
[----:B------:R-:W-:Y:S01]  /*d250*/  SHF.R.S32.HI R24, RZ, 0x1f, R24 ;  /* 0x0000001fff187819 */ /* 0x000fe20000011418 */
[----:B------:R-:W-:Y:S04]  /*d260*/  STL [R1+0x2328], R20 ;  /* 0x0023281401007387 */ /* 0x000fe80000100800 */
[----:B------:R-:W-:Y:S04]  /*d270*/  STL [R1+0x232c], R21 ;  /* 0x00232c1501007387 */ /* 0x000fe80000100800 */
[----:B------:R-:W-:Y:S04]  /*d280*/  STL [R1+0x2330], R22 ;  /* 0x0023301601007387 */ /* 0x000fe80000100800 */
[----:B------:R-:W5:Y:S04]  /*d290*/  LDL R3, [R1+0x1c] ;  /* 0x00001c0001037983 */ /* 0x000f680000100800 */
[----:B------:R-:W-:Y:S04]  /*d2a0*/  STL [R1+0x2334], R23 ;  /* 0x0023341701007387 */ /* 0x000fe80000100800 */
[----:B------:R-:W-:Y:S04]  /*d2b0*/  STL [R1+0x2338], R24 ;  /* 0x0023381801007387 */ /* 0x000fe80000100800 */
[----:B------:R-:W5:Y:S01]  /*d2c0*/  LDL R27, [R1+0x18] ;  /* 0x00001800011b7983 */ /* 0x000f620000100800 */
[----:B--2---:R-:W-:-:S02]  /*d2d0*/  SHF.R.S32.HI R8, RZ, 0x1f, R7 ;  /* 0x0000001fff087819 */ /* 0x004fc40000011407 */
[----:B---3--:R-:W-:-:S03]  /*d2e0*/  SHF.R.S32.HI R2, RZ, 0x1f, R2 ;  /* 0x0000001fff027819 */ /* 0x008fc60000011402 */
[----:B------:R-:W-:Y:S01]  /*d2f0*/  STL [R1+0xd4], R8 ;  /* 0x0000d40801007387 */ /* 0x000fe20000100800 */
[----:B----4-:R-:W-:-:S03]  /*d300*/  SHF.R.S32.HI R7, RZ, 0x1f, R6 ;  /* 0x0000001fff077819 */ /* 0x010fc60000011406 */
[----:B------:R0:W-:Y:S01]  /*d310*/  STL [R1+0xdc], R2 ;  /* 0x0000dc0201007387 */ /* 0x0001e20000100800 */
[----:B-----5:R-:W-:-:S03]  /*d320*/  SHF.R.S32.HI R6, RZ, 0x1f, R15 ;  /* 0x0000001fff067819 */ /* 0x020fc6000001140f */
[----:B------:R-:W-:Y:S01]  /*d330*/  STL [R1+0xe8], R7 ;  /* 0x0000e80701007387 */ /* 0x000fe20000100800 */
[----:B0-----:R-:W-:-:S03]  /*d340*/  SHF.R.S32.HI R2, RZ, 0x1f, R0 ;  /* 0x0000001fff027819 */ /* 0x001fc60000011400 */
[----:B------:R-:W2:Y:S04]  /*d350*/  LDL R0, [R1+0x14] ;  /* 0x0000140001007983 */ /* 0x000ea80000100800 */
[----:B------:R0:W-:Y:S04]  /*d360*/  STL [R1+0xf4], R6 ;  /* 0x0000f40601007387 */ /* 0x0001e80000100800 */
[----:B------:R1:W-:Y:S01]  /*d370*/  STL [R1+0xfc], R2 ;  /* 0x0000fc0201007387 */ /* 0x0003e20000100800 */
[----:B0-----:R-:W-:-:S03]  /*d380*/  SHF.R.S32.HI R6, RZ, 0x1f, R4 ;  /* 0x0000001fff067819 */ /* 0x001fc60000011404 */
[----:B------:R-:W3:Y:S01]  /*d390*/  LDL R4, [R1+0x10] ;  /* 0x0000100001047983 */ /* 0x000ee20000100800 */
[----:B-1----:R-:W-:-:S03]  /*d3a0*/  SHF.R.S32.HI R2, RZ, 0x1f, R5 ;  /* 0x0000001fff027819 */ /* 0x002fc60000011405 */
[----:B------:R-:W-:Y:S04]  /*d3b0*/  STL [R1+0x108], R6 ;  /* 0x0001080601007387 */ /* 0x000fe80000100800 */
[----:B------:R-:W4:Y:S04]  /*d3c0*/  LDL R24, [R1+0xc] ;  /* 0x00000c0001187983 */ /* 0x000f280000100800 */
[----:B------:R-:W5:Y:S04]  /*d3d0*/  LDL R23, [R1+0x8] ;  /* 0x0000080001177983 */ /* 0x000f680000100800 */
[----:B------:R0:W-:Y:S04]  /*d3e0*/  STL [R1+0x114], R2 ;  /* 0x0001140201007387 */ /* 0x0001e80000100800 */
[----:B------:R-:W5:Y:S04]  /*d3f0*/  LDL R22, [R1+0x4] ;  /* 0x0000040001167983 */ /* 0x000f680000100800 */
[----:B------:R-:W5:Y:S01]  /*d400*/  LDL R21, [R1] ;  /* 0x0000000001157983 */ /* 0x000f620000100800 */
[----:B0-----:R-:W-:-:S03]  /*d410*/  SHF.R.S32.HI R2, RZ, 0x1f, R26 ;  /* 0x0000001fff027819 */ /* 0x001fc6000001141a */
[----:B------:R-:W5:Y:S04]  /*d420*/  LDL R20, [R1+0x9c] ;  /* 0x00009c0001147983 */ /* 0x000f680000100800 */
[----:B------:R-:W5:Y:S04]  /*d430*/  LDL R8, [R1+0xa0] ;  /* 0x0000a00001087983 */ /* 0x000f680000100800 */
[----:B------:R-:W5:Y:S04]  /*d440*/  LDL R19, [R1+0xa4] ;  /* 0x0000a40001137983 */ /* 0x000f680000100800 */
[----:B------:R-:W5:Y:S04]  /*d450*/  LDL R18, [R1+0xa8] ;  /* 0x0000a80001127983 */ /* 0x000f680000100800 */
[----:B------:R0:W-:Y:S04]  /*d460*/  STL [R1+0x118], R2 ;  /* 0x0001180201007387 */ /* 0x0001e80000100800 */
[----:B------:R-:W5:Y:S04]  /*d470*/  LDL R17, [R1+0xac] ;  /* 0x0000ac0001117983 */ /* 0x000f680000100800 */
[----:B------:R-:W5:Y:S04]  /*d480*/  LDL R16, [R1+0xb0] ;  /* 0x0000b00001107983 */ /* 0x000f680000100800 */
[----:B------:R-:W5:Y:S04]  /*d490*/  LDL R14, [R1+0xb4] ;  /* 0x0000b400010e7983 */ /* 0x000f680000100800 */
[----:B------:R-:W5:Y:S01]  /*d4a0*/  LDL R26, [R1+0xb8] ;  /* 0x0000b800011a7983 */ /* 0x000f620000100800 */
[----:B0-----:R-:W-:-:S02]  /*d4b0*/  SHF.R.S32.HI R2, RZ, 0x1f, R3 ;  /* 0x0000001fff027819 */ /* 0x001fc40000011403 */
[----:B------:R-:W-:Y:S01]  /*d4c0*/  SHF.R.S32.HI R3, RZ, 0x1f, R27 ;  /* 0x0000001fff037819 */ /* 0x000fe2000001141b */
[----:B------:R-:W5:Y:S04]  /*d4d0*/  LDL R13, [R1+0xbc] ;  /* 0x0000bc00010d7983 */ /* 0x000f680000100800 */
[----:B------:R-:W5:Y:S04]  /*d4e0*/  LDL R12, [R1+0xc0] ;  /* 0x0000c000010c7983 */ /* 0x000f680000100800 */
[----:B------:R-:W5:Y:S04]  /*d4f0*/  LDL R11, [R1+0xc4] ;  /* 0x0000c400010b7983 */ /* 0x000f680000100800 */
[----:B------:R0:W-:Y:S04]  /*d500*/  STL [R1+0x11c], R2 ;  /* 0x00011c0201007387 */ /* 0x0001e80000100800 */
[----:B------:R-:W5:Y:S04]  /*d510*/  LDL R9, [R1+0xc8] ;  /* 0x0000c80001097983 */ /* 0x000f680000100800 */
[----:B------:R-:W5:Y:S04]  /*d520*/  LDL R7, [R1+0xcc] ;  /* 0x0000cc0001077983 */ /* 0x000f680000100800 */
[----:B------:R-:W5:Y:S04]  /*d530*/  LDL R6, [R1+0xd0] ;  /* 0x0000d00001067983 */ /* 0x000f680000100800 */
[----:B------:R-:W5:Y:S04]  /*d540*/  LDL R10, [R1+0xd8] ;  /* 0x0000d800010a7983 */ /* 0x000f680000100800 */
[----:B0-----:R-:W5:Y:S04]  /*d550*/  LDL R2, [R1+0xe0] ;  /* 0x0000e00001027983 */ /* 0x001f680000100800 */
[----:B------:R-:W5:Y:S04]  /*d560*/  LDL R5, [R1+0xe4] ;  /* 0x0000e40001057983 */ /* 0x000f680000100800 */
[----:B------:R0:W-:Y:S04]  /*d570*/  STL [R1+0x120], R3 ;  /* 0x0001200301007387 */ /* 0x0001e80000100800 */
[----:B------:R-:W5:Y:S04]  /*d580*/  LDL R15, [R1+0xec] ;  /* 0x0000ec00010f7983 */ /* 0x000f680000100800 */
[----:B------:R-:W5:Y:S04]  /*d590*/  LDL R27, [R1+0xf8] ;  /* 0x0000f800011b7983 */ /* 0x000f680000100800 */
[----:B0-----:R-:W5:Y:S01]  /*d5a0*/  LDL R3, [R1+0xf0] ;  /* 0x0000f00001037983 */ /* 0x001f620000100800 */
[----:B--2---:R-:W-:-:S05]  /*d5b0*/  SHF.R.S32.HI R0, RZ, 0x1f, R0 ;  /* 0x0000001fff007819 */ /* 0x004fca0000011400 */
[----:B------:R0:W-:Y:S04]  /*d5c0*/  STL [R1+0x124], R0 ;  /* 0x0001240001007387 */ /* 0x0001e80000100800 */
[----:B0-----:R-:W2:Y:S01]  /*d5d0*/  LDL R0, [R1+0x104] ;  /* 0x0001040001007983 */ /* 0x001ea20000100800 */
[----:B---3--:R-:W-:-:S05]  /*d5e0*/  SHF.R.S32.HI R4, RZ, 0x1f, R4 ;  /* 0x0000001fff047819 */ /* 0x008fca0000011404 */
[----:B------:R0:W-:Y:S01]  /*d5f0*/  STL [R1+0x128], R4 ;  /* 0x0001280401007387 */ /* 0x0001e20000100800 */
[----:B----4-:R-:W-:Y:S02]  /*d600*/  SHF.R.S32.HI R24, RZ, 0x1f, R24 ;  /* 0x0000001fff187819 */ /* 0x010fe40000011418 */
[----:B-----5:R-:W-:Y:S01]  /*d610*/  SHF.R.S32.HI R23, RZ, 0x1f, R23 ;  /* 0x0000001fff177819 */ /* 0x020fe20000011417 */
[----:B0-----:R-:W3:Y:S04]  /*d620*/  LDL.LU R4, [R1+0x30] ;  /* 0x0000300001047983 */ /* 0x001ee80000300800 */
[----:B------:R0:W-:Y:S01]  /*d630*/  STL [R1+0x12c], R24 ;  /* 0x00012c1801007387 */ /* 0x0001e20000100800 */
[----:B------:R-:W-:Y:S02]  /*d640*/  SHF.R.S32.HI R22, RZ, 0x1f, R22 ;  /* 0x0000001fff167819 */ /* 0x000fe40000011416 */
[----:B------:R-:W-:Y:S01]  /*d650*/  SHF.R.S32.HI R21, RZ, 0x1f, R21 ;  /* 0x0000001fff157819 */ /* 0x000fe20000011415 */
[----:B0-----:R-:W4:Y:S01]  /*d660*/  LDL.LU R24, [R1+0x2338] ;  /* 0x0023380001187983 */ /* 0x001f220000300800 */
[----:B------:R-:W-:-:S03]  /*d670*/  SHF.R.S32.HI R20, RZ, 0x1f, R20 ;  /* 0x0000001fff147819 */ /* 0x000fc60000011414 */
[----:B------:R0:W-:Y:S01]  /*d680*/  STL [R1+0x130], R23 ;  /* 0x0001301701007387 */ /* 0x0001e20000100800 */
[----:B------:R-:W-:Y:S02]  /*d690*/  SHF.R.S32.HI R8, RZ, 0x1f, R8 ;  /* 0x0000001fff087819 */ /* 0x000fe40000011408 */
[----:B------:R-:W-:Y:S01]  /*d6a0*/  SHF.R.S32.HI R19, RZ, 0x1f, R19 ;  /* 0x0000001fff137819 */ /* 0x000fe20000011413 */
[----:B0-----:R-:W5:Y:S04]  /*d6b0*/  LDL.LU R23, [R1+0x2334] ;  /* 0x0023340001177983 */ /* 0x001f680000300800 */
[----:B------:R0:W-:Y:S01]  /*d6c0*/  STL [R1+0x134], R22 ;  /* 0x0001341601007387 */ /* 0x0001e20000100800 */
[----:B------:R-:W-:Y:S02]  /*d6d0*/  SHF.R.S32.HI R18, RZ, 0x1f, R18 ;  /* 0x0000001fff127819 */ /* 0x000fe40000011412 */
[----:B------:R-:W-:Y:S01]  /*d6e0*/  SHF.R.S32.HI R17, RZ, 0x1f, R17 ;  /* 0x0000001fff117819 */ /* 0x000fe20000011411 */
[----:B0-----:R-:W4:Y:S04]  /*d6f0*/  LDL.LU R22, [R1+0x2330] ;  /* 0x0023300001167983 */ /* 0x001f280000300800 */
[----:B------:R0:W-:Y:S01]  /*d700*/  STL [R1+0x138], R21 ;  /* 0x0001381501007387 */ /* 0x0001e20000100800 */
[----:B------:R-:W-:-:S03]  /*d710*/  SHF.R.S32.HI R16, RZ, 0x1f, R16 ;  /* 0x0000001fff107819 */ /* 0x000fc60000011410 */
[----:B0-----:R-:W5:Y:S04]  /*d720*/  LDL.LU R21, [R1+0x232c] ;  /* 0x00232c0001157983 */ /* 0x001f680000300800 */
[----:B------:R0:W-:Y:S01]  /*d730*/  STL [R1+0x13c], R20 ;  /* 0x00013c1401007387 */ /* 0x0001e20000100800 */
[----:B------:R-:W-:-:S03]  /*d740*/  SHF.R.S32.HI R14, RZ, 0x1f, R14 ;  /* 0x0000001fff0e7819 */ /* 0x000fc6000001140e */
[----:B0-----:R-:W4:Y:S04]  /*d750*/  LDL.LU R20, [R1+0x2328] ;  /* 0x0023280001147983 */ /* 0x001f280000300800 */
[----:B------:R0:W-:Y:S01]  /*d760*/  STL [R1+0x140], R8 ;  /* 0x0001400801007387 */ /* 0x0001e20000100800 */
[----:B------:R-:W-:-:S03]  /*d770*/  SHF.R.S32.HI R26, RZ, 0x1f, R26 ;  /* 0x0000001fff1a7819 */ /* 0x000fc6000001141a */
[----:B0-----:R-:W5:Y:S04]  /*d780*/  LDL.LU R8, [R1+0x5c] ;  /* 0x00005c0001087983 */ /* 0x001f680000300800 */
[----:B------:R0:W-:Y:S04]  /*d790*/  STL [R1+0x144], R19 ;  /* 0x0001441301007387 */ /* 0x0001e80000100800 */
[----:B0-----:R-:W4:Y:S04]  /*d7a0*/  LDL.LU R19, [R1+0x2324] ;  /* 0x0023240001137983 */ /* 0x001f280000300800 */
        /* <DEDUP_REMOVED lines=9> */
[----:B0-----:R-:W2:Y:S01]  /*d840*/  LDL.LU R26, [R1+0x2310] ;  /* 0x00231000011a7983 */ /* 0x001ea20000300800 */
[----:B------:R-:W-:-:S02]  /*d850*/  SHF.R.S32.HI R13, RZ, 0x1f, R13 ;  /* 0x0000001fff0d7819 */ /* 0x000fc4000001140d */
[----:B------:R-:W-:-:S03]  /*d860*/  SHF.R.S32.HI R12, RZ, 0x1f, R12 ;  /* 0x0000001fff0c7819 */ /* 0x000fc6000001140c */
[----:B------:R2:W-:Y:S01]  /*d870*/  STL [R1+0x15c], R13 ;  /* 0x00015c0d01007387 */ /* 0x0005e20000100800 */
[----:B------:R-:W-:Y:S02]  /*d880*/  SHF.R.S32.HI R11, RZ, 0x1f, R11 ;  /* 0x0000001fff0b7819 */ /* 0x000fe4000001140b */
[----:B------:R-:W-:Y:S02]  /*d890*/  SHF.R.S32.HI R9, RZ, 0x1f, R9 ;  /* 0x0000001fff097819 */ /* 0x000fe40000011409 */
[----:B------:R-:W-:Y:S02]  /*d8a0*/  SHF.R.S32.HI R7, RZ, 0x1f, R7 ;  /* 0x0000001fff077819 */ /* 0x000fe40000011407 */
[----:B------:R-:W-:Y:S02]  /*d8b0*/  SHF.R.S32.HI R6, RZ, 0x1f, R6 ;  /* 0x0000001fff067819 */ /* 0x000fe40000011406 */
[----:B------:R-:W-:Y:S02]  /*d8c0*/  SHF.R.S32.HI R10, RZ, 0x1f, R10 ;  /* 0x0000001fff0a7819 */ /* 0x000fe4000001140a */
[----:B------:R-:W-:-:S02]  /*d8d0*/  SHF.R.S32.HI R2, RZ, 0x1f, R2 ;  /* 0x0000001fff027819 */ /* 0x000fc40000011402 */
[----:B------:R-:W-:Y:S02]  /*d8e0*/  SHF.R.S32.HI R5, RZ, 0x1f, R5 ;  /* 0x0000001fff057819 */ /* 0x000fe40000011405 */
[----:B------:R-:W-:Y:S02]  /*d8f0*/  SHF.R.S32.HI R15, RZ, 0x1f, R15 ;  /* 0x0000001fff0f7819 */ /* 0x000fe4000001140f */
[----:B------:R-:W-:Y:S02]  /*d900*/  SHF.R.S32.HI R3, RZ, 0x1f, R3 ;  /* 0x0000001fff037819 */ /* 0x000fe40000011403 */
[----:B------:R-:W-:Y:S02]  /*d910*/  SHF.R.S32.HI R27, RZ, 0x1f, R27 ;  /* 0x0000001fff1b7819 */ /* 0x000fe4000001141b */
[----:B--2---:R-:W-:-:S05]  /*d920*/  SHF.R.S32.HI R13, RZ, 0x1f, R26 ;  /* 0x0000001fff0d7819 */ /* 0x004fca000001141a */
[----:B------:R0:W-:Y:S04]  /*d930*/  STL [R1+0x160], R13 ;  /* 0x0001600d01007387 */ /* 0x0001e80000100800 */
[----:B0-----:R-:W2:Y:S04]  /*d940*/  LDL.LU R13, [R1+0x230c] ;  /* 0x00230c00010d7983 */ /* 0x001ea80000300800 */
[----:B------:R0:W-:Y:S04]  /*d950*/  STL [R1+0x164], R12 ;  /* 0x0001640c01007387 */ /* 0x0001e80000100800 */
[----:B0-----:R-:W4:Y:S04]  /*d960*/  LDL.LU R12, [R1+0x2308] ;  /* 0x00230800010c7983 */ /* 0x001f280000300800 */
        /* <DEDUP_REMOVED lines=9> */
[----:B0-----:R-:W4:Y:S04]  /*da00*/  LDL.LU R10, [R1+0x78] ;  /* 0x00007800010a7983 */ /* 0x001f280000300800 */
[----:B------:R0:W-:Y:S04]  /*da10*/  STL [R1+0x17c], R2 ;  /* 0x00017c0201007387 */ /* 0x0001e80000100800 */
[----:B0-----:R-:W5:Y:S04]  /*da20*/  LDL.LU R2, [R1+0x22f4] ;  /* 0x0022f40001027983 */ /* 0x001f680000300800 */
[----:B------:R0:W-:Y:S04]  /*da30*/  STL [R1+0x180], R5 ;  /* 0x0001800501007387 */ /* 0x0001e80000100800 */
[----:B0-----:R-:W2:Y:S04]  /*da40*/  LDL.LU R5, [R1+0x22f0] ;  /* 0x0022f00001057983 */ /* 0x001ea80000300800 */
[----:B------:R0:W-:Y:S04]  /*da50*/  STL [R1+0x184], R15 ;  /* 0x0001840f01007387 */ /* 0x0001e80000100800 */
[----:B0-----:R-:W4:Y:S04]  /*da60*/  LDL.LU R15, [R1+0x22ec] ;  /* 0x0022ec00010f7983 */ /* 0x001f280000300800 */
[----:B------:R0:W-:Y:S04]  /*da70*/  STL [R1+0x188], R3 ;  /* 0x0001880301007387 */ /* 0x0001e80000100800 */
[----:B0-----:R-:W3:Y:S04]  /*da80*/  LDL.LU R3, [R1+0x22e8] ;  /* 0x0022e80001037983 */ /* 0x001ee80000300800 */
[----:B------:R0:W-:Y:S04]  /*da90*/  STL [R1+0x18c], R27 ;  /* 0x00018c1b01007387 */ /* 0x0001e80000100800 */
[----:B0-----:R-:W5:Y:S01]  /*daa0*/  LDL.LU R27, [R1+0x22e4] ;  /* 0x0022e400011b7983 */ /* 0x001f620000300800 */
[----:B------:R-:W-:-:S02]  /*dab0*/  SHF.R.S32.HI R0, RZ, 0x1f, R0 ;  /* 0x0000001fff007819 */ /* 0x000fc40000011400 */
[----:B-----5:R-:W-:-:S05]  /*dac0*/  SHF.R.S32.HI R27, RZ, 0x1f, R27 ;  /* 0x0000001fff1b7819 */ /* 0x020fca000001141b */
[----:B------:R0:W-:Y:S04]  /*dad0*/  STL [R1+0x190], R27 ;  /* 0x0001901b01007387 */ /* 0x0001e80000100800 */
[----:B0-----:R-:W5:Y:S04]  /*dae0*/  LDL.LU R27, [R1+0x22e0] ;  /* 0x0022e000011b7983 */ /* 0x001f680000300800 */
[----:B------:R3:W-:Y:S02]  /*daf0*/  STL [R1+0x194], R0 ;  /* 0x0001940001007387 */ /* 0x0007e40000100800 */
[----:B---3--:R-:W-:-:S02]  /*db00*/  SHF.R.S32.HI R0, RZ, 0x1f, R3 ;  /* 0x0000001fff007819 */ /* 0x008fc40000011403 */
[----:B-----5:R-:W-:-:S05]  /*db10*/  IADD3 R3, P0, R4, R27, RZ ;  /* 0x0000001b04037210 */ /* 0x020fca0007f1e0ff */
[----:B------:R0:W-:Y:S04]  /*db20*/  STL [R1+0x133c], R3 ;  /* 0x00133c0301007387 */ /* 0x0001e80000100800 */
[----:B0-----:R-:W3:Y:S02]  /*db30*/  LDL.LU R3, [R1+0x22dc] ;  /* 0x0022dc0001037983 */ /* 0x001ee40000300800 */
[----:B---3--:R-:W-:-:S05]  /*db40*/  IADD3 R4, P2, R4, R3, RZ ;  /* 0x0000000304047210 */ /* 0x008fca0007f5e0ff */
[----:B------:R4:W-:Y:S02]  /*db50*/  STL [R1+0x1344], R4 ;  /* 0x0013440401007387 */ /* 0x0009e40000100800 */
[C---:B----4-:R-:W-:Y:S02]  /*db60*/  IADD3 R4, P5, R15.reuse, R27, RZ ;  /* 0x0000001b0f047210 */ /* 0x050fe40007fbe0ff */
[----:B------:R-:W-:-:S03]  /*db70*/  IADD3 R15, P4, R15, R3, RZ ;  /* 0x000000030f0f7210 */ /* 0x000fc60007f9e0ff */
[----:B------:R0:W-:Y:S04]  /*db80*/  STL [R1+0x134c], R4 ;  /* 0x00134c0401007387 */ /* 0x0001e80000100800 */
[----:B0-----:R-:W3:Y:S04]  /*db90*/  LDL.LU R4, [R1+0x22d8] ;  /* 0x0022d80001047983 */ /* 0x001ee80000300800 */
[----:B------:R0:W-:Y:S02]  /*dba0*/  STL [R1+0x1354], R15 ;  /* 0x0013540f01007387 */ /* 0x0001e40000100800 */
[----:B0-----:R-:W-:-:S05]  /*dbb0*/  IADD3 R15, P3, R2, R27, RZ ;  /* 0x0000001b020f7210 */ /* 0x001fca0007f7e0ff */
[----:B------:R0:W-:Y:S04]  /*dbc0*/  STL [R1+0x135c], R15 ;  /* 0x00135c0f01007387 */ /* 0x0001e80000100800 */
[----:B0-----:R-:W3:Y:S01]  /*dbd0*/  LDL.LU R15, [R1+0x22d4] ;  /* 0x0022d400010f7983 */ /* 0x001ee20000300800 */
[----:B------:R-:W-:-:S05]  /*dbe0*/  IADD3 R2, P1, R2, R3, RZ ;  /* 0x0000000302027210 */ /* 0x000fca0007f3e0ff */
[----:B------:R3:W-:Y:S02]  /*dbf0*/  STL [R1+0x1364], R2 ;  /* 0x0013640201007387 */ /* 0x0007e40000100800 */
[----:B---3--:R-:W-:-:S05]  /*dc00*/  IMAD.X R2, R4, 0x1, R15, P0 ;  /* 0x0000000104027824 */ /* 0x008fca00000e060f */
[----:B------:R0:W-:Y:S02]  /*dc10*/  STL [R1+0x1338], R2 ;  /* 0x0013380201007387 */ /* 0x0001e40000100800 */
[----:B0-----:R-:W-:-:S05]  /*dc20*/  IADD3 R2, P0, R8, R27, RZ ;  /* 0x0000001b08027210 */ /* 0x001fca0007f1e0ff */
[----:B------:R0:W-:Y:S04]  /*dc30*/  STL [R1+0x136c], R2 ;  /* 0x00136c0201007387 */ /* 0x0001e80000100800 */
[----:B0-----:R-:W3:Y:S02]  /*dc40*/  LDL.LU R2, [R1+0x22d0] ;  /* 0x0022d00001027983 */ /* 0x001ee40000300800 */
[----:B---3--:R-:W-:-:S05]  /*dc50*/  IMAD.X R4, R4, 0x1, R2, P2 ;  /* 0x0000000104047824 */ /* 0x008fca00010e0602 */
[----:B------:R0:W-:Y:S02]  /*dc60*/  STL [R1+0x1340], R4 ;  /* 0x0013400401007387 */ /* 0x0001e40000100800 */
[----:B0-----:R-:W-:Y:S02]  /*dc70*/  IADD3 R4, P2, R8, R3, RZ ;  /* 0x0000000308047210 */ /* 0x001fe40007f5e0ff */
[----:B------:R-:W3:Y:S04]  /*dc80*/  LDL.LU R8, [R1+0x22cc] ;  /* 0x0022cc0001087983 */ /* 0x000ee80000300800 */
[----:B------:R2:W-:Y:S02]  /*dc90*/  STL [R1+0x1374], R4 ;  /* 0x0013740401007387 */ /* 0x0005e40000100800 */
[----:B--2---:R-:W-:-:S05]  /*dca0*/  IMAD.X R4, R5, 0x1, R15, P5 ;  /* 0x0000000105047824 */ /* 0x004fca00028e060f */
[----:B------:R0:W-:Y:S02]  /*dcb0*/  STL [R1+0x1348], R4 ;  /* 0x0013480401007387 */ /* 0x0001e40000100800 */
[----:B0-----:R-:W-:-:S05]  /*dcc0*/  IADD3 R4, P5, R7, R27, RZ ;  /* 0x0000001b07047210 */ /* 0x001fca0007fbe0ff */
[----:B------:R0:W-:Y:S02]  /*dcd0*/  STL [R1+0x137c], R4 ;  /* 0x00137c0401007387 */ /* 0x0001e40000100800 */
[----:B0-----:R-:W-:Y:S02]  /*dce0*/  IMAD.X R4, R5, 0x1, R2, P4 ;  /* 0x0000000105047824 */ /* 0x001fe400020e0602 */
[----:B------:R-:W2:Y:S04]  /*dcf0*/  LDL.LU R5, [R1+0x8c] ;  /* 0x00008c0001057983 */ /* 0x000ea80000300800 */
[----:B------:R0:W-:Y:S02]  /*dd00*/  STL [R1+0x1350], R4 ;  /* 0x0013500401007387 */ /* 0x0001e40000100800 */
[----:B0-----:R-:W-:Y:S01]  /*dd10*/  IADD3 R4, P4, R7, R3, RZ ;  /* 0x0000000307047210 */ /* 0x001fe20007f9e0ff */
[----:B------:R-:W-:-:S04]  /*dd20*/  IMAD.X R7, R6, 0x1, R15, P3 ;  /* 0x0000000106077824 */ /* 0x000fc800018e060f */
[----:B------:R0:W-:Y:S04]  /*dd30*/  STL [R1+0x1384], R4 ;  /* 0x0013840401007387 */ /* 0x0001e80000100800 */
[----:B0-----:R-:W4:Y:S04]  /*dd40*/  LDL.LU R4, [R1+0x98] ;  /* 0x0000980001047983 */ /* 0x001f280000300800 */
[----:B------:R3:W-:Y:S02]  /*dd50*/  STL [R1+0x1358], R7 ;  /* 0x0013580701007387 */ /* 0x0007e40000100800 */
[----:B---3--:R-:W-:-:S05]  /*dd60*/  IADD3 R7, P3, R8, R27, RZ ;  /* 0x0000001b08077210 */ /* 0x008fca0007f7e0ff */
[----:B------:R0:W-:Y:S04]  /*dd70*/  STL [R1+0x138c], R7 ;  /* 0x00138c0701007387 */ /* 0x0001e80000100800 */
[----:B0-----:R-:W3:Y:S01]  /*dd80*/  LDL.LU R7, [R1+0x22c8] ;  /* 0x0022c80001077983 */ /* 0x001ee20000300800 */
[----:B------:R-:W-:Y:S01]  /*dd90*/  IMAD.X R6, R6, 0x1, R2, P1 ;  /* 0x0000000106067824 */ /* 0x000fe200008e0602 */
[----:B------:R-:W-:-:S04]  /*dda0*/  IADD3 R8, P1, R8, R3, RZ ;  /* 0x0000000308087210 */ /* 0x000fc80007f3e0ff */
[----:B------:R0:W-:Y:S04]  /*ddb0*/  STL [R1+0x1360], R6 ;  /* 0x0013600601007387 */ /* 0x0001e80000100800 */
[----:B0-----:R-:W5:Y:S04]  /*ddc0*/  LDL.LU R6, [R1+0x7c] ;  /* 0x00007c0001067983 */ /* 0x001f680000300800 */
[----:B------:R3:W-:Y:S02]  /*ddd0*/  STL [R1+0x1394], R8 ;  /* 0x0013940801007387 */ /* 0x0007e40000100800 */
[----:B---3--:R-:W-:-:S05]  /*dde0*/  IMAD.X R8, R7, 0x1, R15, P0 ;  /* 0x0000000107087824 */ /* 0x008fca00000e060f */
[----:B------:R0:W-:Y:S02]  /*ddf0*/  STL [R1+0x1368], R8 ;  /* 0x0013680801007387 */ /* 0x0001e40000100800 */
[----:B0-----:R-:W-:-:S05]  /*de00*/  IADD3 R8, P0, R10, R27, RZ ;  /* 0x0000001b0a087210 */ /* 0x001fca0007f1e0ff */
[----:B------:R0:W-:Y:S04]  /*de10*/  STL [R1+0x139c], R8 ;  /* 0x00139c0801007387 */ /* 0x0001e80000100800 */
[----:B0-----:R-:W3:Y:S01]  /*de20*/  LDL.LU R8, [R1+0x22c4] ;  /* 0x0022c40001087983 */ /* 0x001ee20000300800 */
[----:B------:R-:W-:-:S05]  /*de30*/  IMAD.X R7, R7, 0x1, R2, P2 ;  /* 0x0000000107077824 */ /* 0x000fca00010e0602 */
[----:B------:R0:W-:Y:S02]  /*de40*/  STL [R1+0x1370], R7 ;  /* 0x0013700701007387 */ /* 0x0001e40000100800 */
[----:B0-----:R-:W-:Y:S02]  /*de50*/  IADD3 R7, P2, R10, R3, RZ ;  /* 0x000000030a077210 */ /* 0x001fe40007f5e0ff */
[----:B------:R-:W4:Y:S04]  /*de60*/  LDL.LU R10, [R1+0x22c0] ;  /* 0x0022c000010a7983 */ /* 0x000f280000300800 */
[----:B------:R3:W-:Y:S02]  /*de70*/  STL [R1+0x13a4], R7 ;  /* 0x0013a40701007387 */ /* 0x0007e40000100800 */
[----:B---3--:R-:W-:-:S05]  /*de80*/  IMAD.X R7, R8, 0x1, R15, P5 ;  /* 0x0000000108077824 */ /* 0x008fca00028e060f */
[----:B------:R5:W-:Y:S02]  /*de90*/  STL [R1+0x1378], R7 ;  /* 0x0013780701007387 */ /* 0x000be40000100800 */
[----:B-----5:R-:W-:-:S05]  /*dea0*/  IADD3 R7, P5, R6, R27, RZ ;  /* 0x0000001b06077210 */ /* 0x020fca0007fbe0ff */
[----:B------:R0:W-:Y:S02]  /*deb0*/  STL [R1+0x13ac], R7 ;  /* 0x0013ac0701007387 */ /* 0x0001e40000100800 */
[----:B0-----:R-:W-:Y:S02]  /*dec0*/  IMAD.X R7, R8, 0x1, R2, P4 ;  /* 0x0000000108077824 */ /* 0x001fe400020e0602 */
[----:B------:R-:W3:Y:S04]  /*ded0*/  LDL.LU R8, [R1+0x84] ;  /* 0x0000840001087983 */ /* 0x000ee80000300800 */
[----:B------:R0:W-:Y:S02]  /*dee0*/  STL [R1+0x1380], R7 ;  /* 0x0013800701007387 */ /* 0x0001e40000100800 */
[----:B0-----:R-:W-:Y:S01]  /*def0*/  IADD3 R7, P4, R6, R3, RZ ;  /* 0x0000000306077210 */ /* 0x001fe20007f9e0ff */
[----:B------:R-:W-:-:S04]  /*df00*/  IMAD.X R6, R9, 0x1, R15, P3 ;  /* 0x0000000109067824 */ /* 0x000fc800018e060f */
[----:B------:R0:W-:Y:S04]  /*df10*/  STL [R1+0x13b4], R7 ;  /* 0x0013b40701007387 */ /* 0x0001e80000100800 */
[----:B0-----:R-:W5:Y:S04]  /*df20*/  LDL.LU R7, [R1+0x80] ;  /* 0x0000800001077983 */ /* 0x001f680000300800 */
[----:B------:R2:W-:Y:S02]  /*df30*/  STL [R1+0x1388], R6 ;  /* 0x0013880601007387 */ /* 0x0005e40000100800 */
[----:B--2---:R-:W-:-:S05]  /*df40*/  IADD3 R6, P3, R5, R27, RZ ;  /* 0x0000001b05067210 */ /* 0x004fca0007f7e0ff */
[----:B------:R0:W-:Y:S02]  /*df50*/  STL [R1+0x13bc], R6 ;  /* 0x0013bc0601007387 */ /* 0x0001e40000100800 */
[----:B0-----:R-:W-:Y:S02]  /*df60*/  IMAD.X R6, R9, 0x1, R2, P1 ;  /* 0x0000000109067824 */ /* 0x001fe400008e0602 */
[----:B------:R-:W2:Y:S04]  /*df70*/  LDL.LU R9, [R1+0x88] ;  /* 0x0000880001097983 */ /* 0x000ea80000300800 */
[----:B------:R0:W-:Y:S02]  /*df80*/  STL [R1+0x1390], R6 ;  /* 0x0013900601007387 */ /* 0x0001e40000100800 */
[----:B0-----:R-:W-:Y:S01]  /*df90*/  IADD3 R6, P1, R5, R3, RZ ;  /* 0x0000000305067210 */ /* 0x001fe20007f3e0ff */
[----:B----4-:R-:W-:-:S04]  /*dfa0*/  IMAD.X R5, R10, 0x1, R15, P0 ;  /* 0x000000010a057824 */ /* 0x010fc800000e060f */
[----:B------:R0:W-:Y:S04]  /*dfb0*/  STL [R1+0x13c4], R6 ;  /* 0x0013c40601007387 */ /* 0x0001e80000100800 */
[----:B0-----:R-:W4:Y:S04]  /*dfc0*/  LDL.LU R6, [R1+0x6c] ;  /* 0x00006c0001067983 */ /* 0x001f280000300800 */
[----:B------:R0:W-:Y:S02]  /*dfd0*/  STL [R1+0x1398], R5 ;  /* 0x0013980501007387 */ /* 0x0001e40000100800 */
[----:B0-----:R-:W-:-:S05]  /*dfe0*/  IADD3 R5, P0, R12, R27, RZ ;  /* 0x0000001b0c057210 */ /* 0x001fca0007f1e0ff */
[----:B------:R0:W-:Y:S02]  /*dff0*/  STL [R1+0x13cc], R5 ;  /* 0x0013cc0501007387 */ /* 0x0001e40000100800 */
[----:B0-----:R-:W-:Y:S02]  /*e000*/  IMAD.X R5, R10, 0x1, R2, P2 ;  /* 0x000000010a057824 */ /* 0x001fe400010e0602 */
[----:B------:R-:W3:Y:S01]  /*e010*/  LDL.LU R10, [R1+0x94] ;  /* 0x00009400010a7983 */ /* 0x000ee20000300800 */
[----:B------:R-:W-:-:S03]  /*e020*/  IADD3 R12, P2, R12, R3, RZ ;  /* 0x000000030c0c7210 */ /* 0x000fc60007f5e0ff */
[----:B------:R0:W-:Y:S04]  /*e030*/  STL [R1+0x13a0], R5 ;  /* 0x0013a00501007387 */ /* 0x0001e80000100800 */
[----:B0-----:R-:W4:Y:S04]  /*e040*/  LDL.LU R5, [R1+0x68] ;  /* 0x0000680001057983 */ /* 0x001f280000300800 */
[----:B------:R0:W-:Y:S02]  /*e050*/  STL [R1+0x13d4], R12 ;  /* 0x0013d40c01007387 */ /* 0x0001e40000100800 */
[----:B0-----:R-:W-:-:S05]  /*e060*/  IMAD.X R12, R11, 0x1, R15, P5 ;  /* 0x000000010b0c7824 */ /* 0x001fca00028e060f */
[----:B------:R3:W-:Y:S02]  /*e070*/  STL [R1+0x13a8], R12 ;  /* 0x0013a80c01007387 */ /* 0x0007e40000100800 */
[----:B---3--:R-:W-:-:S05]  /*e080*/  IADD3 R12, P5, R10, R27, RZ ;  /* 0x0000001b0a0c7210 */ /* 0x008fca0007fbe0ff */
        /* <DEDUP_REMOVED lines=8> */
[----:B------:R0:W-:Y:S01]  /*e110*/  STL [R1+0x13b8], R11 ;  /* 0x0013b80b01007387 */ /* 0x0001e20000100800 */
[----:B------:R-:W-:Y:S01]  /*e120*/  IMAD.X R12, R12, 0x1, R2, P1 ;  /* 0x000000010c0c7824 */ /* 0x000fe200008e0602 */
[----:B0-----:R-:W-:-:S05]  /*e130*/  IADD3 R11, P3, R4, R27, RZ ;  /* 0x0000001b040b7210 */ /* 0x001fca0007f7e0ff */
[----:B------:R0:W-:Y:S02]  /*e140*/  STL [R1+0x13ec], R11 ;  /* 0x0013ec0b01007387 */ /* 0x0001e40000100800 */
[----:B0-----:R-:W-:Y:S02]  /*e150*/  IADD3 R11, P1, R4, R3, RZ ;  /* 0x00000003040b7210 */ /* 0x001fe40007f3e0ff */
[----:B------:R-:W3:Y:S04]  /*e160*/  LDL.LU R4, [R1+0x60] ;  /* 0x0000600001047983 */ /* 0x000ee80000300800 */
[----:B------:R0:W-:Y:S04]  /*e170*/  STL [R1+0x13c0], R12 ;  /* 0x0013c00c01007387 */ /* 0x0001e80000100800 */
[----:B------:R2:W-:Y:S01]  /*e180*/  STL [R1+0x13f4], R11 ;  /* 0x0013f40b01007387 */ /* 0x0005e20000100800 */
[----:B0-----:R-:W-:Y:S01]  /*e190*/  IMAD.X R12, R13, 0x1, R15, P0 ;  /* 0x000000010d0c7824 */ /* 0x001fe200000e060f */
[----:B--2---:R-:W-:-:S04]  /*e1a0*/  IADD3 R11, P0, R9, R27, RZ ;  /* 0x0000001b090b7210 */ /* 0x004fc80007f1e0ff */
[----:B------:R0:W-:Y:S04]  /*e1b0*/  STL [R1+0x13c8], R12 ;  /* 0x0013c80c01007387 */ /* 0x0001e80000100800 */
[----:B------:R1:W-:Y:S01]  /*e1c0*/  STL [R1+0x13fc], R11 ;  /* 0x0013fc0b01007387 */ /* 0x0003e20000100800 */
[--C-:B0-----:R-:W-:Y:S01]  /*e1d0*/  IMAD.X R12, R13, 0x1, R2.reuse, P2 ;  /* 0x000000010d0c7824 */ /* 0x101fe200010e0602 */
[----:B-1----:R-:W-:Y:S02]  /*e1e0*/  IADD3 R11, P2, R9, R3, RZ ;  /* 0x00000003090b7210 */ /* 0x002fe40007f5e0ff */
[----:B------:R-:W2:Y:S04]  /*e1f0*/  LDL.LU R9, [R1+0x58] ;  /* 0x0000580001097983 */ /* 0x000ea80000300800 */
[----:B------:R0:W-:Y:S04]  /*e200*/  STL [R1+0x13d0], R12 ;  /* 0x0013d00c01007387 */ /* 0x0001e80000100800 */
[----:B------:R1:W-:Y:S01]  /*e210*/  STL [R1+0x1404], R11 ;  /* 0x0014040b01007387 */ /* 0x0003e20000100800 */
[----:B0-----:R-:W-:Y:S01]  /*e220*/  IMAD.X R12, R14, 0x1, R15, P5 ;  /* 0x000000010e0c7824 */ /* 0x001fe200028e060f */
[----:B------:R-:W-:Y:S01]  /*e230*/  IADD3 R13, P5, R8, R27, RZ ;  /* 0x0000001b080d7210 */ /* 0x000fe20007fbe0ff */
[----:B-1----:R-:W-:-:S03]  /*e240*/  IMAD.X R11, R14, 0x1, R2, P4 ;  /* 0x000000010e0b7824 */ /* 0x002fc600020e0602 */
[----:B------:R0:W-:Y:S04]  /*e250*/  STL [R1+0x13d8], R12 ;  /* 0x0013d80c01007387 */ /* 0x0001e80000100800 */
[----:B------:R1:W-:Y:S01]  /*e260*/  STL [R1+0x140c], R13 ;  /* 0x00140c0d01007387 */ /* 0x0003e20000100800 */
[----:B0-----:R-:W-:-:S03]  /*e270*/  IADD3 R12, P4, R8, R3, RZ ;  /* 0x00000003080c7210 */ /* 0x001fc60007f9e0ff */
[----:B------:R-:W2:Y:S04]  /*e280*/  LDL.LU R8, [R1+0x54] ;  /* 0x0000540001087983 */ /* 0x000ea80000300800 */
[----:B------:R0:W-:Y:S01]  /*e290*/  STL [R1+0x13e0], R11 ;  /* 0x0013e00b01007387 */ /* 0x0001e20000100800 */
[----:B-1----:R-:W-:-:S03]  /*e2a0*/  IMAD.X R13, R16, 0x1, R2, P1 ;  /* 0x00000001100d7824 */ /* 0x002fc600008e0602 */
[----:B------:R5:W-:Y:S01]  /*e2b0*/  STL [R1+0x1414], R12 ;  /* 0x0014140c01007387 */ /* 0x000be20000100800 */
[----:B0-----:R-:W-:Y:S01]  /*e2c0*/  IMAD.X R11, R16, 0x1, R15, P3 ;  /* 0x00000001100b7824 */ /* 0x001fe200018e060f */
[----:B-----5:R-:W-:-:S04]  /*e2d0*/  IADD3 R12, P3, R7, R27, RZ ;  /* 0x0000001b070c7210 */ /* 0x020fc80007f7e0ff */
[----:B------:R0:W-:Y:S04]  /*e2e0*/  STL [R1+0x13e8], R11 ;  /* 0x0013e80b01007387 */ /* 0x0001e80000100800 */
[----:B------:R1:W-:Y:S04]  /*e2f0*/  STL [R1+0x141c], R12 ;  /* 0x00141c0c01007387 */ /* 0x0003e80000100800 */
[----:B------:R-:W-:Y:S01]  /*e300*/  STL [R1+0x13f0], R13 ;  /* 0x0013f00d01007387 */ /* 0x000fe20000100800 */
[----:B0-----:R-:W-:-:S03]  /*e310*/  IADD3 R11, P1, R7, R3, RZ ;  /* 0x00000003070b7210 */ /* 0x001fc60007f3e0ff */
[----:B------:R-:W5:Y:S01]  /*e320*/  LDL.LU R7, [R1+0x50] ;  /* 0x0000500001077983 */ /* 0x000f620000300800 */
[----:B-1----:R-:W-:-:S03]  /*e330*/  IMAD.X R12, R17, 0x1, R15, P0 ;  /* 0x00000001110c7824 */ /* 0x002fc600000e060f */
[----:B------:R4:W-:Y:S04]  /*e340*/  STL [R1+0x1424], R11 ;  /* 0x0014240b01007387 */ /* 0x0009e80000100800 */
[----:B------:R0:W-:Y:S01]  /*e350*/  STL [R1+0x13f8], R12 ;  /* 0x0013f80c01007387 */ /* 0x0001e20000100800 */
[C---:B----4-:R-:W-:Y:S01]  /*e360*/  IADD3 R11, P0, R6.reuse, R27, RZ ;  /* 0x0000001b060b7210 */ /* 0x050fe20007f1e0ff */
[----:B0-----:R-:W-:Y:S01]  /*e370*/  IMAD.X R12, R17, 0x1, R2, P2 ;  /* 0x00000001110c7824 */ /* 0x001fe200010e0602 */
[----:B------:R-:W-:-:S03]  /*e380*/  IADD3 R6, P2, R6, R3, RZ ;  /* 0x0000000306067210 */ /* 0x000fc60007f5e0ff */
[----:B------:R0:W-:Y:S04]  /*e390*/  STL [R1+0x142c], R11 ;  /* 0x00142c0b01007387 */ /* 0x0001e80000100800 */
[----:B------:R1:W-:Y:S04]  /*e3a0*/  STL [R1+0x1400], R12 ;  /* 0x0014000c01007387 */ /* 0x0003e80000100800 */
[----:B------:R4:W-:Y:S01]  /*e3b0*/  STL [R1+0x1434], R6 ;  /* 0x0014340601007387 */ /* 0x0009e20000100800 */
[----:B0-----:R-:W-:Y:S01]  /*e3c0*/  IMAD.X R11, R18, 0x1, R15, P5 ;  /* 0x00000001120b7824 */ /* 0x001fe200028e060f */
[----:B-1----:R-:W-:-:S02]  /*e3d0*/  IADD3 R12, P5, R5, R27, RZ ;  /* 0x0000001b050c7210 */ /* 0x002fc40007fbe0ff */
[----:B----4-:R-:W4:Y:S04]  /*e3e0*/  LDL.LU R6, [R1+0x4c] ;  /* 0x00004c0001067983 */ /* 0x010f280000300800 */
[----:B------:R0:W-:Y:S04]  /*e3f0*/  STL [R1+0x1408], R11 ;  /* 0x0014080b01007387 */ /* 0x0001e80000100800 */
[----:B------:R1:W-:Y:S01]  /*e400*/  STL [R1+0x143c], R12 ;  /* 0x00143c0c01007387 */ /* 0x0003e20000100800 */
[----:B0-----:R-:W-:Y:S01]  /*e410*/  IMAD.X R11, R18, 0x1, R2, P4 ;  /* 0x00000001120b7824 */ /* 0x001fe200020e0602 */
[----:B-1----:R-:W-:Y:S01]  /*e420*/  IADD3 R12, P4, R5, R3, RZ ;  /* 0x00000003050c7210 */ /* 0x002fe20007f9e0ff */
[----:B------:R-:W-:-:S03]  /*e430*/  IMAD.X R5, R19, 0x1, R15, P3 ;  /* 0x0000000113057824 */ /* 0x000fc600018e060f */
[----:B------:R0:W-:Y:S04]  /*e440*/  STL [R1+0x1410], R11 ;  /* 0x0014100b01007387 */ /* 0x0001e80000100800 */
[----:B------:R1:W-:Y:S04]  /*e450*/  STL [R1+0x1444], R12 ;  /* 0x0014440c01007387 */ /* 0x0003e80000100800 */
[----:B------:R1:W-:Y:S01]  /*e460*/  STL [R1+0x1418], R5 ;  /* 0x0014180501007387 */ /* 0x0003e20000100800 */
[----:B0-----:R-:W-:Y:S01]  /*e470*/  IADD3 R11, P3, R10, R27, RZ ;  /* 0x0000001b0a0b7210 */ /* 0x001fe20007f7e0ff */
[----:B-1----:R-:W-:-:S02]  /*e480*/  IMAD.X R12, R19, 0x1, R2, P1 ;  /* 0x00000001130c7824 */ /* 0x002fc400008e0602 */
[----:B------:R-:W4:Y:S04]  /*e490*/  LDL.LU R5, [R1+0x48] ;  /* 0x0000480001057983 */ /* 0x000f280000300800 */
[----:B------:R0:W-:Y:S04]  /*e4a0*/  STL [R1+0x144c], R11 ;  /* 0x00144c0b01007387 */ /* 0x0001e80000100800 */
[----:B------:R-:W-:Y:S01]  /*e4b0*/  STL [R1+0x1420], R12 ;  /* 0x0014200c01007387 */ /* 0x000fe20000100800 */
[----:B0-----:R-:W-:Y:S01]  /*e4c0*/  IADD3 R11, P1, R10, R3, RZ ;  /* 0x000000030a0b7210 */ /* 0x001fe20007f3e0ff */
[----:B------:R-:W-:-:S04]  /*e4d0*/  IMAD.X R10, R20, 0x1, R15, P0 ;  /* 0x00000001140a7824 */ /* 0x000fc800000e060f */
[----:B------:R0:W-:Y:S04]  /*e4e0*/  STL [R1+0x1454], R11 ;  /* 0x0014540b01007387 */ /* 0x0001e80000100800 */
[----:B------:R1:W-:Y:S01]  /*e4f0*/  STL [R1+0x1428], R10 ;  /* 0x0014280a01007387 */ /* 0x0003e20000100800 */
[----:B0-----:R-:W-:Y:S01]  /*e500*/  IMAD.X R11, R20, 0x1, R2, P2 ;  /* 0x00000001140b7824 */ /* 0x001fe200010e0602 */
[C---:B---3--:R-:W-:Y:S02]  /*e510*/  IADD3 R12, P0, R4.reuse, R27, RZ ;  /* 0x0000001b040c7210 */ /* 0x048fe40007f1e0ff */
[----:B-1----:R-:W-:-:S03]  /*e520*/  IADD3 R10, P2, R4, R3, RZ ;  /* 0x00000003040a7210 */ /* 0x002fc60007f5e0ff */
[----:B------:R-:W-:Y:S04]  /*e530*/  STL [R1+0x145c], R12 ;  /* 0x00145c0c01007387 */ /* 0x000fe80000100800 */
[----:B------:R-:W3:Y:S04]  /*e540*/  LDL.LU R4, [R1+0x44] ;  /* 0x0000440001047983 */ /* 0x000ee80000300800 */
[----:B------:R0:W-:Y:S04]  /*e550*/  STL [R1+0x1430], R11 ;  /* 0x0014300b01007387 */ /* 0x0001e80000100800 */
[----:B------:R1:W-:Y:S01]  /*e560*/  STL [R1+0x1464], R10 ;  /* 0x0014640a01007387 */ /* 0x0003e20000100800 */
[----:B0-----:R-:W-:-:S02]  /*e570*/  IMAD.X R11, R21, 0x1, R15, P5 ;  /* 0x00000001150b7824 */ /* 0x001fc400028e060f */
[----:B-1----:R-:W-:-:S03]  /*e580*/  IMAD.X R10, R21, 0x1, R2, P4 ;  /* 0x00000001150a7824 */ /* 0x002fc600020e0602 */
[----:B------:R-:W-:Y:S01]  /*e590*/  STL [R1+0x1438], R11 ;  /* 0x0014380b01007387 */ /* 0x000fe20000100800 */
[----:B--2---:R-:W-:-:S05]  /*e5a0*/  IADD3 R12, P5, R9, R27, RZ ;  /* 0x0000001b090c7210 */ /* 0x004fca0007fbe0ff */
[----:B------:R-:W-:Y:S04]  /*e5b0*/  STL [R1+0x146c], R12 ;  /* 0x00146c0c01007387 */ /* 0x000fe80000100800 */
[----:B------:R0:W-:Y:S04]  /*e5c0*/  STL [R1+0x1440], R10 ;  /* 0x0014400a01007387 */ /* 0x0001e80000100800 */
[----:B0-----:R-:W2:Y:S01]  /*e5d0*/  LDL.LU R10, [R1+0x40] ;  /* 0x00004000010a7983 */ /* 0x001ea20000300800 */
[----:B------:R-:W-:Y:S01]  /*e5e0*/  IADD3 R11, P4, R9, R3, RZ ;  /* 0x00000003090b7210 */ /* 0x000fe20007f9e0ff */
[----:B------:R-:W-:-:S04]  /*e5f0*/  IMAD.X R9, R22, 0x1, R15, P3 ;  /* 0x0000000116097824 */ /* 0x000fc800018e060f */
[----:B------:R0:W-:Y:S04]  /*e600*/  STL [R1+0x1474], R11 ;  /* 0x0014740b01007387 */ /* 0x0001e80000100800 */
[----:B------:R1:W-:Y:S01]  /*e610*/  STL [R1+0x1448], R9 ;  /* 0x0014480901007387 */ /* 0x0003e20000100800 */
[----:B0-----:R-:W-:Y:S01]  /*e620*/  IADD3 R11, P3, R8, R27, RZ ;  /* 0x0000001b080b7210 */ /* 0x001fe20007f7e0ff */
[----:B-1----:R-:W-:Y:S01]  /*e630*/  IMAD.X R9, R22, 0x1, R2, P1 ;  /* 0x0000000116097824 */ /* 0x002fe200008e0602 */
[----:B------:R-:W-:-:S03]  /*e640*/  IADD3 R8, P1, R8, R3, RZ ;  /* 0x0000000308087210 */ /* 0x000fc60007f3e0ff */
[----:B------:R0:W-:Y:S04]  /*e650*/  STL [R1+0x147c], R11 ;  /* 0x00147c0b01007387 */ /* 0x0001e80000100800 */
[----:B------:R-:W2:Y:S04]  /*e660*/  LDL.LU R14, [R1+0xd4] ;  /* 0x0000d400010e7983 */ /* 0x000ea80000300800 */
[----:B------:R1:W-:Y:S01]  /*e670*/  STL [R1+0x1450], R9 ;  /* 0x0014500901007387 */ /* 0x0003e20000100800 */
[----:B0-----:R-:W-:-:S03]  /*e680*/  IMAD.X R11, R23, 0x1, R15, P0 ;  /* 0x00000001170b7824 */ /* 0x001fc600000e060f */
[----:B------:R5:W-:Y:S04]  /*e690*/  STL [R1+0x1484], R8 ;  /* 0x0014840801007387 */ /* 0x000be80000100800 */
[----:B-1----:R-:W2:Y:S01]  /*e6a0*/  LDL.LU R9, [R1+0x38] ;  /* 0x0000380001097983 */ /* 0x002ea20000300800 */
[----:B-----5:R-:W-:-:S03]  /*e6b0*/  IADD3 R8, P0, R7, R27, RZ ;  /* 0x0000001b07087210 */ /* 0x020fc60007f1e0ff */
[----:B------:R0:W-:Y:S04]  /*e6c0*/  STL [R1+0x1458], R11 ;  /* 0x0014580b01007387 */ /* 0x0001e80000100800 */
[----:B------:R1:W-:Y:S01]  /*e6d0*/  STL [R1+0x148c], R8 ;  /* 0x00148c0801007387 */ /* 0x0003e20000100800 */
[----:B0-----:R-:W-:Y:S01]  /*e6e0*/  IMAD.X R11, R23, 0x1, R2, P2 ;  /* 0x00000001170b7824 */ /* 0x001fe200010e0602 */
[----:B------:R-:W-:Y:S02]  /*e6f0*/  IADD3 R7, P2, R7, R3, RZ ;  /* 0x0000000307077210 */ /* 0x000fe40007f5e0ff */
[----:B-1----:R-:W5:Y:S04]  /*e700*/  LDL.LU R8, [R1+0xdc] ;  /* 0x0000dc0001087983 */ /* 0x002f680000300800 */
[----:B------:R0:W-:Y:S04]  /*e710*/  STL [R1+0x1460], R11 ;  /* 0x0014600b01007387 */ /* 0x0001e80000100800 */
[----:B------:R1:W-:Y:S01]  /*e720*/  STL [R1+0x1494], R7 ;  /* 0x0014940701007387 */ /* 0x0003e20000100800 */
[----:B0-----:R-:W-:-:S03]  /*e730*/  IMAD.X R11, R24, 0x1, R15, P5 ;  /* 0x00000001180b7824 */ /* 0x001fc600028e060f */
[----:B-1----:R-:W5:Y:S01]  /*e740*/  LDL.LU R7, [R1+0x2c] ;  /* 0x00002c0001077983 */ /* 0x002f620000300800 */
[----:B----4-:R-:W-:-:S03]  /*e750*/  IADD3 R12, P5, R6, R27, RZ ;  /* 0x0000001b060c7210 */ /* 0x010fc60007fbe0ff */
[----:B------:R0:W-:Y:S01]  /*e760*/  STL [R1+0x1468], R11 ;  /* 0x0014680b01007387 */ /* 0x0001e20000100800 */
[----:B------:R-:W-:-:S03]  /*e770*/  SHF.R.S32.HI R25, RZ, 0x1f, R25 ;  /* 0x0000001fff197819 */ /* 0x000fc60000011419 */
[----:B------:R-:W-:Y:S04]  /*e780*/  STL [R1+0x149c], R12 ;  /* 0x00149c0c01007387 */ /* 0x000fe80000100800 */
[----:B------:R-:W4:Y:S01]  /*e790*/  LDL.LU R13, [R1+0xe8] ;  /* 0x0000e800010d7983 */ /* 0x000f220000300800 */
[----:B0-----:R-:W-:Y:S01]  /*e7a0*/  IMAD.X R11, R24, 0x1, R2, P4 ;  /* 0x00000001180b7824 */ /* 0x001fe200020e0602 */
[----:B------:R-:W-:-:S04]  /*e7b0*/  IADD3 R6, P4, R6, R3, RZ ;  /* 0x0000000306067210 */ /* 0x000fc80007f9e0ff */
[----:B------:R0:W-:Y:S04]  /*e7c0*/  STL [R1+0x1470], R11 ;  /* 0x0014700b01007387 */ /* 0x0001e80000100800 */
[----:B------:R1:W-:Y:S01]  /*e7d0*/  STL [R1+0x14a4], R6 ;  /* 0x0014a40601007387 */ /* 0x0003e20000100800 */
[----:B0-----:R-:W-:-:S03]  /*e7e0*/  IMAD.X R11, R25, 0x1, R15, P3 ;  /* 0x00000001190b7824 */ /* 0x001fc600018e060f */
[----:B-1----:R-:W4:Y:S01]  /*e7f0*/  LDL.LU R6, [R1+0x28] ;  /* 0x0000280001067983 */ /* 0x002f220000300800 */
[----:B------:R-:W-:-:S03]  /*e800*/  SHF.R.S32.HI R28, RZ, 0x1f, R28 ;  /* 0x0000001fff1c7819 */ /* 0x000fc6000001141c */
[----:B------:R0:W-:Y:S01]  /*e810*/  STL [R1+0x1478], R11 ;  /* 0x0014780b01007387 */ /* 0x0001e20000100800 */
[----:B------:R-:W-:-:S05]  /*e820*/  IADD3 R12, P3, R5, R27, RZ ;  /* 0x0000001b050c7210 */ /* 0x000fca0007f7e0ff */
[----:B------:R-:W-:Y:S01]  /*e830*/  STL [R1+0x14ac], R12 ;  /* 0x0014ac0c01007387 */ /* 0x000fe20000100800 */
[----:B0-----:R-:W-:Y:S01]  /*e840*/  IMAD.X R11, R25, 0x1, R2, P1 ;  /* 0x00000001190b7824 */ /* 0x001fe200008e0602 */
[----:B------:R-:W-:Y:S02]  /*e850*/  IADD3 R5, P1, R5, R3, RZ ;  /* 0x0000000305057210 */ /* 0x000fe40007f3e0ff */
[----:B------:R-:W4:Y:S04]  /*e860*/  LDL.LU R16, [R1+0xf4] ;  /* 0x0000f40001107983 */ /* 0x000f280000300800 */
[----:B------:R0:W-:Y:S04]  /*e870*/  STL [R1+0x1480], R11 ;  /* 0x0014800b01007387 */ /* 0x0001e80000100800 */
[----:B------:R1:W-:Y:S01]  /*e880*/  STL [R1+0x14b4], R5 ;  /* 0x0014b40501007387 */ /* 0x0003e20000100800 */
[----:B0-----:R-:W-:-:S03]  /*e890*/  IMAD.X R11, R28, 0x1, R15, P0 ;  /* 0x000000011c0b7824 */ /* 0x001fc600000e060f */
[----:B-1----:R-:W4:Y:S01]  /*e8a0*/  LDL.LU R5, [R1+0x24] ;  /* 0x0000240001057983 */ /* 0x002f220000300800 */
[----:B------:R-:W-:-:S03]  /*e8b0*/  SHF.R.S32.HI R29, RZ, 0x1f, R29 ;  /* 0x0000001fff1d7819 */ /* 0x000fc6000001141d */
[----:B------:R0:W-:Y:S02]  /*e8c0*/  STL [R1+0x1488], R11 ;  /* 0x0014880b01007387 */ /* 0x0001e40000100800 */
[----:B------:R-:W-:Y:S02]  /*e8d0*/  IMAD.X R17, R29, 0x1, R15, P5 ;  /* 0x000000011d117824 */ /* 0x000fe400028e060f */
[----:B0-----:R-:W-:Y:S01]  /*e8e0*/  IMAD.X R11, R28, 0x1, R2, P2 ;  /* 0x000000011c0b7824 */ /* 0x001fe200010e0602 */
[C---:B---3--:R-:W-:Y:S02]  /*e8f0*/  IADD3 R12, P0, R4.reuse, R27, RZ ;  /* 0x0000001b040c7210 */ /* 0x048fe40007f1e0ff */
[----:B------:R-:W-:-:S03]  /*e900*/  IADD3 R4, P2, R4, R3, RZ ;  /* 0x0000000304047210 */ /* 0x000fc60007f5e0ff */
[----:B------:R0:W-:Y:S04]  /*e910*/  STL [R1+0x14bc], R12 ;  /* 0x0014bc0c01007387 */ /* 0x0001e80000100800 */
[----:B0-----:R-:W3:Y:S04]  /*e920*/  LDL.LU R12, [R1+0xfc] ;  /* 0x0000fc00010c7983 */ /* 0x001ee80000300800 */
[----:B------:R-:W-:Y:S04]  /*e930*/  STL [R1+0x1490], R11 ;  /* 0x0014900b01007387 */ /* 0x000fe80000100800 */
[----:B------:R0:W-:Y:S04]  /*e940*/  STL [R1+0x14c4], R4 ;  /* 0x0014c40401007387 */ /* 0x0001e80000100800 */
[----:B0-----:R-:W3:Y:S04]  /*e950*/  LDL.LU R4, [R1+0x20] ;  /* 0x0000200001047983 */ /* 0x001ee80000300800 */
[----:B------:R0:W-:Y:S01]  /*e960*/  STL [R1+0x1498], R17 ;  /* 0x0014981101007387 */ /* 0x0001e20000100800 */
[C---:B--2---:R-:W-:Y:S01]  /*e970*/  IADD3 R11, P5, R10.reuse, R27, RZ ;  /* 0x0000001b0a0b7210 */ /* 0x044fe20007fbe0ff */
[----:B0-----:R-:W-:Y:S01]  /*e980*/  IMAD.X R17, R29, 0x1, R2, P4 ;  /* 0x000000011d117824 */ /* 0x001fe200020e0602 */
[----:B------:R-:W-:-:S03]  /*e990*/  IADD3 R10, P4, R10, R3, RZ ;  /* 0x000000030a0a7210 */ /* 0x000fc60007f9e0ff */
[----:B------:R0:W-:Y:S04]  /*e9a0*/  STL [R1+0x14cc], R11 ;  /* 0x0014cc0b01007387 */ /* 0x0001e80000100800 */
[----:B0-----:R-:W2:Y:S04]  /*e9b0*/  LDL.LU R11, [R1+0x108] ;  /* 0x00010800010b7983 */ /* 0x001ea80000300800 */
[----:B------:R-:W-:Y:S04]  /*e9c0*/  STL [R1+0x14a0], R17 ;  /* 0x0014a01101007387 */ /* 0x000fe80000100800 */
[----:B------:R0:W-:Y:S04]  /*e9d0*/  STL [R1+0x14d4], R10 ;  /* 0x0014d40a01007387 */ /* 0x0001e80000100800 */
[----:B0-----:R-:W2:Y:S01]  /*e9e0*/  LDL.LU R10, [R1+0x1c] ;  /* 0x00001c00010a7983 */ /* 0x001ea20000300800 */
[----:B------:R-:W-:-:S05]  /*e9f0*/  IMAD.X R17, R14, 0x1, R15, P3 ;  /* 0x000000010e117824 */ /* 0x000fca00018e060f */
[----:B------:R0:W-:Y:S01]  /*ea00*/  STL [R1+0x14a8], R17 ;  /* 0x0014a81101007387 */ /* 0x0001e20000100800 */
[----:B------:R-:W-:-:S05]  /*ea10*/  IADD3 R18, P3, R9, R27, RZ ;  /* 0x0000001b09127210 */ /* 0x000fca0007f7e0ff */
[----:B------:R5:W-:Y:S01]  /*ea20*/  STL [R1+0x14dc], R18 ;  /* 0x0014dc1201007387 */ /* 0x000be20000100800 */
[----:B0-----:R-:W-:Y:S01]  /*ea30*/  IMAD.X R17, R14, 0x1, R2, P1 ;  /* 0x000000010e117824 */ /* 0x001fe200008e0602 */
[----:B------:R-:W-:Y:S02]  /*ea40*/  IADD3 R9, P1, R9, R3, RZ ;  /* 0x0000000309097210 */ /* 0x000fe40007f3e0ff */
[----:B------:R-:W2:Y:S04]  /*ea50*/  LDL.LU R14, [R1+0x114] ;  /* 0x00011400010e7983 */ /* 0x000ea80000300800 */
[----:B------:R-:W-:Y:S01]  /*ea60*/  STL [R1+0x14b0], R17 ;  /* 0x0014b01101007387 */ /* 0x000fe20000100800 */
[----:B-----5:R-:W-:-:S03]  /*ea70*/  IMAD.X R18, R8, 0x1, R15, P0 ;  /* 0x0000000108127824 */ /* 0x020fc600000e060f */
[----:B------:R0:W-:Y:S04]  /*ea80*/  STL [R1+0x14e4], R9 ;  /* 0x0014e40901007387 */ /* 0x0001e80000100800 */
[----:B0-----:R-:W5:Y:S04]  /*ea90*/  LDL.LU R9, [R1+0x18] ;  /* 0x0000180001097983 */ /* 0x001f680000300800 */
[----:B------:R0:W-:Y:S01]  /*eaa0*/  STL [R1+0x14b8], R18 ;  /* 0x0014b81201007387 */ /* 0x0001e20000100800 */
[----:B------:R-:W-:Y:S01]  /*eab0*/  IADD3 R17, P0, R7, R27, RZ ;  /* 0x0000001b07117210 */ /* 0x000fe20007f1e0ff */
[----:B0-----:R-:W-:-:S02]  /*eac0*/  IMAD.X R18, R8, 0x1, R2, P2 ;  /* 0x0000000108127824 */ /* 0x001fc400010e0602 */
[----:B------:R-:W5:Y:S04]  /*ead0*/  LDL.LU R8, [R1+0x118] ;  /* 0x0001180001087983 */ /* 0x000f680000300800 */
[----:B------:R0:W-:Y:S04]  /*eae0*/  STL [R1+0x14ec], R17 ;  /* 0x0014ec1101007387 */ /* 0x0001e80000100800 */
[----:B------:R4:W-:Y:S01]  /*eaf0*/  STL [R1+0x14c0], R18 ;  /* 0x0014c01201007387 */ /* 0x0009e20000100800 */
[----:B0-----:R-:W-:-:S03]  /*eb00*/  IADD3 R17, P2, R7, R3, RZ ;  /* 0x0000000307117210 */ /* 0x001fc60007f5e0ff */
[----:B------:R-:W5:Y:S01]  /*eb10*/  LDL.LU R7, [R1+0x14] ;  /* 0x0000140001077983 */ /* 0x000f620000300800 */
[----:B----4-:R-:W-:-:S03]  /*eb20*/  IMAD.X R18, R13, 0x1, R15, P5 ;  /* 0x000000010d127824 */ /* 0x010fc600028e060f */
[----:B------:R0:W-:Y:S04]  /*eb30*/  STL [R1+0x14f4], R17 ;  /* 0x0014f41101007387 */ /* 0x0001e80000100800 */
[----:B------:R1:W-:Y:S01]  /*eb40*/  STL [R1+0x14c8], R18 ;  /* 0x0014c81201007387 */ /* 0x0003e20000100800 */
[C---:B0-----:R-:W-:Y:S01]  /*eb50*/  IADD3 R17, P5, R6.reuse, R27, RZ ;  /* 0x0000001b06117210 */ /* 0x041fe20007fbe0ff */
[----:B-1----:R-:W-:Y:S02]  /*eb60*/  IMAD.X R18, R13, 0x1, R2, P4 ;  /* 0x000000010d127824 */ /* 0x002fe400020e0602 */
[----:B------:R-:W4:Y:S04]  /*eb70*/  LDL.LU R13, [R1+0x11c] ;  /* 0x00011c00010d7983 */ /* 0x000f280000300800 */
[----:B------:R0:W-:Y:S04]  /*eb80*/  STL [R1+0x14fc], R17 ;  /* 0x0014fc1101007387 */ /* 0x0001e80000100800 */
[----:B------:R1:W-:Y:S01]  /*eb90*/  STL [R1+0x14d0], R18 ;  /* 0x0014d01201007387 */ /* 0x0003e20000100800 */
[----:B0-----:R-:W-:-:S03]  /*eba0*/  IADD3 R17, P4, R6, R3, RZ ;  /* 0x0000000306117210 */ /* 0x001fc60007f9e0ff */
[----:B------:R-:W4:Y:S01]  /*ebb0*/  LDL.LU R6, [R1+0x10] ;  /* 0x0000100001067983 */ /* 0x000f220000300800 */
[----:B-1----:R-:W-:-:S03]  /*ebc0*/  IMAD.X R18, R16, 0x1, R15, P3 ;  /* 0x0000000110127824 */ /* 0x002fc600018e060f */
        /* <DEDUP_REMOVED lines=8> */
[----:B------:R-:W4:Y:S04]  /*ec50*/  LDL.LU R5, [R1+0xc] ;  /* 0x00000c0001057983 */ /* 0x000f280000300800 */
[----:B------:R-:W-:Y:S01]  /*ec60*/  STL [R1+0x1514], R17 ;  /* 0x0015141101007387 */ /* 0x000fe20000100800 */
[----:B---3--:R-:W-:-:S05]  /*ec70*/  IMAD.X R18, R12, 0x1, R15, P0 ;  /* 0x000000010c127824 */ /* 0x008fca00000e060f */
[----:B------:R0:W-:Y:S02]  /*ec80*/  STL [R1+0x14e8], R18 ;  /* 0x0014e81201007387 */ /* 0x0001e40000100800 */
[----:B0-----:R-:W-:Y:S02]  /*ec90*/  IMAD.X R18, R12, 0x1, R2, P2 ;  /* 0x000000010c127824 */ /* 0x001fe400010e0602 */
[----:B------:R-:W3:Y:S01]  /*eca0*/  LDL.LU R12, [R1+0x124] ;  /* 0x00012400010c7983 */ /* 0x000ee20000300800 */
[----:B------:R-:W-:-:S05]  /*ecb0*/  IADD3 R17, P0, R4, R27, RZ ;  /* 0x0000001b04117210 */ /* 0x000fca0007f1e0ff */
[----:B------:R0:W-:Y:S04]  /*ecc0*/  STL [R1+0x151c], R17 ;  /* 0x00151c1101007387 */ /* 0x0001e80000100800 */
[----:B------:R2:W-:Y:S01]  /*ecd0*/  STL [R1+0x14f0], R18 ;  /* 0x0014f01201007387 */ /* 0x0005e20000100800 */
[----:B0-----:R-:W-:-:S03]  /*ece0*/  IADD3 R17, P2, R4, R3, RZ ;  /* 0x0000000304117210 */ /* 0x001fc60007f5e0ff */
[----:B------:R-:W3:Y:S04]  /*ecf0*/  LDL.LU R4, [R1+0x8] ;  /* 0x0000080001047983 */ /* 0x000ee80000300800 */
[----:B------:R-:W-:Y:S01]  /*ed00*/  STL [R1+0x1524], R17 ;  /* 0x0015241101007387 */ /* 0x000fe20000100800 */
[----:B--2---:R-:W-:-:S05]  /*ed10*/  IMAD.X R18, R11, 0x1, R15, P5 ;  /* 0x000000010b127824 */ /* 0x004fca00028e060f */
[----:B------:R0:W-:Y:S02]  /*ed20*/  STL [R1+0x14f8], R18 ;  /* 0x0014f81201007387 */ /* 0x0001e40000100800 */
[----:B0-----:R-:W-:Y:S02]  /*ed30*/  IMAD.X R18, R11, 0x1, R2, P4 ;  /* 0x000000010b127824 */ /* 0x001fe400020e0602 */
[----:B------:R-:W2:Y:S01]  /*ed40*/  LDL.LU R11, [R1+0x128] ;  /* 0x00012800010b7983 */ /* 0x000ea20000300800 */
[----:B------:R-:W-:-:S05]  /*ed50*/  IADD3 R17, P5, R10, R27, RZ ;  /* 0x0000001b0a117210 */ /* 0x000fca0007fbe0ff */
[----:B------:R0:W-:Y:S04]  /*ed60*/  STL [R1+0x152c], R17 ;  /* 0x00152c1101007387 */ /* 0x0001e80000100800 */
[----:B------:R1:W-:Y:S01]  /*ed70*/  STL [R1+0x1500], R18 ;  /* 0x0015001201007387 */ /* 0x0003e20000100800 */
[----:B0-----:R-:W-:-:S03]  /*ed80*/  IADD3 R17, P4, R10, R3, RZ ;  /* 0x000000030a117210 */ /* 0x001fc60007f9e0ff */
[----:B------:R-:W2:Y:S01]  /*ed90*/  LDL.LU R10, [R1+0x4] ;  /* 0x00000400010a7983 */ /* 0x000ea20000300800 */
[----:B-1----:R-:W-:-:S03]  /*eda0*/  IMAD.X R18, R14, 0x1, R15, P3 ;  /* 0x000000010e127824 */ /* 0x002fc600018e060f */
[----:B------:R5:W-:Y:S01]  /*edb0*/  STL [R1+0x1534], R17 ;  /* 0x0015341101007387 */ /* 0x000be20000100800 */
[----:B------:R-:W-:-:S03]  /*edc0*/  IMAD.X R14, R14, 0x1, R2, P1 ;  /* 0x000000010e0e7824 */ /* 0x000fc600008e0602 */
[----:B------:R-:W-:Y:S01]  /*edd0*/  STL [R1+0x1508], R18 ;  /* 0x0015081201007387 */ /* 0x000fe20000100800 */
[C---:B-----5:R-:W-:Y:S02]  /*ede0*/  IADD3 R17, P3, R9.reuse, R27, RZ ;  /* 0x0000001b09117210 */ /* 0x060fe40007f7e0ff */
[----:B------:R-:W-:-:S03]  /*edf0*/  IADD3 R9, P1, R9, R3, RZ ;  /* 0x0000000309097210 */ /* 0x000fc60007f3e0ff */
[----:B------:R0:W-:Y:S04]  /*ee00*/  STL [R1+0x153c], R17 ;  /* 0x00153c1101007387 */ /* 0x0001e80000100800 */
[----:B------:R1:W-:Y:S01]  /*ee10*/  STL [R1+0x1510], R14 ;  /* 0x0015100e01007387 */ /* 0x0003e20000100800 */
[----:B0-----:R-:W-:-:S03]  /*ee20*/  IMAD.X R17, R8, 0x1, R15, P0 ;  /* 0x0000000108117824 */ /* 0x001fc600000e060f */
[----:B-1----:R-:W5:Y:S04]  /*ee30*/  LDL.LU R14, [R1+0x12c] ;  /* 0x00012c00010e7983 */ /* 0x002f680000300800 */
[----:B------:R0:W-:Y:S01]  /*ee40*/  STL [R1+0x1544], R9 ;  /* 0x0015440901007387 */ /* 0x0001e20000100800 */
[----:B------:R-:W-:-:S03]  /*ee50*/  IMAD.X R8, R8, 0x1, R2, P2 ;  /* 0x0000000108087824 */ /* 0x000fc600010e0602 */
[----:B0-----:R-:W5:Y:S04]  /*ee60*/  LDL.LU R9, [R1] ;  /* 0x0000000001097983 */ /* 0x001f680000300800 */
[----:B------:R0:W-:Y:S02]  /*ee70*/  STL [R1+0x1518], R17 ;  /* 0x0015181101007387 */ /* 0x0001e40000100800 */
[C---:B0-----:R-:W-:Y:S02]  /*ee80*/  IADD3 R17, P0, R7.reuse, R27, RZ ;  /* 0x0000001b07117210 */ /* 0x041fe40007f1e0ff */
[----:B------:R-:W-:-:S03]  /*ee90*/  IADD3 R7, P2, R7, R3, RZ ;  /* 0x0000000307077210 */ /* 0x000fc60007f5e0ff */
[----:B------:R4:W-:Y:S04]  /*eea0*/  STL [R1+0x154c], R17 ;  /* 0x00154c1101007387 */ /* 0x0009e80000100800 */
[----:B------:R0:W-:Y:S01]  /*eeb0*/  STL [R1+0x1520], R8 ;  /* 0x0015200801007387 */ /* 0x0001e20000100800 */
[----:B----4-:R-:W-:-:S03]  /*eec0*/  IMAD.X R17, R13, 0x1, R15, P5 ;  /* 0x000000010d117824 */ /* 0x010fc600028e060f */
[----:B0-----:R-:W4:Y:S04]  /*eed0*/  LDL.LU R8, [R1+0x130] ;  /* 0x0001300001087983 */ /* 0x001f280000300800 */
[----:B------:R0:W-:Y:S01]  /*eee0*/  STL [R1+0x1554], R7 ;  /* 0x0015540701007387 */ /* 0x0001e20000100800 */
[----:B------:R-:W-:-:S03]  /*eef0*/  IMAD.X R13, R13, 0x1, R2, P4 ;  /* 0x000000010d0d7824 */ /* 0x000fc600020e0602 */
[----:B0-----:R-:W4:Y:S04]  /*ef00*/  LDL.LU R7, [R1+0x9c] ;  /* 0x00009c0001077983 */ /* 0x001f280000300800 */
[----:B------:R0:W-:Y:S02]  /*ef10*/  STL [R1+0x1528], R17 ;  /* 0x0015281101007387 */ /* 0x0001e40000100800 */
[C---:B0-----:R-:W-:Y:S02]  /*ef20*/  IADD3 R17, P5, R6.reuse, R27, RZ ;  /* 0x0000001b06117210 */ /* 0x041fe40007fbe0ff */
[----:B------:R-:W-:-:S03]  /*ef30*/  IADD3 R6, P4, R6, R3, RZ ;  /* 0x0000000306067210 */ /* 0x000fc60007f9e0ff */
[----:B------:R0:W-:Y:S04]  /*ef40*/  STL [R1+0x155c], R17 ;  /* 0x00155c1101007387 */ /* 0x0001e80000100800 */
[----:B------:R1:W-:Y:S01]  /*ef50*/  STL [R1+0x1530], R13 ;  /* 0x0015300d01007387 */ /* 0x0003e20000100800 */
[----:B0-----:R-:W-:-:S03]  /*ef60*/  IMAD.X R17, R16, 0x1, R15, P3 ;  /* 0x0000000110117824 */ /* 0x001fc600018e060f */
[----:B-1----:R-:W4:Y:S04]  /*ef70*/  LDL.LU R13, [R1+0x134] ;  /* 0x00013400010d7983 */ /* 0x002f280000300800 */
[----:B------:R0:W-:Y:S01]  /*ef80*/  STL [R1+0x1564], R6 ;  /* 0x0015640601007387 */ /* 0x0001e20000100800 */
[----:B------:R-:W-:-:S03]  /*ef90*/  IADD3 R18, P3, R5, R27, RZ ;  /* 0x0000001b05127210 */ /* 0x000fc60007f7e0ff */
[----:B0-----:R-:W4:Y:S04]  /*efa0*/  LDL.LU R6, [R1+0xa0] ;  /* 0x0000a00001067983 */ /* 0x001f280000300800 */
[----:B------:R0:W-:Y:S04]  /*efb0*/  STL [R1+0x1538], R17 ;  /* 0x0015381101007387 */ /* 0x0001e80000100800 */
[----:B------:R-:W-:Y:S01]  /*efc0*/  STL [R1+0x156c], R18 ;  /* 0x00156c1201007387 */ /* 0x000fe20000100800 */
[----:B0-----:R-:W-:Y:S01]  /*efd0*/  IMAD.X R17, R16, 0x1, R2, P1 ;  /* 0x0000000110117824 */ /* 0x001fe200008e0602 */
[----:B------:R-:W-:-:S04]  /*efe0*/  IADD3 R5, P1, R5, R3, RZ ;  /* 0x0000000305057210 */ /* 0x000fc80007f3e0ff */
[----:B------:R0:W-:Y:S04]  /*eff0*/  STL [R1+0x1540], R17 ;  /* 0x0015401101007387 */ /* 0x0001e80000100800 */
[----:B0-----:R-:W4:Y:S04]  /*f000*/  LDL.LU R17, [R1+0x138] ;  /* 0x0001380001117983 */ /* 0x001f280000300800 */
[----:B------:R0:W-:Y:S04]  /*f010*/  STL [R1+0x1574], R5 ;  /* 0x0015740501007387 */ /* 0x0001e80000100800 */
[----:B0-----:R-:W4:Y:S01]  /*f020*/  LDL.LU R5, [R1+0xa4] ;  /* 0x0000a40001057983 */ /* 0x001f220000300800 */
[----:B---3--:R-:W-:-:S02]  /*f030*/  IMAD.X R16, R12, 0x1, R15, P0 ;  /* 0x000000010c107824 */ /* 0x008fc400000e060f */
[----:B------:R-:W-:-:S03]  /*f040*/  IMAD.X R18, R12, 0x1, R2, P2 ;  /* 0x000000010c127824 */ /* 0x000fc600010e0602 */
[----:B------:R0:W-:Y:S01]  /*f050*/  STL [R1+0x1548], R16 ;  /* 0x0015481001007387 */ /* 0x0001e20000100800 */
[C---:B------:R-:W-:Y:S02]  /*f060*/  IADD3 R19, P0, R4.reuse, R27, RZ ;  /* 0x0000001b04137210 */ /* 0x040fe40007f1e0ff */
[----:B0-----:R-:W-:-:S03]  /*f070*/  IADD3 R16, P2, R4, R3, RZ ;  /* 0x0000000304107210 */ /* 0x001fc60007f5e0ff */
[----:B------:R-:W-:Y:S04]  /*f080*/  STL [R1+0x157c], R19 ;  /* 0x00157c1301007387 */ /* 0x000fe80000100800 */
[----:B------:R-:W-:Y:S04]  /*f090*/  STL [R1+0x1550], R18 ;  /* 0x0015501201007387 */ /* 0x000fe80000100800 */
[----:B------:R-:W3:Y:S04]  /*f0a0*/  LDL.LU R4, [R1+0x13c] ;  /* 0x00013c0001047983 */ /* 0x000ee80000300800 */
[----:B------:R0:W-:Y:S01]  /*f0b0*/  STL [R1+0x1584], R16 ;  /* 0x0015841001007387 */ /* 0x0001e20000100800 */
[----:B--2---:R-:W-:-:S03]  /*f0c0*/  IMAD.X R12, R11, 0x1, R15, P5 ;  /* 0x000000010b0c7824 */ /* 0x004fc600028e060f */
[----:B0-----:R-:W2:Y:S01]  /*f0d0*/  LDL.LU R16, [R1+0xa8] ;  /* 0x0000a80001107983 */ /* 0x001ea20000300800 */
[----:B------:R-:W-:-:S03]  /*f0e0*/  IMAD.X R11, R11, 0x1, R2, P4 ;  /* 0x000000010b0b7824 */ /* 0x000fc600020e0602 */
[----:B------:R0:W-:Y:S02]  /*f0f0*/  STL [R1+0x1558], R12 ;  /* 0x0015580c01007387 */ /* 0x0001e40000100800 */
[----:B0-----:R-:W-:-:S05]  /*f100*/  IADD3 R12, P5, R10, R27, RZ ;  /* 0x0000001b0a0c7210 */ /* 0x001fca0007fbe0ff */
[----:B------:R0:W-:Y:S04]  /*f110*/  STL [R1+0x158c], R12 ;  /* 0x00158c0c01007387 */ /* 0x0001e80000100800 */
[----:B0-----:R-:W2:Y:S04]  /*f120*/  LDL.LU R12, [R1+0x140] ;  /* 0x00014000010c7983 */ /* 0x001ea80000300800 */
[----:B------:R0:W-:Y:S04]  /*f130*/  STL [R1+0x1560], R11 ;  /* 0x0015600b01007387 */ /* 0x0001e80000100800 */
[----:B0-----:R-:W2:Y:S01]  /*f140*/  LDL.LU R11, [R1+0xac] ;  /* 0x0000ac00010b7983 */ /* 0x001ea20000300800 */
[----:B------:R-:W-:-:S05]  /*f150*/  IADD3 R10, P4, R10, R3, RZ ;  /* 0x000000030a0a7210 */ /* 0x000fca0007f9e0ff */
[----:B------:R0:W-:Y:S01]  /*f160*/  STL [R1+0x1594], R10 ;  /* 0x0015940a01007387 */ /* 0x0001e20000100800 */
[----:B-----5:R-:W-:-:S03]  /*f170*/  IMAD.X R18, R14, 0x1, R15, P3 ;  /* 0x000000010e127824 */ /* 0x020fc600018e060f */
[----:B0-----:R-:W5:Y:S04]  /*f180*/  LDL.LU R10, [R1+0x144] ;  /* 0x00014400010a7983 */ /* 0x001f680000300800 */
[----:B------:R0:W-:Y:S01]  /*f190*/  STL [R1+0x1568], R18 ;  /* 0x0015681201007387 */ /* 0x0001e20000100800 */
[----:B------:R-:W-:Y:S01]  /*f1a0*/  IADD3 R19, P3, R9, R27, RZ ;  /* 0x0000001b09137210 */ /* 0x000fe20007f7e0ff */
[----:B0-----:R-:W-:-:S04]  /*f1b0*/  IMAD.X R18, R14, 0x1, R2, P1 ;  /* 0x000000010e127824 */ /* 0x001fc800008e0602 */
[----:B------:R-:W-:Y:S01]  /*f1c0*/  STL [R1+0x159c], R19 ;  /* 0x00159c1301007387 */ /* 0x000fe20000100800 */
[----:B------:R-:W-:-:S03]  /*f1d0*/  IADD3 R14, P1, R9, R3, RZ ;  /* 0x00000003090e7210 */ /* 0x000fc60007f3e0ff */
[----:B------:R-:W5:Y:S04]  /*f1e0*/  LDL.LU R9, [R1+0xb0] ;  /* 0x0000b00001097983 */ /* 0x000f680000300800 */
[----:B------:R-:W-:Y:S04]  /*f1f0*/  STL [R1+0x1570], R18 ;  /* 0x0015701201007387 */ /* 0x000fe80000100800 */
[----:B------:R0:W-:Y:S04]  /*f200*/  STL [R1+0x15a4], R14 ;  /* 0x0015a40e01007387 */ /* 0x0001e80000100800 */
[----:B0-----:R-:W5:Y:S01]  /*f210*/  LDL.LU R14, [R1+0x148] ;  /* 0x00014800010e7983 */ /* 0x001f620000300800 */
[----:B----4-:R-:W-:-:S05]  /*f220*/  IMAD.X R18, R8, 0x1, R15, P0 ;  /* 0x0000000108127824 */ /* 0x010fca00000e060f */
[----:B------:R0:W-:Y:S01]  /*f230*/  STL [R1+0x1578], R18 ;  /* 0x0015781201007387 */ /* 0x0001e20000100800 */
[C---:B------:R-:W-:Y:S01]  /*f240*/  IADD3 R19, P0, R7.reuse, R27, RZ ;  /* 0x0000001b07137210 */ /* 0x040fe20007f1e0ff */
[----:B0-----:R-:W-:Y:S01]  /*f250*/  IMAD.X R18, R8, 0x1, R2, P2 ;  /* 0x0000000108127824 */ /* 0x001fe200010e0602 */
[----:B------:R-:W-:-:S03]  /*f260*/  IADD3 R7, P2, R7, R3, RZ ;  /* 0x0000000307077210 */ /* 0x000fc60007f5e0ff */
[----:B------:R-:W-:Y:S04]  /*f270*/  STL [R1+0x15ac], R19 ;  /* 0x0015ac1301007387 */ /* 0x000fe80000100800 */
[----:B------:R-:W4:Y:S04]  /*f280*/  LDL.LU R8, [R1+0xb4] ;  /* 0x0000b40001087983 */ /* 0x000f280000300800 */
[----:B------:R-:W-:Y:S04]  /*f290*/  STL [R1+0x1580], R18 ;  /* 0x0015801201007387 */ /* 0x000fe80000100800 */
[----:B------:R0:W-:Y:S04]  /*f2a0*/  STL [R1+0x15b4], R7 ;  /* 0x0015b40701007387 */ /* 0x0001e80000100800 */
[----:B0-----:R-:W4:Y:S01]  /*f2b0*/  LDL.LU R7, [R1+0x14c] ;  /* 0x00014c0001077983 */ /* 0x001f220000300800 */
[----:B------:R-:W-:-:S05]  /*f2c0*/  IMAD.X R18, R13, 0x1, R15, P5 ;  /* 0x000000010d127824 */ /* 0x000fca00028e060f */
        /* <DEDUP_REMOVED lines=11> */
[----:B------:R-:W-:Y:S01]  /*f380*/  IADD3 R19, P3, R5, R27, RZ ;  /* 0x0000001b05137210 */ /* 0x000fe20007f7e0ff */
[----:B0-----:R-:W-:Y:S01]  /*f390*/  IMAD.X R18, R17, 0x1, R2, P1 ;  /* 0x0000000111127824 */ /* 0x001fe200008e0602 */
[----:B------:R-:W-:-:S03]  /*f3a0*/  IADD3 R17, P1, R5, R3, RZ ;  /* 0x0000000305117210 */ /* 0x000fc60007f3e0ff */
[----:B------:R3:W-:Y:S04]  /*f3b0*/  STL [R1+0x15cc], R19 ;  /* 0x0015cc1301007387 */ /* 0x0007e80000100800 */
[----:B------:R-:W4:Y:S04]  /*f3c0*/  LDL.LU R5, [R1+0xbc] ;  /* 0x0000bc0001057983 */ /* 0x000f280000300800 */
[----:B------:R-:W-:Y:S04]  /*f3d0*/  STL [R1+0x15a0], R18 ;  /* 0x0015a01201007387 */ /* 0x000fe80000100800 */
[----:B------:R0:W-:Y:S01]  /*f3e0*/  STL [R1+0x15d4], R17 ;  /* 0x0015d41101007387 */ /* 0x0001e20000100800 */
[----:B---3--:R-:W-:-:S02]  /*f3f0*/  IMAD.X R19, R4, 0x1, R15, P0 ;  /* 0x0000000104137824 */ /* 0x008fc400000e060f */
[----:B0-----:R-:W-:-:S03]  /*f400*/  IMAD.X R17, R4, 0x1, R2, P2 ;  /* 0x0000000104117824 */ /* 0x001fc600010e0602 */
[----:B------:R-:W-:Y:S04]  /*f410*/  STL [R1+0x15a8], R19 ;  /* 0x0015a81301007387 */ /* 0x000fe80000100800 */
[----:B------:R-:W3:Y:S01]  /*f420*/  LDL.LU R4, [R1+0x154] ;  /* 0x0001540001047983 */ /* 0x000ee20000300800 */
[----:B--2---:R-:W-:-:S05]  /*f430*/  IADD3 R18, P0, R16, R27, RZ ;  /* 0x0000001b10127210 */ /* 0x004fca0007f1e0ff */
[----:B------:R0:W-:Y:S04]  /*f440*/  STL [R1+0x15dc], R18 ;  /* 0x0015dc1201007387 */ /* 0x0001e80000100800 */
[----:B------:R1:W-:Y:S01]  /*f450*/  STL [R1+0x15b0], R17 ;  /* 0x0015b01101007387 */ /* 0x0003e20000100800 */
[----:B0-----:R-:W-:-:S05]  /*f460*/  IADD3 R18, P2, R16, R3, RZ ;  /* 0x0000000310127210 */ /* 0x001fca0007f5e0ff */
[----:B------:R-:W-:Y:S01]  /*f470*/  STL [R1+0x15e4], R18 ;  /* 0x0015e41201007387 */ /* 0x000fe20000100800 */
[C---:B-1----:R-:W-:Y:S02]  /*f480*/  IMAD.X R17, R12.reuse, 0x1, R15, P5 ;  /* 0x000000010c117824 */ /* 0x042fe400028e060f */
[----:B------:R-:W-:-:S03]  /*f490*/  IMAD.X R12, R12, 0x1, R2, P4 ;  /* 0x000000010c0c7824 */ /* 0x000fc600020e0602 */
[----:B------:R-:W-:Y:S01]  /*f4a0*/  STL [R1+0x15b8], R17 ;  /* 0x0015b81101007387 */ /* 0x000fe20000100800 */
[----:B------:R-:W-:-:S05]  /*f4b0*/  IADD3 R16, P5, R11, R27, RZ ;  /* 0x0000001b0b107210 */ /* 0x000fca0007fbe0ff */
[----:B------:R-:W-:Y:S04]  /*f4c0*/  STL [R1+0x15ec], R16 ;  /* 0x0015ec1001007387 */ /* 0x000fe80000100800 */
[----:B------:R0:W-:Y:S04]  /*f4d0*/  STL [R1+0x15c0], R12 ;  /* 0x0015c00c01007387 */ /* 0x0001e80000100800 */
[----:B0-----:R-:W2:Y:S01]  /*f4e0*/  LDL.LU R12, [R1+0x158] ;  /* 0x00015800010c7983 */ /* 0x001ea20000300800 */
[----:B------:R-:W-:Y:S01]  /*f4f0*/  IADD3 R11, P4, R11, R3, RZ ;  /* 0x000000030b0b7210 */ /* 0x000fe20007f9e0ff */
[----:B-----5:R-:W-:-:S04]  /*f500*/  IMAD.X R16, R10, 0x1, R15, P3 ;  /* 0x000000010a107824 */ /* 0x020fc800018e060f */
[----:B------:R0:W-:Y:S01]  /*f510*/  STL [R1+0x15f4], R11 ;  /* 0x0015f40b01007387 */ /* 0x0001e20000100800 */
[----:B------:R-:W-:-:S03]  /*f520*/  IMAD.X R10, R10, 0x1, R2, P1 ;  /* 0x000000010a0a7824 */ /* 0x000fc600008e0602 */
[----:B0-----:R-:W5:Y:S04]  /*f530*/  LDL.LU R11, [R1+0xc0] ;  /* 0x0000c000010b7983 */ /* 0x001f680000300800 */
[----:B------:R0:W-:Y:S02]  /*f540*/  STL [R1+0x15c8], R16 ;  /* 0x0015c81001007387 */ /* 0x0001e40000100800 */
[C---:B0-----:R-:W-:Y:S02]  /*f550*/  IADD3 R16, P3, R9.reuse, R27, RZ ;  /* 0x0000001b09107210 */ /* 0x041fe40007f7e0ff */
[----:B------:R-:W-:-:S03]  /*f560*/  IADD3 R9, P1, R9, R3, RZ ;  /* 0x0000000309097210 */ /* 0x000fc60007f3e0ff */
[----:B------:R0:W-:Y:S01]  /*f570*/  STL [R1+0x15fc], R16 ;  /* 0x0015fc1001007387 */ /* 0x0001e20000100800 */
[----:B------:R-:W-:-:S03]  /*f580*/  IMAD.X R17, R14, 0x1, R2, P2 ;  /* 0x000000010e117824 */ /* 0x000fc600010e0602 */
[----:B------:R1:W-:Y:S01]  /*f590*/  STL [R1+0x15d0], R10 ;  /* 0x0015d00a01007387 */ /* 0x0003e20000100800 */
[----:B0-----:R-:W-:-:S03]  /*f5a0*/  IMAD.X R16, R14, 0x1, R15, P0 ;  /* 0x000000010e107824 */ /* 0x001fc600000e060f */
[----:B-1----:R-:W5:Y:S04]  /*f5b0*/  LDL.LU R10, [R1+0x15c] ;  /* 0x00015c00010a7983 */ /* 0x002f680000300800 */
[----:B------:R0:W-:Y:S01]  /*f5c0*/  STL [R1+0x1604], R9 ;  /* 0x0016040901007387 */ /* 0x0001e20000100800 */
[----:B----4-:R-:W-:-:S03]  /*f5d0*/  IADD3 R18, P0, R8, R27, RZ ;  /* 0x0000001b08127210 */ /* 0x010fc60007f1e0ff */
[----:B0-----:R-:W4:Y:S04]  /*f5e0*/  LDL.LU R9, [R1+0xc4] ;  /* 0x0000c40001097983 */ /* 0x001f280000300800 */
[----:B------:R0:W-:Y:S04]  /*f5f0*/  STL [R1+0x15d8], R16 ;  /* 0x0015d81001007387 */ /* 0x0001e80000100800 */
[----:B------:R-:W-:Y:S01]  /*f600*/  STL [R1+0x160c], R18 ;  /* 0x00160c1201007387 */ /* 0x000fe20000100800 */
[----:B0-----:R-:W-:-:S03]  /*f610*/  IADD3 R16, P2, R8, R3, RZ ;  /* 0x0000000308107210 */ /* 0x001fc60007f5e0ff */
[----:B------:R0:W-:Y:S01]  /*f620*/  STL [R1+0x15e0], R17 ;  /* 0x0015e01101007387 */ /* 0x0001e20000100800 */
[----:B------:R-:W-:-:S03]  /*f630*/  IMAD.X R14, R7, 0x1, R15, P5 ;  /* 0x00000001070e7824 */ /* 0x000fc600028e060f */
[----:B------:R-:W4:Y:S04]  /*f640*/  LDL.LU R8, [R1+0x160] ;  /* 0x0001600001087983 */ /* 0x000f280000300800 */
[----:B------:R-:W-:Y:S04]  /*f650*/  STL [R1+0x1614], R16 ;  /* 0x0016141001007387 */ /* 0x000fe80000100800 */
[----:B0-----:R-:W4:Y:S01]  /*f660*/  LDL.LU R17, [R1+0xc8] ;  /* 0x0000c80001117983 */ /* 0x001f220000300800 */
[----:B------:R-:W-:-:S03]  /*f670*/  IMAD.X R7, R7, 0x1, R2, P4 ;  /* 0x0000000107077824 */ /* 0x000fc600020e0602 */
        /* <DEDUP_REMOVED lines=8> */
[----:B------:R-:W-:-:S03]  /*f700*/  IMAD.X R13, R13, 0x1, R2, P1 ;  /* 0x000000010d0d7824 */ /* 0x000fc600008e0602 */
[----:B0-----:R-:W4:Y:S04]  /*f710*/  LDL.LU R6, [R1+0xcc] ;  /* 0x0000cc0001067983 */ /* 0x001f280000300800 */
[----:B------:R0:W-:Y:S04]  /*f720*/  STL [R1+0x15f8], R14 ;  /* 0x0015f80e01007387 */ /* 0x0001e80000100800 */
[----:B------:R-:W4:Y:S01]  /*f730*/  LDL.LU R16, [R1+0x168] ;  /* 0x0001680001107983 */ /* 0x000f220000300800 */
[----:B0-----:R-:W-:-:S05]  /*f740*/  IADD3 R14, P3, R5, R27, RZ ;  /* 0x0000001b050e7210 */ /* 0x001fca0007f7e0ff */
[----:B------:R0:W-:Y:S04]  /*f750*/  STL [R1+0x162c], R14 ;  /* 0x00162c0e01007387 */ /* 0x0001e80000100800 */
[----:B------:R3:W-:Y:S01]  /*f760*/  STL [R1+0x1600], R13 ;  /* 0x0016000d01007387 */ /* 0x0007e20000100800 */
[----:B0-----:R-:W-:-:S03]  /*f770*/  IADD3 R14, P1, R5, R3, RZ ;  /* 0x00000003050e7210 */ /* 0x001fc60007f3e0ff */
[----:B------:R-:W4:Y:S04]  /*f780*/  LDL.LU R5, [R1+0xd0] ;  /* 0x0000d00001057983 */ /* 0x000f280000300800 */
[----:B------:R0:W-:Y:S01]  /*f790*/  STL [R1+0x1634], R14 ;  /* 0x0016340e01007387 */ /* 0x0001e20000100800 */
[----:B---3--:R-:W-:Y:S01]  /*f7a0*/  IMAD.X R13, R4, 0x1, R15, P0 ;  /* 0x00000001040d7824 */ /* 0x008fe200000e060f */
[----:B0-----:R-:W-:-:S04]  /*f7b0*/  IADD3 R14, P0, R26, R27, RZ ;  /* 0x0000001b1a0e7210 */ /* 0x001fc80007f1e0ff */
[----:B------:R0:W-:Y:S02]  /*f7c0*/  STL [R1+0x1608], R13 ;  /* 0x0016080d01007387 */ /* 0x0001e40000100800 */
[----:B0-----:R-:W-:Y:S02]  /*f7d0*/  IMAD.X R13, R4, 0x1, R2, P2 ;  /* 0x00000001040d7824 */ /* 0x001fe400010e0602 */
[----:B------:R-:W3:Y:S04]  /*f7e0*/  LDL.LU R4, [R1+0x16c] ;  /* 0x00016c0001047983 */ /* 0x000ee80000300800 */
[----:B------:R0:W-:Y:S01]  /*f7f0*/  STL [R1+0x163c], R14 ;  /* 0x00163c0e01007387 */ /* 0x0001e20000100800 */
[----:B------:R-:W-:-:S03]  /*f800*/  IADD3 R18, P2, R26, R3, RZ ;  /* 0x000000031a127210 */ /* 0x000fc60007f5e0ff */
[----:B0-----:R-:W3:Y:S04]  /*f810*/  LDL.LU R14, [R1+0xd8] ;  /* 0x0000d800010e7983 */ /* 0x001ee80000300800 */
[----:B------:R2:W-:Y:S04]  /*f820*/  STL [R1+0x1610], R13 ;  /* 0x0016100d01007387 */ /* 0x0005e80000100800 */
[----:B------:R-:W-:Y:S01]  /*f830*/  STL [R1+0x1644], R18 ;  /* 0x0016441201007387 */ /* 0x000fe20000100800 */
[----:B--2---:R-:W-:-:S05]  /*f840*/  IMAD.X R13, R12, 0x1, R15, P5 ;  /* 0x000000010c0d7824 */ /* 0x004fca00028e060f */
[----:B------:R0:W-:Y:S04]  /*f850*/  STL [R1+0x1618], R13 ;  /* 0x0016180d01007387 */ /* 0x0001e80000100800 */
[----:B0-----:R-:W2:Y:S01]  /*f860*/  LDL.LU R13, [R1+0x170] ;  /* 0x00017000010d7983 */ /* 0x001ea20000300800 */
[----:B-----5:R-:W-:Y:S01]  /*f870*/  IADD3 R19, P5, R11, R27, RZ ;  /* 0x0000001b0b137210 */ /* 0x020fe20007fbe0ff */
[----:B------:R-:W-:-:S04]  /*f880*/  IMAD.X R18, R12, 0x1, R2, P4 ;  /* 0x000000010c127824 */ /* 0x000fc800020e0602 */
[----:B------:R-:W-:Y:S04]  /*f890*/  STL [R1+0x164c], R19 ;  /* 0x00164c1301007387 */ /* 0x000fe80000100800 */
[----:B------:R-:W5:Y:S04]  /*f8a0*/  LDL.LU R12, [R1+0xe0] ;  /* 0x0000e000010c7983 */ /* 0x000f680000300800 */
[----:B------:R0:W-:Y:S02]  /*f8b0*/  STL [R1+0x1620], R18 ;  /* 0x0016201201007387 */ /* 0x0001e40000100800 */
[----:B0-----:R-:W-:-:S05]  /*f8c0*/  IADD3 R18, P4, R11, R3, RZ ;  /* 0x000000030b127210 */ /* 0x001fca0007f9e0ff */
[----:B------:R0:W-:Y:S01]  /*f8d0*/  STL [R1+0x1654], R18 ;  /* 0x0016541201007387 */ /* 0x0001e20000100800 */
[C---:B------:R-:W-:Y:S02]  /*f8e0*/  IMAD.X R11, R10.reuse, 0x1, R15, P3 ;  /* 0x000000010a0b7824 */ /* 0x040fe400018e060f */
[----:B0-----:R-:W-:-:S03]  /*f8f0*/  IMAD.X R18, R10, 0x1, R2, P1 ;  /* 0x000000010a127824 */ /* 0x001fc600008e0602 */
[----:B------:R0:W-:Y:S01]  /*f900*/  STL [R1+0x1628], R11 ;  /* 0x0016280b01007387 */ /* 0x0001e20000100800 */
[----:B----4-:R-:W-:-:S03]  /*f910*/  IADD3 R19, P3, R9, R27, RZ ;  /* 0x0000001b09137210 */ /* 0x010fc60007f7e0ff */
[----:B0-----:R-:W4:Y:S04]  /*f920*/  LDL.LU R11, [R1+0x174] ;  /* 0x00017400010b7983 */ /* 0x001f280000300800 */
[----:B------:R-:W-:Y:S04]  /*f930*/  STL [R1+0x165c], R19 ;  /* 0x00165c1301007387 */ /* 0x000fe80000100800 */
[----:B------:R-:W4:Y:S04]  /*f940*/  LDL.LU R10, [R1+0xe4] ;  /* 0x0000e400010a7983 */ /* 0x000f280000300800 */
[----:B------:R0:W-:Y:S02]  /*f950*/  STL [R1+0x1630], R18 ;  /* 0x0016301201007387 */ /* 0x0001e40000100800 */
[----:B0-----:R-:W-:Y:S01]  /*f960*/  IADD3 R18, P1, R9, R3, RZ ;  /* 0x0000000309127210 */ /* 0x001fe20007f3e0ff */
[----:B------:R-:W-:Y:S01]  /*f970*/  IMAD.X R9, R8, 0x1, R15, P0 ;  /* 0x0000000108097824 */ /* 0x000fe200000e060f */
[----:B------:R-:W-:-:S03]  /*f980*/  IADD3 R19, P0, R17, R27, RZ ;  /* 0x0000001b11137210 */ /* 0x000fc60007f1e0ff */
[----:B------:R0:W-:Y:S04]  /*f990*/  STL [R1+0x1664], R18 ;  /* 0x0016641201007387 */ /* 0x0001e80000100800 */
[----:B------:R1:W-:Y:S01]  /*f9a0*/  STL [R1+0x1638], R9 ;  /* 0x0016380901007387 */ /* 0x0003e20000100800 */
[----:B0-----:R-:W-:-:S03]  /*f9b0*/  IMAD.X R18, R8, 0x1, R2, P2 ;  /* 0x0000000108127824 */ /* 0x001fc600010e0602 */
[----:B-1----:R-:W4:Y:S04]  /*f9c0*/  LDL.LU R9, [R1+0x178] ;  /* 0x0001780001097983 */ /* 0x002f280000300800 */
[----:B------:R0:W-:Y:S04]  /*f9d0*/  STL [R1+0x166c], R19 ;  /* 0x00166c1301007387 */ /* 0x0001e80000100800 */
[----:B------:R-:W4:Y:S04]  /*f9e0*/  LDL.LU R8, [R1+0xec] ;  /* 0x0000ec0001087983 */ /* 0x000f280000300800 */
[----:B------:R1:W-:Y:S01]  /*f9f0*/  STL [R1+0x1640], R18 ;  /* 0x0016401201007387 */ /* 0x0003e20000100800 */
[----:B0-----:R-:W-:Y:S01]  /*fa00*/  IADD3 R19, P2, R17, R3, RZ ;  /* 0x0000000311137210 */ /* 0x001fe20007f5e0ff */
[----:B-1----:R-:W-:-:S04]  /*fa10*/  IMAD.X R18, R7, 0x1, R15, P5 ;  /* 0x0000000107127824 */ /* 0x002fc800028e060f */
[----:B------:R-:W-:Y:S01]  /*fa20*/  STL [R1+0x1674], R19 ;  /* 0x0016741301007387 */ /* 0x000fe20000100800 */
[----:B------:R-:W-:-:S03]  /*fa30*/  IMAD.X R7, R7, 0x1, R2, P4 ;  /* 0x0000000107077824 */ /* 0x000fc600020e0602 */
[----:B------:R-:W-:Y:S01]  /*fa40*/  STL [R1+0x1648], R18 ;  /* 0x0016481201007387 */ /* 0x000fe20000100800 */
[C---:B------:R-:W-:Y:S02]  /*fa50*/  IADD3 R17, P5, R6.reuse, R27, RZ ;  /* 0x0000001b06117210 */ /* 0x040fe40007fbe0ff */
        /* <DEDUP_REMOVED lines=12> */
[----:B------:R-:W-:Y:S04]  /*fb20*/  STL [R1+0x1660], R17 ;  /* 0x0016601101007387 */ /* 0x000fe80000100800 */
[----:B------:R0:W-:Y:S04]  /*fb30*/  STL [R1+0x1694], R5 ;  /* 0x0016940501007387 */ /* 0x0001e80000100800 */
[----:B0-----:R-:W4:Y:S01]  /*fb40*/  LDL.LU R5, [R1+0x180] ;  /* 0x0001800001057983 */ /* 0x001f220000300800 */
[----:B---3--:R-:W-:-:S05]  /*fb50*/  IMAD.X R16, R4, 0x1, R15, P0 ;  /* 0x0000000104107824 */ /* 0x008fca00000e060f */
[----:B------:R0:W-:Y:S01]  /*fb60*/  STL [R1+0x1668], R16 ;  /* 0x0016681001007387 */ /* 0x0001e20000100800 */
[----:B------:R-:W-:Y:S01]  /*fb70*/  IADD3 R17, P0, R14, R27, RZ ;  /* 0x0000001b0e117210 */ /* 0x000fe20007f1e0ff */
[----:B0-----:R-:W-:-:S04]  /*fb80*/  IMAD.X R16, R4, 0x1, R2, P2 ;  /* 0x0000000104107824 */ /* 0x001fc800010e0602 */
[----:B------:R0:W-:Y:S04]  /*fb90*/  STL [R1+0x169c], R17 ;  /* 0x00169c1101007387 */ /* 0x0001e80000100800 */
[----:B------:R-:W3:Y:S04]  /*fba0*/  LDL.LU R4, [R1+0xf8] ;  /* 0x0000f80001047983 */ /* 0x000ee80000300800 */
[----:B------:R2:W-:Y:S01]  /*fbb0*/  STL [R1+0x1670], R16 ;  /* 0x0016701001007387 */ /* 0x0005e20000100800 */
[----:B0-----:R-:W-:-:S05]  /*fbc0*/  IADD3 R17, P2, R14, R3, RZ ;  /* 0x000000030e117210 */ /* 0x001fca0007f5e0ff */
[----:B------:R-:W-:Y:S04]  /*fbd0*/  STL [R1+0x16a4], R17 ;  /* 0x0016a41101007387 */ /* 0x000fe80000100800 */
[----:B------:R-:W3:Y:S01]  /*fbe0*/  LDL.LU R21, [R1+0x184] ;  /* 0x0001840001157983 */ /* 0x000ee20000300800 */
[----:B--2---:R-:W-:-:S05]  /*fbf0*/  IMAD.X R16, R13, 0x1, R15, P5 ;  /* 0x000000010d107824 */ /* 0x004fca00028e060f */
[----:B------:R0:W-:Y:S04]  /*fc00*/  STL [R1+0x1678], R16 ;  /* 0x0016781001007387 */ /* 0x0001e80000100800 */
[----:B------:R-:W2:Y:S01]  /*fc10*/  LDL.LU R20, [R1+0x100] ;  /* 0x0001000001147983 */ /* 0x000ea20000300800 */
[----:B-----5:R-:W-:-:S05]  /*fc20*/  IADD3 R14, P5, R12, R27, RZ ;  /* 0x0000001b0c0e7210 */ /* 0x020fca0007fbe0ff */
[----:B------:R1:W-:Y:S01]  /*fc30*/  STL [R1+0x16ac], R14 ;  /* 0x0016ac0e01007387 */ /* 0x0003e20000100800 */
[----:B0-----:R-:W-:-:S05]  /*fc40*/  IMAD.X R16, R13, 0x1, R2, P4 ;  /* 0x000000010d107824 */ /* 0x001fca00020e0602 */
[----:B------:R-:W-:Y:S01]  /*fc50*/  STL [R1+0x1680], R16 ;  /* 0x0016801001007387 */ /* 0x000fe20000100800 */
[----:B-1----:R-:W-:-:S05]  /*fc60*/  IADD3 R14, P4, R12, R3, RZ ;  /* 0x000000030c0e7210 */ /* 0x002fca0007f9e0ff */
[----:B------:R-:W-:Y:S01]  /*fc70*/  STL [R1+0x16b4], R14 ;  /* 0x0016b40e01007387 */ /* 0x000fe20000100800 */
[C---:B----4-:R-:W-:Y:S02]  /*fc80*/  IMAD.X R13, R11.reuse, 0x1, R15, P3 ;  /* 0x000000010b0d7824 */ /* 0x050fe400018e060f */
[----:B------:R-:W-:Y:S01]  /*fc90*/  IMAD.X R11, R11, 0x1, R2, P1 ;  /* 0x000000010b0b7824 */ /* 0x000fe200008e0602 */
[C---:B------:R-:W-:Y:S02]  /*fca0*/  IADD3 R12, P3, R10.reuse, R27, RZ ;  /* 0x0000001b0a0c7210 */ /* 0x040fe40007f7e0ff */
[----:B------:R-:W-:Y:S01]  /*fcb0*/  STL [R1+0x1688], R13 ;  /* 0x0016880d01007387 */ /* 0x000fe20000100800 */
[----:B------:R-:W-:-:S03]  /*fcc0*/  IADD3 R10, P1, R10, R3, RZ ;  /* 0x000000030a0a7210 */ /* 0x000fc60007f3e0ff */
[----:B------:R-:W-:Y:S04]  /*fcd0*/  STL [R1+0x16bc], R12 ;  /* 0x0016bc0c01007387 */ /* 0x000fe80000100800 */
[----:B------:R-:W4:Y:S04]  /*fce0*/  LDL.LU R19, [R1+0x188] ;  /* 0x0001880001137983 */ /* 0x000f280000300800 */
[----:B------:R0:W-:Y:S04]  /*fcf0*/  STL [R1+0x1690], R11 ;  /* 0x0016900b01007387 */ /* 0x0001e80000100800 */
[----:B------:R-:W5:Y:S04]  /*fd00*/  LDL.LU R18, [R1+0x104] ;  /* 0x0001040001127983 */ /* 0x000f680000300800 */
[----:B------:R1:W-:Y:S04]  /*fd10*/  STL [R1+0x16c4], R10 ;  /* 0x0016c40a01007387 */ /* 0x0003e80000100800 */
[----:B------:R-:W5:Y:S01]  /*fd20*/  LDL.LU R17, [R1+0x18c] ;  /* 0x00018c0001117983 */ /* 0x000f620000300800 */
[----:B0-----:R-:W-:-:S02]  /*fd30*/  IMAD.X R11, R9, 0x1, R15, P0 ;  /* 0x00000001090b7824 */ /* 0x001fc400000e060f */
[----:B------:R-:W-:-:S03]  /*fd40*/  IMAD.X R9, R9, 0x1, R2, P2 ;  /* 0x0000000109097824 */ /* 0x000fc600010e0602 */
[----:B------:R-:W-:Y:S01]  /*fd50*/  STL [R1+0x1698], R11 ;  /* 0x0016980b01007387 */ /* 0x000fe20000100800 */
[----:B-1----:R-:W-:-:S03]  /*fd60*/  IADD3 R10, P0, R8, R27, RZ ;  /* 0x0000001b080a7210 */ /* 0x002fc60007f1e0ff */
[----:B------:R-:W5:Y:S01]  /*fd70*/  LDL.LU R16, [R1+0x10c] ;  /* 0x00010c0001107983 */ /* 0x000f620000300800 */
[----:B------:R-:W-:-:S03]  /*fd80*/  IADD3 R8, P2, R8, R3, RZ ;  /* 0x0000000308087210 */ /* 0x000fc60007f5e0ff */
[----:B------:R-:W-:Y:S04]  /*fd90*/  STL [R1+0x16cc], R10 ;  /* 0x0016cc0a01007387 */ /* 0x000fe80000100800 */
[----:B------:R-:W5:Y:S04]  /*fda0*/  LDL.LU R14, [R1+0x190] ;  /* 0x00019000010e7983 */ /* 0x000f680000300800 */
[----:B------:R0:W-:Y:S04]  /*fdb0*/  STL [R1+0x16a0], R9 ;  /* 0x0016a00901007387 */ /* 0x0001e80000100800 */
[----:B------:R-:W5:Y:S04]  /*fdc0*/  LDL.LU R13, [R1+0x110] ;  /* 0x00011000010d7983 */ /* 0x000f680000300800 */
[----:B------:R1:W-:Y:S01]  /*fdd0*/  STL [R1+0x16d4], R8 ;  /* 0x0016d40801007387 */ /* 0x0003e20000100800 */
[----:B0-----:R-:W-:-:S02]  /*fde0*/  IMAD.X R9, R7, 0x1, R15, P5 ;  /* 0x0000000107097824 */ /* 0x001fc400028e060f */
[----:B------:R-:W-:-:S03]  /*fdf0*/  IMAD.X R7, R7, 0x1, R2, P4 ;  /* 0x0000000107077824 */ /* 0x000fc600020e0602 */
[----:B------:R0:W-:Y:S04]  /*fe00*/  STL [R1+0x16a8], R9 ;  /* 0x0016a80901007387 */ /* 0x0001e80000100800 */
[----:B------:R-:W5:Y:S01]  /*fe10*/  LDL.LU R12, [R1+0x194] ;  /* 0x00019400010c7983 */ /* 0x000f620000300800 */
[C---:B-1----:R-:W-:Y:S02]  /*fe20*/  IADD3 R8, P5, R6.reuse, R27, RZ ;  /* 0x0000001b06087210 */ /* 0x042fe40007fbe0ff */
[----:B------:R-:W-:-:S03]  /*fe30*/  IADD3 R6, P4, R6, R3, RZ ;  /* 0x0000000306067210 */ /* 0x000fc60007f9e0ff */
[----:B------:R-:W-:Y:S04]  /*fe40*/  STL [R1+0x16dc], R8 ;  /* 0x0016dc0801007387 */ /* 0x000fe80000100800 */
[----:B------:R-:W5:Y:S04]  /*fe50*/  LDL R11, [R1+0x8c4] ;  /* 0x0008c400010b7983 */ /* 0x000f680000100800 */
[----:B------:R1:W-:Y:S04]  /*fe60*/  STL [R1+0x16b0], R7 ;  /* 0x0016b00701007387 */ /* 0x0003e80000100800 */
[----:B------:R-:W5:Y:S04]  /*fe70*/  LDL R10, [R1+0x8bc] ;  /* 0x0008bc00010a7983 */ /* 0x000f680000100800 */
[----:B------:R-:W-:Y:S04]  /*fe80*/  STL [R1+0x16e4], R6 ;  /* 0x0016e40601007387 */ /* 0x000fe80000100800 */
[----:B0-----:R-:W5:Y:S01]  /*fe90*/  LDL R9, [R1+0x8b4] ;  /* 0x0008b40001097983 */ /* 0x001f620000100800 */
[----:B-1----:R-:W-:-:S05]  /*fea0*/  IMAD.X R7, R5, 0x1, R15, P3 ;  /* 0x0000000105077824 */ /* 0x002fca00018e060f */
[----:B------:R0:W-:Y:S04]  /*feb0*/  STL [R1+0x16b8], R7 ;  /* 0x0016b80701007387 */ /* 0x0001e80000100800 */
[----:B------:R-:W5:Y:S01]  /*fec0*/  LDL R8, [R1+0x8ac] ;  /* 0x0008ac0001087983 */ /* 0x000f620000100800 */
[----:B0-----:R-:W-:Y:S01]  /*fed0*/  IMAD.X R7, R5, 0x1, R2, P1 ;  /* 0x0000000105077824 */ /* 0x001fe200008e0602 */
[----:B---3--:R-:W-:-:S05]  /*fee0*/  IADD3 R6, P3, R4, R27, RZ ;  /* 0x0000001b04067210 */ /* 0x008fca0007f7e0ff */
[----:B------:R0:W-:Y:S04]  /*fef0*/  STL [R1+0x16ec], R6 ;  /* 0x0016ec0601007387 */ /* 0x0001e80000100800 */
[----:B------:R1:W-:Y:S01]  /*ff00*/  STL [R1+0x16c0], R7 ;  /* 0x0016c00701007387 */ /* 0x0003e20000100800 */
[----:B0-----:R-:W-:Y:S01]  /*ff10*/  IADD3 R6, P1, R4, R3, RZ ;  /* 0x0000000304067210 */ /* 0x001fe20007f3e0ff */
[----:B------:R-:W-:-:S04]  /*ff20*/  IMAD.X R5, R21, 0x1, R15, P0 ;  /* 0x0000000115057824 */ /* 0x000fc800000e060f */
[----:B------:R0:W-:Y:S04]  /*ff30*/  STL [R1+0x16f4], R6 ;  /* 0x0016f40601007387 */ /* 0x0001e80000100800 */
[----:B-1----:R-:W3:Y:S04]  /*ff40*/  LDL R7, [R1+0x8c0] ;  /* 0x0008c00001077983 */ /* 0x002ee80000100800 */
[----:B------:R1:W-:Y:S04]  /*ff50*/  STL [R1+0x16c8], R5 ;  /* 0x0016c80501007387 */ /* 0x0003e80000100800 */
[----:B0-----:R-:W3:Y:S01]  /*ff60*/  LDL R6, [R1+0x8b8] ;  /* 0x0008b80001067983 */ /* 0x001ee20000100800 */
[----:B--2---:R-:W-:-:S05]  /*ff70*/  IADD3 R4, P0, R20, R27, RZ ;  /* 0x0000001b14047210 */ /* 0x004fca0007f1e0ff */
[----:B------:R0:W-:Y:S04]  /*ff80*/  STL [R1+0x16fc], R4 ;  /* 0x0016fc0401007387 */ /* 0x0001e80000100800 */
[----:B-1----:R-:W2:Y:S04]  /*ff90*/  LDL R5, [R1+0x8b0] ;  /* 0x0008b00001057983 */ /* 0x002ea80000100800 */
[----:B0-----:R-:W2:Y:S01]  /*ffa0*/  LDL R4, [R1+0x8a8] ;  /* 0x0008a80001047983 */ /* 0x001ea20000100800 */
[----:B------:R-:W-:Y:S01]  /*ffb0*/  IMAD.X R22, R21, 0x1, R2, P2 ;  /* 0x0000000115167824 */ /* 0x000fe200010e0602 */
[----:B------:R-:W-:-:S04]  /*ffc0*/  IADD3 R21, P2, R20, R3, RZ ;  /* 0x0000000314157210 */ /* 0x000fc80007f5e0ff */
[----:B------:R-:W-:Y:S04]  /*ffd0*/  STL [R1+0x16d0], R22 ;  /* 0x0016d01601007387 */ /* 0x000fe80000100800 */
[----:B------:R0:W-:Y:S01]  /*ffe0*/  STL [R1+0x1700], R21 ;  /* 0x0017001501007387 */ /* 0x0001e20000100800 */
[C---:B----4-:R-:W-:Y:S02]  /*fff0*/  IMAD.X R20, R19.reuse, 0x1, R15, P5 ;  /* 0x0000000113147824 */ /* 0x050fe400028e060f */
[----:B0-----:R-:W-:-:S03]  /*10000*/  IMAD.X R21, R19, 0x1, R2, P4 ;  /* 0x0000000113157824 */ /* 0x001fc600020e0602 */
[----:B------:R0:W-:Y:S01]  /*10010*/  STL [R1+0x16d8], R20 ;  /* 0x0016d81401007387 */ /* 0x0001e20000100800 */
[C---:B-----5:R-:W-:Y:S02]  /*10020*/  IADD3 R22, P5, R18.reuse, R27, RZ ;  /* 0x0000001b12167210 */ /* 0x060fe40007fbe0ff */
[----:B0-----:R-:W-:Y:S01]  /*10030*/  IADD3 R20, P4, R18, R3, RZ ;  /* 0x0000000312147210 */ /* 0x001fe20007f9e0ff */
[C---:B------:R-:W-:Y:S02]  /*10040*/  IMAD.X R19, R17.reuse, 0x1, R15, P3 ;  /* 0x0000000111137824 */ /* 0x040fe400018e060f */
[----:B------:R-:W-:Y:S01]  /*10050*/  STL [R1+0x1704], R22 ;  /* 0x0017041601007387 */ /* 0x000fe20000100800 */
[----:B------:R-:W-:-:S03]  /*10060*/  IMAD.X R17, R17, 0x1, R2, P1 ;  /* 0x0000000111117824 */ /* 0x000fc600008e0602 */
[----:B------:R-:W-:Y:S04]  /*10070*/  STL [R1+0x16e0], R21 ;  /* 0x0016e01501007387 */ /* 0x000fe80000100800 */
[----:B------:R-:W-:Y:S04]  /*10080*/  STL [R1+0x1708], R20 ;  /* 0x0017081401007387 */ /* 0x000fe80000100800 */
[----:B------:R-:W-:Y:S01]  /*10090*/  STL [R1+0x16e8], R19 ;  /* 0x0016e81301007387 */ /* 0x000fe20000100800 */
[C---:B------:R-:W-:Y:S02]  /*100a0*/  IADD3 R18, P3, R16.reuse, R27, RZ ;  /* 0x0000001b10127210 */ /* 0x040fe40007f7e0ff */
[----:B------:R-:W-:-:S03]  /*100b0*/  IADD3 R16, P1, R16, R3, RZ ;  /* 0x0000000310107210 */ /* 0x000fc60007f3e0ff */
[----:B------:R0:W-:Y:S04]  /*100c0*/  STL [R1+0x170c], R18 ;  /* 0x00170c1201007387 */ /* 0x0001e80000100800 */
[----:B------:R1:W-:Y:S04]  /*100d0*/  STL [R1+0x16f0], R17 ;  /* 0x0016f01101007387 */ /* 0x0003e80000100800 */
[----:B------:R4:W-:Y:S01]  /*100e0*/  STL [R1+0x1710], R16 ;  /* 0x0017101001007387 */ /* 0x0009e20000100800 */
[----:B0-----:R-:W-:Y:S01]  /*100f0*/  IMAD.X R18, R14, 0x1, R15, P0 ;  /* 0x000000010e127824 */ /* 0x001fe200000e060f */
[----:B-1----:R-:W-:-:S04]  /*10100*/  IADD3 R17, P0, R13, R27, RZ ;  /* 0x0000001b0d117210 */ /* 0x002fc80007f1e0ff */
[----:B------:R-:W-:Y:S01]  /*10110*/  STL [R1+0x16f8], R18 ;  /* 0x0016f81201007387 */ /* 0x000fe20000100800 */
[----:B----4-:R-:W-:Y:S01]  /*10120*/  IMAD.X R16, R14, 0x1, R2, P2 ;  /* 0x000000010e107824 */ /* 0x010fe200010e0602 */
[----:B------:R-:W-:Y:S02]  /*10130*/  IADD3 R14, P2, R13, R3, RZ ;  /* 0x000000030d0e7210 */ /* 0x000fe40007f5e0ff */
[----:B------:R-:W-:Y:S01]  /*10140*/  STL [R1+0x1334], R17 ;  /* 0x0013341101007387 */ /* 0x000fe20000100800 */
[----:B------:R-:W-:-:S03]  /*10150*/  SHF.R.S32.HI R3, RZ, 0x1f, R13 ;  /* 0x0000001fff037819 */ /* 0x000fc6000001140d */
[----:B------:R0:W-:Y:S04]  /*10160*/  STL [R1+0x1330], R16 ;  /* 0x0013301001007387 */ /* 0x0001e80000100800 */
[----:B------:R1:W-:Y:S01]  /*10170*/  STL [R1+0x131c], R14 ;  /* 0x00131c0e01007387 */ /* 0x0003e20000100800 */
[----:B------:R-:W-:Y:S01]  /*10180*/  USHF.R.S32.HI UR35, URZ, 0x1f, UR12 ;  /* 0x0000001f3f237899 */ /* 0x000fe2000801140c */
[C---:B0-----:R-:W-:Y:S02]  /*10190*/  IMAD.X R16, R12.reuse, 0x1, R15, P5 ;  /* 0x000000010c107824 */ /* 0x041fe400028e060f */
[----:B------:R-:W-:-:S03]  /*101a0*/  IMAD.X R13, R12, 0x1, R2, P4 ;  /* 0x000000010c0d7824 */ /* 0x000fc600020e0602 */
[----:B------:R-:W-:Y:S01]  /*101b0*/  STL [R1+0x130c], R16 ;  /* 0x00130c1001007387 */ /* 0x000fe20000100800 */
[----:B-1----:R-:W-:-:S05]  /*101c0*/  IADD3 R14, P5, R11, UR12, RZ ;  /* 0x0000000c0b0e7c10 */ /* 0x002fca000ffbe0ff */
[----:B------:R0:W-:Y:S01]  /*101d0*/  STL [R1+0x1320], R14 ;  /* 0x0013200e01007387 */ /* 0x0001e20000100800 */
[----:B------:R-:W-:-:S03]  /*101e0*/  IADD3 R12, P4, R10, UR12, RZ ;  /* 0x0000000c0a0c7c10 */ /* 0x000fc6000ff9e0ff */
[----:B------:R1:W-:Y:S04]  /*101f0*/  STL [R1+0x1310], R13 ;  /* 0x0013100d01007387 */ /* 0x0003e80000100800 */
[----:B------:R4:W-:Y:S01]  /*10200*/  STL [R1+0x1324], R12 ;  /* 0x0013240c01007387 */ /* 0x0009e20000100800 */
[----:B0-----:R-:W-:Y:S01]  /*10210*/  IMAD.X R14, R0, 0x1, R15, P3 ;  /* 0x00000001000e7824 */ /* 0x001fe200018e060f */
[----:B-1----:R-:W-:-:S04]  /*10220*/  IADD3 R13, P3, R9, UR12, RZ ;  /* 0x0000000c090d7c10 */ /* 0x002fc8000ff7e0ff */
[----:B------:R0:W-:Y:S01]  /*10230*/  STL [R1+0x1314], R14 ;  /* 0x0013140e01007387 */ /* 0x0001e20000100800 */
[----:B----4-:R-:W-:-:S03]  /*10240*/  IMAD.X R12, R0, 0x1, R2, P1 ;  /* 0x00000001000c7824 */ /* 0x010fc600008e0602 */
[----:B------:R-:W4:Y:S04]  /*10250*/  LDL.LU R0, [R1+0x22b8] ;  /* 0x0022b80001007983 */ /* 0x000f280000300800 */
[----:B------:R1:W-:Y:S01]  /*10260*/  STL [R1+0x1328], R13 ;  /* 0x0013280d01007387 */ /* 0x0003e20000100800 */
[----:B0-----:R-:W0:Y:S03]  /*10270*/  LDC R14, c[0x0][0x230] ;  /* 0x00008c00ff0e7b82 */ /* 0x001e260000000800 */
[----:B------:R5:W-:Y:S01]  /*10280*/  STL [R1+0x1318], R12 ;  /* 0x0013180c01007387 */ /* 0x000be20000100800 */
[----:B-1----:R-:W-:Y:S01]  /*10290*/  IADD3 R13, P1, R8, UR12, RZ ;  /* 0x0000000c080d7c10 */ /* 0x002fe2000ff3e0ff */
[----:B------:R-:W-:Y:S01]  /*102a0*/  ULDC UR12, c[0x0][0x238] ;  /* 0x00008e00000c7ab9 */ /* 0x000fe20000000800 */
[----:B-----5:R-:W-:-:S02]  /*102b0*/  IMAD.X R12, R3, 0x1, R15, P0 ;  /* 0x00000001030c7824 */ /* 0x020fc400000e060f */
[----:B------:R-:W-:Y:S01]  /*102c0*/  IMAD.X R3, R3, 0x1, R2, P2 ;  /* 0x0000000103037824 */ /* 0x000fe200010e0602 */
[----:B------:R-:W-:Y:S04]  /*102d0*/  STL [R1+0x132c], R13 ;  /* 0x00132c0d01007387 */ /* 0x000fe80000100800 */
[----:B------:R1:W-:Y:S04]  /*102e0*/  STL [R1+0x1308], R12 ;  /* 0x0013080c01007387 */ /* 0x0003e80000100800 */
[----:B------:R2:W-:Y:S01]  /*102f0*/  STL [R1+0xc94], R3 ;  /* 0x000c940301007387 */ /* 0x0005e20000100800 */
[----:B---3--:R-:W-:-:S05]  /*10300*/  IADD3.X R2, R7, UR35, RZ, P5, !PT ;  /* 0x0000002307027c10 */ /* 0x008fca000affe4ff */
[----:B------:R3:W-:Y:S01]  /*10310*/  STL [R1+0xc98], R2 ;  /* 0x000c980201007387 */ /* 0x0007e20000100800 */
[----:B-1----:R-:W-:-:S05]  /*10320*/  IADD3.X R12, R6, UR35, RZ, P4, !PT ;  /* 0x00000023060c7c10 */ /* 0x002fca000a7fe4ff */
[----:B------:R1:W-:Y:S01]  /*10330*/  STL [R1+0xc9c], R12 ;  /* 0x000c9c0c01007387 */ /* 0x0003e20000100800 */
[----:B--2---:R-:W-:Y:S02]  /*10340*/  IADD3.X R3, R5, UR35, RZ, P3, !PT ;  /* 0x0000002305037c10 */ /* 0x004fe40009ffe4ff */
[----:B---3--:R-:W-:-:S03]  /*10350*/  IADD3.X R2, R4, UR35, RZ, P1, !PT ;  /* 0x0000002304027c10 */ /* 0x008fc60008ffe4ff */
[----:B------:R2:W-:Y:S01]  /*10360*/  STL [R1+0xca0], R3 ;  /* 0x000ca00301007387 */ /* 0x0005e20000100800 */
[----:B-1----:R-:W-:Y:S01]  /*10370*/  IADD3 R12, P1, R10, UR11, RZ ;  /* 0x0000000b0a0c7c10 */ /* 0x002fe2000ff3e0ff */
[----:B------:R-:W-:Y:S02]  /*10380*/  USHF.R.S32.HI UR35, URZ, 0x1f, UR11 ;  /* 0x0000001f3f237899 */ /* 0x000fe4000801140b */
[----:B------:R1:W-:Y:S01]  /*10390*/  STL [R1+0xca4], R2 ;  /* 0x000ca40201007387 */ /* 0x0003e20000100800 */
[----:B--2---:R-:W-:Y:S02]  /*103a0*/  IADD3 R3, P0, R11, UR11, RZ ;  /* 0x0000000b0b037c10 */ /* 0x004fe4000ff1e0ff */
[----:B-1----:R-:W-:-:S03]  /*103b0*/  IADD3 R2, P2, R9, UR11, RZ ;  /* 0x0000000b09027c10 */ /* 0x002fc6000ff5e0ff */
[----:B------:R1:W-:Y:S04]  /*103c0*/  STL [R1+0xcac], R3 ;  /* 0x000cac0301007387 */ /* 0x0003e80000100800 */
[----:B------:R2:W-:Y:S04]  /*103d0*/  STL [R1+0xcb4], R12 ;  /* 0x000cb40c01007387 */ /* 0x0005e80000100800 */
[----:B------:R3:W-:Y:S01]  /*103e0*/  STL [R1+0xcbc], R2 ;  /* 0x000cbc0201007387 */ /* 0x0007e20000100800 */
[----:B-1----:R-:W-:Y:S01]  /*103f0*/  IADD3 R3, P3, R8, UR11, RZ ;  /* 0x0000000b08037c10 */ /* 0x002fe2000ff7e0ff */
[----:B0-----:R-:W-:Y:S01]  /*10400*/  VIADD R14, R14, 0x7f ;  /* 0x0000007f0e0e7836 */ /* 0x001fe20000000000 */
[----:B------:R-:W-:Y:S01]  /*10410*/  ULDC UR11, c[0x0][0x238] ;  /* 0x00008e00000b7ab9 */ /* 0x000fe20000000800 */
[----:B--2---:R-:W-:-:S02]  /*10420*/  IADD3.X R12, R6, UR35, RZ, P1, !PT ;  /* 0x00000023060c7c10 */ /* 0x004fc40008ffe4ff */
[----:B---3--:R-:W-:Y:S01]  /*10430*/  IADD3.X R2, R7, UR35, RZ, P0, !PT ;  /* 0x0000002307027c10 */ /* 0x008fe200087fe4ff */
[----:B------:R0:W-:Y:S04]  /*10440*/  STL [R1+0xcc4], R3 ;  /* 0x000cc40301007387 */ /* 0x0001e80000100800 */
[----:B------:R1:W-:Y:S01]  /*10450*/  STL [R1+0xca8], R2 ;  /* 0x000ca80201007387 */ /* 0x0003e20000100800 */
[----:B0-----:R-:W-:-:S03]  /*10460*/  IADD3.X R3, R5, UR35, RZ, P2, !PT ;  /* 0x0000002305037c10 */ /* 0x001fc600097fe4ff */
[----:B------:R-:W-:Y:S01]  /*10470*/  STL [R1+0xcb0], R12 ;  /* 0x000cb00c01007387 */ /* 0x000fe20000100800 */
[----:B-1----:R-:W-:-:S03]  /*10480*/  IADD3.X R2, R4, UR35, RZ, P3, !PT ;  /* 0x0000002304027c10 */ /* 0x002fc60009ffe4ff */
[----:B------:R-:W-:Y:S01]  /*10490*/  STL [R1+0xcb8], R3 ;  /* 0x000cb80301007387 */ /* 0x000fe20000100800 */
[----:B------:R-:W-:-:S03]  /*104a0*/  ULDC UR35, c[0x0][0x238] ;  /* 0x00008e0000237ab9 */ /* 0x000fc60000000800 */
[----:B------:R0:W-:Y:S04]  /*104b0*/  STL [R1+0xcc0], R2 ;  /* 0x000cc00201007387 */ /* 0x0001e80000100800 */
        /* <DEDUP_REMOVED lines=246> */
[----:B------:R-:W-:Y:S01]  /*11420*/  STL [R1+0x334], RZ ;  /* 0x000334ff01007387 */ /* 0x000fe20000100800 */
[----:B0-----:R-:W-:-:S03]  /*11430*/  IADD3 R2, P0, R11, UR5, RZ ;  /* 0x000000050b027c10 */ /* 0x001fc6000ff1e0ff */
[----:B------:R-:W-:Y:S04]  /*11440*/  STL [R1+0x338], RZ ;  /* 0x000338ff01007387 */ /* 0x000fe80000100800 */
[----:B------:R-:W-:Y:S04]  /*11450*/  STL [R1+0x33c], RZ ;  /* 0x00033cff01007387 */ /* 0x000fe80000100800 */
[----:B------:R-:W-:Y:S04]  /*11460*/  STL [R1+0x3d0], RZ ;  /* 0x0003d0ff01007387 */ /* 0x000fe80000100800 */
[----:B------:R-:W-:Y:S04]  /*11470*/  STL [R1+0x3d4], RZ ;  /* 0x0003d4ff01007387 */ /* 0x000fe80000100800 */
[----:B------:R-:W-:Y:S04]  /*11480*/  STL [R1+0x3d8], RZ ;  /* 0x0003d8ff01007387 */ /* 0x000fe80000100800 */
[----:B------:R-:W-:Y:S01]  /*11490*/  STL [R1+0x3dc], RZ ;  /* 0x0003dcff01007387 */ /* 0x000fe20000100800 */
[----:B------:R-:W-:-:S03]  /*114a0*/  IADD3 R12, P1, R10, UR5, RZ ;  /* 0x000000050a0c7c10 */ /* 0x000fc6000ff3e0ff */
[----:B------:R-:W-:Y:S01]  /*114b0*/  STL [R1+0x460], RZ ;  /* 0x000460ff01007387 */ /* 0x000fe20000100800 */
[----:B------:R-:W-:-:S03]  /*114c0*/  IADD3 R3, P2, R9, UR5, RZ ;  /* 0x0000000509037c10 */ /* 0x000fc6000ff5e0ff */
[----:B------:R-:W-:Y:S04]  /*114d0*/  STL [R1+0x464], RZ ;  /* 0x000464ff01007387 */ /* 0x000fe80000100800 */
[----:B------:R0:W-:Y:S04]  /*114e0*/  STL [R1+0xccc], R2 ;  /* 0x000ccc0201007387 */ /* 0x0001e80000100800 */
[----:B------:R1:W-:Y:S01]  /*114f0*/  STL [R1+0xcd4], R12 ;  /* 0x000cd40c01007387 */ /* 0x0003e20000100800 */
[----:B0-----:R-:W-:Y:S01]  /*11500*/  IADD3 R2, P3, R8, UR5, RZ ;  /* 0x0000000508027c10 */ /* 0x001fe2000ff7e0ff */
[----:B------:R-:W-:-:S02]  /*11510*/  USHF.R.S32.HI UR5, URZ, 0x1f, UR5 ;  /* 0x0000001f3f057899 */ /* 0x000fc40008011405 */
[----:B------:R0:W-:Y:S04]  /*11520*/  STL [R1+0xcdc], R3 ;  /* 0x000cdc0301007387 */ /* 0x0001e80000100800 */
[----:B------:R2:W-:Y:S01]  /*11530*/  STL [R1+0xce4], R2 ;  /* 0x000ce40201007387 */ /* 0x0005e20000100800 */
[----:B-1----:R-:W-:Y:S02]  /*11540*/  IADD3.X R12, R6, UR5, RZ, P1, !PT ;  /* 0x00000005060c7c10 */ /* 0x002fe40008ffe4ff */
[----:B0-----:R-:W-:Y:S01]  /*11550*/  IADD3.X R3, R7, UR5, RZ, P0, !PT ;  /* 0x0000000507037c10 */ /* 0x001fe200087fe4ff */
[----:B------:R-:W-:Y:S01]  /*11560*/  STL [R1+0x468], RZ ;  /* 0x000468ff01007387 */ /* 0x000fe20000100800 */
[----:B--2---:R-:W-:-:S03]  /*11570*/  IADD3.X R2, R5, UR5, RZ, P2, !PT ;  /* 0x0000000505027c10 */ /* 0x004fc600097fe4ff */
[----:B------:R-:W-:Y:S04]  /*11580*/  STL [R1+0x46c], RZ ;  /* 0x00046cff01007387 */ /* 0x000fe80000100800 */
[----:B------:R0:W-:Y:S04]  /*11590*/  STL [R1+0xcc8], R3 ;  /* 0x000cc80301007387 */ /* 0x0001e80000100800 */
[----:B------:R1:W-:Y:S01]  /*115a0*/  STL [R1+0xcd0], R12 ;  /* 0x000cd00c01007387 */ /* 0x0003e20000100800 */
[----:B0-----:R-:W-:-:S03]  /*115b0*/  IADD3.X R3, R4, UR5, RZ, P3, !PT ;  /* 0x0000000504037c10 */ /* 0x001fc60009ffe4ff */
[----:B------:R0:W-:Y:S01]  /*115c0*/  STL [R1+0xcd8], R2 ;  /* 0x000cd80201007387 */ /* 0x0001e20000100800 */
[----:B------:R-:W-:Y:S02]  /*115d0*/  USHF.R.S32.HI UR5, URZ, 0x1f, UR15 ;  /* 0x0000001f3f057899 */ /* 0x000fe4000801140f */
[----:B-1----:R-:W-:Y:S01]  /*115e0*/  IADD3 R12, P1, R10, UR15, RZ ;  /* 0x0000000f0a0c7c10 */ /* 0x002fe2000ff3e0ff */
[----:B------:R1:W-:Y:S01]  /*115f0*/  STL [R1+0xce0], R3 ;  /* 0x000ce00301007387 */ /* 0x0003e20000100800 */
[----:B0-----:R-:W-:Y:S02]  /*11600*/  IADD3 R2, P0, R11, UR15, RZ ;  /* 0x0000000f0b027c10 */ /* 0x001fe4000ff1e0ff */
[----:B-1----:R-:W-:-:S03]  /*11610*/  IADD3 R3, P2, R9, UR15, RZ ;  /* 0x0000000f09037c10 */ /* 0x002fc6000ff5e0ff */
[----:B------:R0:W-:Y:S04]  /*11620*/  STL [R1+0xcec], R2 ;  /* 0x000cec0201007387 */ /* 0x0001e80000100800 */
[----:B------:R1:W-:Y:S04]  /*11630*/  STL [R1+0xcf4], R12 ;  /* 0x000cf40c01007387 */ /* 0x0003e80000100800 */
[----:B------:R2:W-:Y:S01]  /*11640*/  STL [R1+0xcfc], R3 ;  /* 0x000cfc0301007387 */ /* 0x0005e20000100800 */
[----:B0-----:R-:W-:Y:S02]  /*11650*/  IADD3 R2, P3, R8, UR15, RZ ;  /* 0x0000000f08027c10 */ /* 0x001fe4000ff7e0ff */
[----:B-1----:R-:W-:-:S03]  /*11660*/  IADD3.X R12, R6, UR5, RZ, P1, !PT ;  /* 0x00000005060c7c10 */ /* 0x002fc60008ffe4ff */
[----:B------:R0:W-:Y:S01]  /*11670*/  STL [R1+0xd04], R2 ;  /* 0x000d040201007387 */ /* 0x0001e20000100800 */
[----:B--2---:R-:W-:-:S05]  /*11680*/  IADD3.X R3, R7, UR5, RZ, P0, !PT ;  /* 0x0000000507037c10 */ /* 0x004fca00087fe4ff */
[----:B------:R1:W-:Y:S01]  /*11690*/  STL [R1+0xce8], R3 ;  /* 0x000ce80301007387 */ /* 0x0003e20000100800 */
[----:B0-----:R-:W-:-:S03]  /*116a0*/  IADD3.X R2, R5, UR5, RZ, P2, !PT ;  /* 0x0000000505027c10 */ /* 0x001fc600097fe4ff */
[----:B------:R0:W-:Y:S01]  /*116b0*/  STL [R1+0xcf0], R12 ;  /* 0x000cf00c01007387 */ /* 0x0001e20000100800 */
[----:B-1----:R-:W-:-:S03]  /*116c0*/  IADD3.X R3, R4, UR5, RZ, P3, !PT ;  /* 0x0000000504037c10 */ /* 0x002fc60009ffe4ff */
[----:B------:R1:W-:Y:S01]  /*116d0*/  STL [R1+0xcf8], R2 ;  /* 0x000cf80201007387 */ /* 0x0003e20000100800 */
[----:B------:R-:W-:Y:S02]  /*116e0*/  USHF.R.S32.HI UR15, URZ, 0x1f, UR46 ;  /* 0x0000001f3f0f7899 */ /* 0x000fe4000801142e */
[----:B0-----:R-:W-:Y:S01]  /*116f0*/  IADD3 R12, P1, R10, UR46, RZ ;  /* 0x0000002e0a0c7c10 */ /* 0x001fe2000ff3e0ff */
[----:B------:R0:W-:Y:S01]  /*11700*/  STL [R1+0xd00], R3 ;  /* 0x000d000301007387 */ /* 0x0001e20000100800 */
[----:B-1----:R-:W-:Y:S02]  /*11710*/  IADD3 R2, P0, R11, UR46, RZ ;  /* 0x0000002e0b027c10 */ /* 0x002fe4000ff1e0ff */
[----:B0-----:R-:W-:-:S03]  /*11720*/  IADD3 R3, P2, R9, UR46, RZ ;  /* 0x0000002e09037c10 */ /* 0x001fc6000ff5e0ff */
        /* <DEDUP_REMOVED lines=327> */
[----:B-1----:R-:W-:-:S02]  /*12ba0*/  IADD3.X R12, R6, UR54, RZ, P1, !PT ;  /* 0x00000036060c7c10 */ /* 0x002fc40008ffe4ff */
[----:B--2---:R-:W-:Y:S01]  /*12bb0*/  IADD3.X R3, R7, UR54, RZ, P0, !PT ;  /* 0x0000003607037c10 */ /* 0x004fe200087fe4ff */
[----:B------:R0:W-:Y:S04]  /*12bc0*/  STL [R1+0xf84], R2 ;  /* 0x000f840201007387 */ /* 0x0001e80000100800 */
[----:B------:R1:W-:Y:S01]  /*12bd0*/  STL [R1+0xf68], R3 ;  /* 0x000f680301007387 */ /* 0x0003e20000100800 */
[----:B0-----:R-:W-:-:S03]  /*12be0*/  IADD3.X R2, R5, UR54, RZ, P2, !PT ;  /* 0x0000003605027c10 */ /* 0x001fc600097fe4ff */
[----:B------:R0:W-:Y:S01]  /*12bf0*/  STL [R1+0xf70], R12 ;  /* 0x000f700c01007387 */ /* 0x0001e20000100800 */
[----:B-1----:R-:W-:-:S03]  /*12c00*/  IADD3.X R3, R4, UR54, RZ, P3, !PT ;  /* 0x0000003604037c10 */ /* 0x002fc60009ffe4ff */
[----:B------:R1:W-:Y:S04]  /*12c10*/  STL [R1+0xf78], R2 ;  /* 0x000f780201007387 */ /* 0x0003e80000100800 */
[----:B------:R2:W-:Y:S04]  /*12c20*/  STL [R1+0xf80], R3 ;  /* 0x000f800301007387 */ /* 0x0005e80000100800 */
[----:B0-----:R-:W3:Y:S01]  /*12c30*/  LDL R12, [R1+0x994] ;  /* 0x00099400010c7983 */ /* 0x001ee20000100800 */
[----:B-1----:R-:W-:Y:S01]  /*12c40*/  IADD3 R2, P0, R11, UR28, RZ ;  /* 0x0000001c0b027c10 */ /* 0x002fe2000ff1e0ff */
[----:B------:R-:W-:-:S02]  /*12c50*/  USHF.R.S32.HI UR42, URZ, 0x1f, UR28 ;  /* 0x0000001f3f2a7899 */ /* 0x000fc4000801141c */
[----:B--2---:R-:W-:Y:S02]  /*12c60*/  IADD3 R3, P1, R10, UR28, RZ ;  /* 0x0000001c0a037c10 */ /* 0x004fe4000ff3e0ff */
[----:B------:R0:W-:Y:S04]  /*12c70*/  STL [R1+0xf8c], R2 ;  /* 0x000f8c0201007387 */ /* 0x0001e80000100800 */
[----:B------:R1:W-:Y:S01]  /*12c80*/  STL [R1+0xf94], R3 ;  /* 0x000f940301007387 */ /* 0x0003e20000100800 */
[----:B0-----:R-:W-:Y:S02]  /*12c90*/  IADD3 R2, P2, R9, UR28, RZ ;  /* 0x0000001c09027c10 */ /* 0x001fe4000ff5e0ff */
[----:B-1----:R-:W-:-:S03]  /*12ca0*/  IADD3 R3, P3, R8, UR28, RZ ;  /* 0x0000001c08037c10 */ /* 0x002fc6000ff7e0ff */
[----:B------:R0:W-:Y:S01]  /*12cb0*/  STL [R1+0xf9c], R2 ;  /* 0x000f9c0201007387 */ /* 0x0001e20000100800 */
[----:B------:R-:W-:-:S03]  /*12cc0*/  IADD3.X R13, R6, UR42, RZ, P1, !PT ;  /* 0x0000002a060d7c10 */ /* 0x000fc60008ffe4ff */
[----:B------:R1:W-:Y:S01]  /*12cd0*/  STL [R1+0xfa4], R3 ;  /* 0x000fa40301007387 */ /* 0x0003e20000100800 */
[----:B0-----:R-:W-:Y:S02]  /*12ce0*/  IADD3.X R2, R7, UR42, RZ, P0, !PT ;  /* 0x0000002a07027c10 */ /* 0x001fe400087fe4ff */
[----:B-1----:R-:W-:-:S03]  /*12cf0*/  IADD3.X R3, R5, UR42, RZ, P2, !PT ;  /* 0x0000002a05037c10 */ /* 0x002fc600097fe4ff */
        /* <DEDUP_REMOVED lines=18> */
[----:B------:R-:W-:Y:S01]  /*12e20*/  STL [R1+0xfb0], R13 ;  /* 0x000fb00d01007387 */ /* 0x000fe20000100800 */
[----:B-1----:R-:W-:-:S03]  /*12e30*/  IADD3.X R2, R4, UR15, RZ, P3, !PT ;  /* 0x0000000f04027c10 */ /* 0x002fc60009ffe4ff */
[----:B------:R0:W-:Y:S04]  /*12e40*/  STL [R1+0xfb8], R3 ;  /* 0x000fb80301007387 */ /* 0x0001e80000100800 */
[----:B------:R1:W-:Y:S01]  /*12e50*/  STL [R1+0xfc0], R2 ;  /* 0x000fc00201007387 */ /* 0x0003e20000100800 */
[----:B0-----:R-:W-:Y:S02]  /*12e60*/  IADD3 R3, P0, R11, UR20, RZ ;  /* 0x000000140b037c10 */ /* 0x001fe4000ff1e0ff */
[----:B-1----:R-:W-:-:S03]  /*12e70*/  IADD3 R2, P1, R10, UR20, RZ ;  /* 0x000000140a027c10 */ /* 0x002fc6000ff3e0ff */
[----:B------:R0:W-:Y:S01]  /*12e80*/  STL [R1+0xfcc], R3 ;  /* 0x000fcc0301007387 */ /* 0x0001e20000100800 */
[----:B------:R-:W-:Y:S01]  /*12e90*/  SHF.R.S32.HI R13, RZ, 0x1f, R14 ;  /* 0x0000001fff0d7819 */ /* 0x000fe2000001140e */
[----:B------:R-:W-:Y:S02]  /*12ea0*/  USHF.R.S32.HI UR30, URZ, 0x1f, UR20 ;  /* 0x0000001f3f1e7899 */ /* 0x000fe40008011414 */
[----:B------:R1:W-:Y:S01]  /*12eb0*/  STL [R1+0xfd4], R2 ;  /* 0x000fd40201007387 */ /* 0x0003e20000100800 */
[----:B------:R-:W-:Y:S02]  /*12ec0*/  LEA.HI R13, R13, R14, RZ, 0x7 ;  /* 0x0000000e0d0d7211 */ /* 0x000fe400078f38ff */
[----:B0-----:R-:W-:Y:S02]  /*12ed0*/  IADD3 R3, P3, R8, UR20, RZ ;  /* 0x0000001408037c10 */ /* 0x001fe4000ff7e0ff */
[----:B-1----:R-:W-:-:S05]  /*12ee0*/  IADD3 R2, P2, R9, UR20, RZ ;  /* 0x0000001409027c10 */ /* 0x002fca000ff5e0ff */
[----:B------:R0:W-:Y:S04]  /*12ef0*/  STL [R1+0xfdc], R2 ;  /* 0x000fdc0201007387 */ /* 0x0001e80000100800 */
[----:B------:R1:W-:Y:S01]  /*12f00*/  STL [R1+0xfe4], R3 ;  /* 0x000fe40301007387 */ /* 0x0003e20000100800 */
[----:B0-----:R-:W-:Y:S02]  /*12f10*/  SHF.R.S32.HI R2, RZ, 0x7, R13 ;  /* 0x00000007ff027819 */ /* 0x001fe4000001140d */
[----:B------:R-:W-:Y:S02]  /*12f20*/  IADD3.X R13, R6, UR30, RZ, P1, !PT ;  /* 0x0000001e060d7c10 */ /* 0x000fe40008ffe4ff */
[----:B-1----:R-:W-:Y:S02]  /*12f30*/  IADD3.X R3, R7, UR30, RZ, P0, !PT ;  /* 0x0000001e07037c10 */ /* 0x002fe400087fe4ff */
[----:B------:R-:W-:-:S03]  /*12f40*/  IADD3.X R2, R5, UR30, RZ, P2, !PT ;  /* 0x0000001e05027c10 */ /* 0x000fc600097fe4ff */
[----:B------:R0:W-:Y:S04]  /*12f50*/  STL [R1+0xfc8], R3 ;  /* 0x000fc80301007387 */ /* 0x0001e80000100800 */
[----:B------:R-:W-:Y:S04]  /*12f60*/  STL [R1+0xfd0], R13 ;  /* 0x000fd00d01007387 */ /* 0x000fe80000100800 */
[----:B------:R-:W-:Y:S01]  /*12f70*/  STL [R1+0xfd8], R2 ;  /* 0x000fd80201007387 */ /* 0x000fe20000100800 */
[----:B0-----:R-:W-:-:S05]  /*12f80*/  IADD3.X R3, R4, UR30, RZ, P3, !PT ;  /* 0x0000001e04037c10 */ /* 0x001fca0009ffe4ff */
[----:B------:R4:W-:Y:S02]  /*12f90*/  STL [R1+0xfe0], R3 ;  /* 0x000fe00301007387 */ /* 0x0009e40000100800 */
[----:B----4-:R-:W-:Y:S01]  /*12fa0*/  LOP3.LUT R3, R0, 0x20, RZ, 0x3c, !PT ;  /* 0x0000002000037812 */ /* 0x010fe200078e3cff */
[----:B------:R-:W-:Y:S02]  /*12fb0*/  USHF.R.S32.HI UR38, URZ, 0x1f, UR16 ;  /* 0x0000001f3f267899 */ /* 0x000fe40008011410 */
[----:B------:R-:W-:Y:S02]  /*12fc0*/  USHF.R.S32.HI UR22, URZ, 0x1f, UR10 ;  /* 0x0000001f3f167899 */ /* 0x000fe4000801140a */
[----:B------:R-:W-:Y:S02]  /*12fd0*/  USHF.R.S32.HI UR8, URZ, 0x1f, UR6 ;  /* 0x0000001f3f087899 */ /* 0x000fe40008011406 */
[----:B------:R-:W-:Y:S02]  /*12fe0*/  USHF.R.S32.HI UR14, URZ, 0x1f, UR61 ;  /* 0x0000001f3f0e7899 */ /* 0x000fe4000801143d */
[----:B------:R-:W-:-:S02]  /*12ff0*/  USHF.R.S32.HI UR18, URZ, 0x1f, UR59 ;  /* 0x0000001f3f127899 */ /* 0x000fc4000801143b */
[----:B------:R-:W-:Y:S01]  /*13000*/  USHF.R.S32.HI UR60, URZ, 0x1f, UR57 ;  /* 0x0000001f3f3c7899 */ /* 0x000fe20008011439 */
[----:B---3--:R-:W-:-:S05]  /*13010*/  LOP3.LUT R2, R12, 0x40, RZ, 0x3c, !PT ;  /* 0x000000400c027812 */ /* 0x008fca00078e3cff */
[----:B------:R0:W-:Y:S01]  /*13020*/  STL [R1+0x22b4], R2 ;  /* 0x0022b40201007387 */ /* 0x0001e20000100800 */
[C---:B------:R-:W-:Y:S02]  /*13030*/  LOP3.LUT R12, R0.reuse, 0x210, RZ, 0x3c, !PT ;  /* 0x00000210000c7812 */ /* 0x040fe400078e3cff */
[C---:B------:R-:W-:Y:S01]  /*13040*/  LOP3.LUT R12, R0.reuse, 0x40, RZ, 0x3c, !PT ;  /* 0x00000040000c7812 */ /* 0x040fe200078e3cff */
[----:B------:R1:W-:Y:S01]  /*13050*/  STL [R1+0x22a8], R3 ;  /* 0x0022a80301007387 */ /* 0x0003e20000100800 */
[C---:B0-----:R-:W-:Y:S02]  /*13060*/  LOP3.LUT R2, R0.reuse, 0x230, RZ, 0x3c, !PT ;  /* 0x0000023000027812 */ /* 0x041fe400078e3cff */
[----:B-1----:R-:W-:-:S03]  /*13070*/  LOP3.LUT R3, R0, 0x250, RZ, 0x3c, !PT ;  /* 0x0000025000037812 */ /* 0x002fc600078e3cff */
[----:B------:R0:W-:Y:S04]  /*13080*/  STL [R1+0x22a4], R2 ;  /* 0x0022a40201007387 */ /* 0x0001e80000100800 */
[----:B------:R1:W-:Y:S01]  /*13090*/  STL [R1+0x22a0], R12 ;  /* 0x0022a00c01007387 */ /* 0x0003e20000100800 */
[----:B0-----:R-:W-:-:S03]  /*130a0*/  LOP3.LUT R2, R0, 0x60, RZ, 0x3c, !PT ;  /* 0x0000006000027812 */ /* 0x001fc600078e3cff */
[----:B------:R0:W-:Y:S01]  /*130b0*/  STL [R1+0x229c], R3 ;  /* 0x00229c0301007387 */ /* 0x0001e20000100800 */
[----:B-1----:R-:W-:-:S03]  /*130c0*/  LOP3.LUT R12, R0, 0x270, RZ, 0x3c, !PT ;  /* 0x00000270000c7812 */ /* 0x002fc600078e3cff */
[----:B------:R1:W-:Y:S01]  /*130d0*/  STL [R1+0x2298], R2 ;  /* 0x0022980201007387 */ /* 0x0003e20000100800 */
[----:B0-----:R-:W-:-:S03]  /*130e0*/  IADD3 R3, P2, R11, UR16, RZ ;  /* 0x000000100b037c10 */ /* 0x001fc6000ff5e0ff */
[----:B------:R0:W-:Y:S01]  /*130f0*/  STL [R1+0x2294], R12 ;  /* 0x0022940c01007387 */ /* 0x0001e20000100800 */
[----:B-1----:R-:W-:-:S03]  /*13100*/  IADD3 R2, P1, R10, UR16, RZ ;  /* 0x000000100a027c10 */ /* 0x002fc6000ff3e0ff */
[----:B------:R1:W-:Y:S04]  /*13110*/  STL [R1+0xfec], R3 ;  /* 0x000fec0301007387 */ /* 0x0003e80000100800 */
[----:B------:R2:W-:Y:S01]  /*13120*/  STL [R1+0xff4], R2 ;  /* 0x000ff40201007387 */ /* 0x0005e20000100800 */
[----:B0-----:R-:W-:Y:S02]  /*13130*/  IADD3 R12, P0, R9, UR16, RZ ;  /* 0x00000010090c7c10 */ /* 0x001fe4000ff1e0ff */
[----:B-1----:R-:W-:-:S03]  /*13140*/  IADD3 R3, P4, R8, UR16, RZ ;  /* 0x0000001008037c10 */ /* 0x002fc6000ff9e0ff */
[----:B------:R0:W-:Y:S01]  /*13150*/  STL [R1+0xffc], R12 ;  /* 0x000ffc0c01007387 */ /* 0x0001e20000100800 */
[----:B--2---:R-:W-:-:S03]  /*13160*/  IADD3 R2, P6, R11, UR10, RZ ;  /* 0x0000000a0b027c10 */ /* 0x004fc6000ffde0ff */
[----:B------:R1:W-:Y:S04]  /*13170*/  STL [R1+0x1004], R3 ;  /* 0x0010040301007387 */ /* 0x0003e80000100800 */
[----:B------:R2:W-:Y:S01]  /*13180*/  STL [R1+0x100c], R2 ;  /* 0x00100c0201007387 */ /* 0x0005e20000100800 */
[----:B0-----:R-:W-:Y:S02]  /*13190*/  IADD3 R12, P5, R10, UR10, RZ ;  /* 0x0000000a0a0c7c10 */ /* 0x001fe4000ffbe0ff */
[----:B-1----:R-:W-:-:S03]  /*131a0*/  IADD3 R3, P3, R9, UR10, RZ ;  /* 0x0000000a09037c10 */ /* 0x002fc6000ff7e0ff */
[----:B------:R0:W-:Y:S01]  /*131b0*/  STL [R1+0x1014], R12 ;  /* 0x0010140c01007387 */ /* 0x0001e20000100800 */
[----:B--2---:R-:W-:-:S03]  /*131c0*/  IADD3.X R2, R7, UR38, RZ, P2, !PT ;  /* 0x0000002607027c10 */ /* 0x004fc600097fe4ff */
[----:B------:R1:W-:Y:S04]  /*131d0*/  STL [R1+0x101c], R3 ;  /* 0x00101c0301007387 */ /* 0x0003e80000100800 */
[----:B------:R2:W-:Y:S01]  /*131e0*/  STL [R1+0xfe8], R2 ;  /* 0x000fe80201007387 */ /* 0x0005e20000100800 */
[----:B0-----:R-:W-:Y:S02]  /*131f0*/  IADD3 R12, P2, R8, UR10, RZ ;  /* 0x0000000a080c7c10 */ /* 0x001fe4000ff5e0ff */
[----:B-1----:R-:W-:-:S03]  /*13200*/  IADD3.X R3, R6, UR38, RZ, P1, !PT ;  /* 0x0000002606037c10 */ /* 0x002fc60008ffe4ff */
[----:B------:R0:W-:Y:S01]  /*13210*/  STL [R1+0x1024], R12 ;  /* 0x0010240c01007387 */ /* 0x0001e20000100800 */
[----:B--2---:R-:W-:-:S03]  /*13220*/  IADD3 R2, P1, R11, UR6, RZ ;  /* 0x000000060b027c10 */ /* 0x004fc6000ff3e0ff */
[----:B------:R1:W-:Y:S04]  /*13230*/  STL [R1+0xff0], R3 ;  /* 0x000ff00301007387 */ /* 0x0003e80000100800 */
[----:B------:R2:W-:Y:S01]  /*13240*/  STL [R1+0x102c], R2 ;  /* 0x00102c0201007387 */ /* 0x0005e20000100800 */
[----:B0-----:R-:W-:Y:S02]  /*13250*/  IADD3.X R12, R5, UR38, RZ, P0, !PT ;  /* 0x00000026050c7c10 */ /* 0x001fe400087fe4ff */
        /* <DEDUP_REMOVED lines=75> */
[----:B------:R1:W-:Y:S01]  /*13710*/  STL [R1+0x10c4], R3 ;  /* 0x0010c40301007387 */ /* 0x0003e20000100800 */
[----:B------:R-:W-:-:S03]  /*13720*/  USHF.R.S32.HI UR5, URZ, 0x1f, UR55 ;  /* 0x0000001f3f057899 */ /* 0x000fc60008011437 */
        /* <DEDUP_REMOVED lines=17> */
[----:B------:R1:W-:Y:S01]  /*13840*/  STL [R1+0x10b0], R3 ;  /* 0x0010b00301007387 */ /* 0x0003e20000100800 */
[----:B------:R-:W-:-:S03]  /*13850*/  USHF.R.S32.HI UR56, URZ, 0x1f, UR53 ;  /* 0x0000001f3f387899 */ /* 0x000fc60008011435 */
        /* <DEDUP_REMOVED lines=16> */
[----:B--2---:R-:W-:Y:S01]  /*13960*/  IADD3.X R2, R5, UR56, RZ, P0, !PT ;  /* 0x0000003805027c10 */ /* 0x004fe200087fe4ff */
[----:B------:R-:W-:Y:S02]  /*13970*/  USHF.R.S32.HI UR58, URZ, 0x1f, UR51 ;  /* 0x0000001f3f3a7899 */ /* 0x000fe40008011433 */
        /* <DEDUP_REMOVED lines=252> */
[----:B------:R-:W-:Y:S01]  /*14940*/  STL [R1+0x12b0], R12 ;  /* 0x0012b00c01007387 */ /* 0x000fe20000100800 */
[----:B--2---:R-:W-:Y:S01]  /*14950*/  IADD3.X R2, R5, UR15, RZ, P3, !PT ;  /* 0x0000000f05027c10 */ /* 0x004fe20009ffe4ff */
[----:B------:R-:W-:Y:S01]  /*14960*/  USHF.R.S32.HI UR20, URZ, 0x1f, UR17 ;  /* 0x0000001f3f147899 */ /* 0x000fe20008011411 */
[----:B------:R-:W-:Y:S01]  /*14970*/  IADD3 R10, P3, R10, UR12, RZ ;  /* 0x0000000c0a0a7c10 */ /* 0x000fe2000ff7e0ff */
[----:B------:R0:W-:Y:S04]  /*14980*/  STL [R1+0x12ec], R3 ;  /* 0x0012ec0301007387 */ /* 0x0001e80000100800 */
[----:B------:R1:W-:Y:S01]  /*14990*/  STL [R1+0x12b8], R2 ;  /* 0x0012b80201007387 */ /* 0x0003e20000100800 */
[----:B0-----:R-:W-:-:S03]  /*149a0*/  IADD3.X R3, R4, UR15, RZ, P2, !PT ;  /* 0x0000000f04037c10 */ /* 0x001fc600097fe4ff */
[----:B------:R-:W-:Y:S01]  /*149b0*/  STL [R1+0x12f4], R10 ;  /* 0x0012f40a01007387 */ /* 0x000fe20000100800 */
[----:B-1----:R-:W-:-:S03]  /*149c0*/  IADD3 R2, P2, R9, UR11, RZ ;  /* 0x0000000b09027c10 */ /* 0x002fc6000ff5e0ff */
[----:B------:R0:W-:Y:S01]  /*149d0*/  STL [R1+0x12c0], R3 ;  /* 0x0012c00301007387 */ /* 0x0001e20000100800 */
[----:B------:R-:W-:Y:S01]  /*149e0*/  IADD3.X R9, R7, UR20, RZ, P1, !PT ;  /* 0x0000001407097c10 */ /* 0x000fe20008ffe4ff */
[----:B------:R-:W-:Y:S02]  /*149f0*/  USHF.R.S32.HI UR7, URZ, 0x1f, UR7 ;  /* 0x0000001f3f077899 */ /* 0x000fe40008011407 */
[----:B------:R1:W-:Y:S01]  /*14a00*/  STL [R1+0x12fc], R2 ;  /* 0x0012fc0201007387 */ /* 0x0003e20000100800 */
[----:B0-----:R-:W-:-:S03]  /*14a10*/  IADD3 R3, P1, R8, UR35, RZ ;  /* 0x0000002308037c10 */ /* 0x001fc6000ff3e0ff */
[----:B------:R-:W-:Y:S01]  /*14a20*/  STL [R1+0x12c8], R9 ;  /* 0x0012c80901007387 */ /* 0x000fe20000100800 */
[----:B-1----:R-:W-:-:S03]  /*14a30*/  IADD3.X R2, R6, UR20, RZ, P0, !PT ;  /* 0x0000001406027c10 */ /* 0x002fc600087fe4ff */
[----:B------:R0:W-:Y:S01]  /*14a40*/  STL [R1+0x1304], R3 ;  /* 0x0013040301007387 */ /* 0x0001e20000100800 */
[----:B------:R-:W-:-:S03]  /*14a50*/  IADD3.X R8, R5, UR20, RZ, P4, !PT ;  /* 0x0000001405087c10 */ /* 0x000fc6000a7fe4ff */
[----:B------:R1:W-:Y:S01]  /*14a60*/  STL [R1+0x12d0], R2 ;  /* 0x0012d00201007387 */ /* 0x0003e20000100800 */
[----:B0-----:R-:W-:-:S03]  /*14a70*/  IADD3.X R3, R4, UR20, RZ, P6, !PT ;  /* 0x0000001404037c10 */ /* 0x001fc6000b7fe4ff */
[----:B------:R-:W-:Y:S01]  /*14a80*/  STL [R1+0x12d8], R8 ;  /* 0x0012d80801007387 */ /* 0x000fe20000100800 */
[----:B-1----:R-:W-:-:S03]  /*14a90*/  IADD3.X R2, R7, UR7, RZ, P5, !PT ;  /* 0x0000000707027c10 */ /* 0x002fc6000affe4ff */
[----:B------:R0:W-:Y:S01]  /*14aa0*/  STL [R1+0x12e0], R3 ;  /* 0x0012e00301007387 */ /* 0x0001e20000100800 */
[----:B------:R-:W-:-:S03]  /*14ab0*/  IADD3.X R6, R6, UR7, RZ, P3, !PT ;  /* 0x0000000706067c10 */ /* 0x000fc60009ffe4ff */
[----:B------:R1:W-:Y:S01]  /*14ac0*/  STL [R1+0x12e8], R2 ;  /* 0x0012e80201007387 */ /* 0x0003e20000100800 */
[----:B0-----:R-:W-:Y:S02]  /*14ad0*/  IADD3.X R3, R5, UR7, RZ, P2, !PT ;  /* 0x0000000705037c10 */ /* 0x001fe400097fe4ff */
[----:B-1----:R-:W-:Y:S01]  /*14ae0*/  IADD3.X R2, R4, UR7, RZ, P1, !PT ;  /* 0x0000000704027c10 */ /* 0x002fe20008ffe4ff */
[----:B------:R0:W-:Y:S04]  /*14af0*/  STL [R1+0x12f0], R6 ;  /* 0x0012f00601007387 */ /* 0x0001e80000100800 */
[----:B------:R0:W-:Y:S04]  /*14b00*/  STL [R1+0x1300], R2 ;  /* 0x0013000201007387 */ /* 0x0001e80000100800 */
[----:B------:R0:W-:Y:S01]  /*14b10*/  STL [R1+0x12f8], R3 ;  /* 0x0012f80301007387 */ /* 0x0001e20000100800 */
[----:B------:R-:W-:-:S04]  /*14b20*/  USHF.L.U32 UR9, UR9, 0x7, URZ ;  /* 0x0000000709097899 */ /* 0x000fc8000800063f */
[----:B------:R-:W-:-:S12]  /*14b30*/  USHF.R.S32.HI UR30, URZ, 0x1f, UR9 ;  /* 0x0000001f3f1e7899 */ /* 0x000fd80008011409 */
.L_x_1:
[----:B-1----:R-:W2:Y:S01]  /*14b40*/  LDL R5, [R1+0x8a8] ;  /* 0x0008a80001057983 */ /* 0x002ea20000100800 */
[----:B0-----:R-:W0:Y:S03]  /*14b50*/  LDC R2, c[0x0][0x230] ;  /* 0x00008c00ff027b82 */ /* 0x001e260000000800 */
[----:B--2---:R1:W-:Y:S04]  /*14b60*/  STL [R1+0x392c], R5 ;  /* 0x00392c0501007387 */ /* 0x0043e80000100800 */
[----:B------:R-:W2:Y:S04]  /*14b70*/  LDL R4, [R1+0x8ac] ;  /* 0x0008ac0001047983 */ /* 0x000ea80000100800 */
[----:B-1----:R-:W0:Y:S04]  /*14b80*/  LDL R5, [R1+0xbec] ;  /* 0x000bec0001057983 */ /* 0x002e280000100800 */
        /* <DEDUP_REMOVED lines=473> */
[----:B-----5:R-:W-:Y:S04]  /*16920*/  STL [R1+0x2f28], R0 ;  /* 0x002f280001007387 */ /* 0x020fe80000100800 */
        /* <DEDUP_REMOVED lines=42> */
[----:B0-----:R-:W-:-:S03]  /*16bd0*/  IMAD R2, R5, -0x80, R2 ;  /* 0xffffff8005027824 */ /* 0x001fc600078e0202 */
[----:B------:R-:W-:Y:S04]  /*16be0*/  STL [R1+0x307c], R0 ;  /* 0x00307c0001007387 */ /* 0x000fe80000100800 */
[----:B------:R-:W-:Y:S04]  /*16bf0*/  STL [R1+0x3084], R0 ;  /* 0x0030840001007387 */ /* 0x000fe80000100800 */
[----:B------:R-:W-:Y:S04]  /*16c00*/  STL [R1+0x308c], R0 ;  /* 0x00308c0001007387 */ /* 0x000fe80000100800 */
[----:B------:R-:W-:Y:S04]  /*16c10*/  STL [R1+0x3094], R0 ;  /* 0x0030940001007387 */ /* 0x000fe80000100800 */
[----:B------:R-:W2:Y:S01]  /*16c20*/  LDL.LU R5, [R1+0x392c] ;  /* 0x00392c0001057983 */ /* 0x000ea20000300800 */
[----:B------:R-:W-:-:S02]  /*16c30*/  ISETP.GT.AND P0, PT, R2, RZ, PT ;  /* 0x000000ff0200720c */ /* 0x000fc40003f04270 */
[----:B-1----:R-:W-:-:S11]  /*16c40*/  PRMT R10, RZ, 0x7610, R10 ;  /* 0x00007610ff0a7816 */ /* 0x002fd6000000000a */
[----:B--2---:R-:W2:Y:S04]  /*16c50*/  @P0 LDG.E.U8 R10, desc[UR32][R4.64] ;  /* 0x00000020040a0981 */ /* 0x004ea8000c1e1100 */
[----:B--2---:R0:W-:Y:S04]  /*16c60*/  STL [R1+0xbd0], R10 ;  /* 0x000bd00a01007387 */ /* 0x0041e80000100800 */
[----:B0-----:R-:W2:Y:S04]  /*16c70*/  LDL.LU R10, [R1+0x3928] ;  /* 0x00392800010a7983 */ /* 0x001ea80000300800 */
[----:B------:R-:W3:Y:S04]  /*16c80*/  LDL R4, [R1+0x8b0] ;  /* 0x0008b00001047983 */ /* 0x000ee80000100800 */
[----:B------:R-:W3:Y:S01]  /*16c90*/  LDL R5, [R1+0x8b4] ;  /* 0x0008b40001057983 */ /* 0x000ee20000100800 */
[----:B------:R-:W-:-:S02]  /*16ca0*/  PRMT R11, RZ, 0x7610, R11 ;  /* 0x00007610ff0b7816 */ /* 0x000fc4000000000b */
[----:B---3--:R-:W-:-:S04]  /*16cb0*/  @P0 LOP3.LUT R5, R5, R4, RZ, 0x3c, !PT ;  /* 0x0000000405050212 */ /* 0x008fc800078e3cff */
[----:B------:R-:W-:-:S04]  /*16cc0*/  @P0 LOP3.LUT R4, R5, R4, RZ, 0x3c, !PT ;  /* 0x0000000405040212 */ /* 0x000fc800078e3cff */
[----:B------:R-:W-:-:S05]  /*16cd0*/  @P0 LOP3.LUT R5, R5, R4, RZ, 0x3c, !PT ;  /* 0x0000000405050212 */ /* 0x000fca00078e3cff */
[----:B------:R-:W3:Y:S04]  /*16ce0*/  @P0 LDG.E.U8 R11, desc[UR32][R4.64] ;  /* 0x00000020040b0981 */ /* 0x000ee8000c1e1100 */
[----:B---3--:R0:W-:Y:S04]  /*16cf0*/  STL [R1+0xbcc], R11 ;  /* 0x000bcc0b01007387 */ /* 0x0081e80000100800 */
[----:B0-----:R-:W3:Y:S04]  /*16d00*/  LDL.LU R11, [R1+0x3924] ;  /* 0x00392400010b7983 */ /* 0x001ee80000300800 */
[----:B------:R-:W4:Y:S04]  /*16d10*/  LDL R4, [R1+0x8b8] ;  /* 0x0008b80001047983 */ /* 0x000f280000100800 */
[----:B------:R-:W4:Y:S01]  /*16d20*/  LDL R5, [R1+0x8bc] ;  /* 0x0008bc0001057983 */ /* 0x000f220000100800 */
[----:B--2---:R-:W-:-:S02]  /*16d30*/  PRMT R10, RZ, 0x7610, R10 ;  /* 0x00007610ff0a7816 */ /* 0x004fc4000000000a */
[----:B----4-:R-:W-:-:S04]  /*16d40*/  @P0 LOP3.LUT R5, R5, R4, RZ, 0x3c, !PT ;  /* 0x0000000405050212 */ /* 0x010fc800078e3cff */
[----:B------:R-:W-:-:S04]  /*16d50*/  @P0 LOP3.LUT R4, R5, R4, RZ, 0x3c, !PT ;  /* 0x0000000405040212 */ /* 0x000fc800078e3cff */
[----:B------:R-:W-:-:S05]  /*16d60*/  @P0 LOP3.LUT R5, R5, R4, RZ, 0x3c, !PT ;  /* 0x0000000405050212 */ /* 0x000fca00078e3cff */
[----:B------:R-:W2:Y:S04]  /*16d70*/  @P0 LDG.E.U8 R10, desc[UR32][R4.64] ;  /* 0x00000020040a0981 */ /* 0x000ea8000c1e1100 */
[----:B--2---:R0:W-:Y:S04]  /*16d80*/  STL [R1+0xbc8], R10 ;  /* 0x000bc80a01007387 */ /* 0x0041e80000100800 */
[----:B0-----:R-:W2:Y:S04]  /*16d90*/  LDL.LU R10, [R1+0x3920] ;  /* 0x00392000010a7983 */ /* 0x001ea80000300800 */
[----:B------:R-:W4:Y:S04]  /*16da0*/  LDL R4, [R1+0x8c0] ;  /* 0x0008c00001047983 */ /* 0x000f280000100800 */
[----:B------:R-:W4:Y:S01]  /*16db0*/  LDL R5, [R1+0x8c4] ;  /* 0x0008c40001057983 */ /* 0x000f220000100800 */
[----:B---3--:R-:W-:-:S02]  /*16dc0*/  PRMT R11, RZ, 0x7610, R11 ;  /* 0x00007610ff0b7816 */ /* 0x008fc4000000000b */
[----:B----4-:R-:W-:-:S04]  /*16dd0*/  @P0 LOP3.LUT R5, R5, R4, RZ, 0x3c, !PT ;  /* 0x0000000405050212 */ /* 0x010fc800078e3cff */
[----:B------:R-:W-:-:S04]  /*16de0*/  @P0 LOP3.LUT R4, R5, R4, RZ, 0x3c, !PT ;  /* 0x0000000405040212 */ /* 0x000fc800078e3cff */
[----:B------:R-:W-:-:S05]  /*16df0*/  @P0 LOP3.LUT R5, R5, R4, RZ, 0x3c, !PT ;  /* 0x0000000405050212 */ /* 0x000fca00078e3cff */
[----:B------:R-:W3:Y:S01]  /*16e00*/  @P0 LDG.E.U8 R11, desc[UR32][R4.64] ;  /* 0x00000020040b0981 */ /* 0x000ee2000c1e1100 */
[----:B------:R-:W-:-:S03]  /*16e10*/  ISETP.GT.AND P1, PT, R2, 0x1, PT ;  /* 0x000000010200780c */ /* 0x000fc60003f24270 */
        /* <DEDUP_REMOVED lines=4105> */
[----:B------:R0:W3:Y:S04]  /*26eb0*/  @P1 LDG.E.U8 R11, desc[UR32][R4.64] ;  /* 0x00000020040b1981 */ /* 0x0000e8000c1e1100 */
[----:B------:R-:W0:Y:S04]  /*26ec0*/  LDL R4, [R1+0x194c] ;  /* 0x00194c0001047983 */ /* 0x000e280000100800 */
[----:B------:R-:W0:Y:S01]  /*26ed0*/  LDL R5, [R1+0x1950] ;  /* 0x0019500001057983 */ /* 0x000e220000100800 */
[----:B------:R-:W-:Y:S02]  /*26ee0*/  ISETP.GT.AND P0, PT, R2, 0x6e, PT ;  /* 0x0000006e0200780c */ /* 0x000fe40003f04270 */
[----:B--2---:R-:W-:-:S11]  /*26ef0*/  PRMT R10, RZ, 0x7610, R10 ;  /* 0x00007610ff0a7816 */ /* 0x004fd6000000000a */
[----:B0-----:R-:W-:-:S04]  /*26f00*/  @P0 LOP3.LUT R5, R5, R4, RZ, 0x3c, !PT ;  /* 0x0000000405050212 */ /* 0x001fc800078e3cff */
[----:B------:R-:W-:-:S04]  /*26f10*/  @P0 LOP3.LUT R4, R5, R4, RZ, 0x3c, !PT ;  /* 0x0000000405040212 */ /* 0x000fc800078e3cff */
[----:B------:R-:W-:-:S05]  /*26f20*/  @P0 LOP3.LUT R5, R5, R4, RZ, 0x3c, !PT ;  /* 0x0000000405050212 */ /* 0x000fca00078e3cff */
[----:B------:R-:W2:Y:S04]  /*26f30*/  @P0 LDG.E.U8 R10, desc[UR32][R4.64] ;  /* 0x00000020040a0981 */ /* 0x000ea8000c1e1100 */
[----:B---3--:R0:W-:Y:S04]  /*26f40*/  STL [R1+0xbc], R11 ;  /* 0x0000bc0b01007387 */ /* 0x0081e80000100800 */
[----:B0-----:R-:W3:Y:S04]  /*26f50*/  LDL R11, [R1+0x1928] ;  /* 0x00192800010b7983 */ /* 0x001ee80000100800 */
[----:B--2---:R0:W-:Y:S04]  /*26f60*/  STL [R1+0xb8], R10 ;  /* 0x0000b80a01007387 */ /* 0x0041e80000100800 */
[----:B0-----:R-:W2:Y:S04]  /*26f70*/  LDL.LU R10, [R1+0x322c] ;  /* 0x00322c00010a7983 */ /* 0x001ea80000300800 */
[----:B------:R-:W4:Y:S04]  /*26f80*/  LDL R4, [R1+0x1944] ;  /* 0x0019440001047983 */ /* 0x000f280000100800 */
[----:B------:R-:W4:Y:S01]  /*26f90*/  LDL R5, [R1+0x1948] ;  /* 0x0019480001057983 */ /* 0x000f220000100800 */
[----:B------:R-:W-:-:S02]  /*26fa0*/  PRMT R28, RZ, 0x7610, R28 ;  /* 0x00007610ff1c7816 */ /* 0x000fc4000000001c */
[----:B----4-:R-:W-:-:S04]  /*26fb0*/  @P0 LOP3.LUT R5, R5, R4, RZ, 0x3c, !PT ;  /* 0x0000000405050212 */ /* 0x010fc800078e3cff */
[----:B------:R-:W-:-:S04]  /*26fc0*/  @P0 LOP3.LUT R4, R5, R4, RZ, 0x3c, !PT ;  /* 0x0000000405040212 */ /* 0x000fc800078e3cff */
[----:B------:R-:W-:-:S05]  /*26fd0*/  @P0 LOP3.LUT R5, R5, R4, RZ, 0x3c, !PT ;  /* 0x0000000405050212 */ /* 0x000fca00078e3cff */
[----:B------:R-:W4:Y:S04]  /*26fe0*/  @P0 LDG.E.U8 R28, desc[UR32][R4.64] ;  /* 0x00000020041c0981 */ /* 0x000f28000c1e1100 */
[----:B----4-:R0:W-:Y:S04]  /*26ff0*/  STL [R1+0xb4], R28 ;  /* 0x0000b41c01007387 */ /* 0x0101e80000100800 */
[----:B0-----:R-:W4:Y:S04]  /*27000*/  LDL.LU R28, [R1+0x3228] ;  /* 0x00322800011c7983 */ /* 0x001f280000300800 */
[----:B------:R-:W3:Y:S04]  /*27010*/  LDL R4, [R1+0x193c] ;  /* 0x00193c0001047983 */ /* 0x000ee80000100800 */
[----:B------:R-:W3:Y:S01]  /*27020*/  LDL R5, [R1+0x1940] ;  /* 0x0019400001057983 */ /* 0x000ee20000100800 */
[----:B--2---:R-:W-:-:S02]  /*27030*/  PRMT R10, RZ, 0x7610, R10 ;  /* 0x00007610ff0a7816 */ /* 0x004fc4000000000a */
[----:B---3--:R-:W-:-:S04]  /*27040*/  @P0 LOP3.LUT R5, R5, R4, RZ, 0x3c, !PT ;  /* 0x0000000405050212 */ /* 0x008fc800078e3cff */
[----:B------:R-:W-:-:S04]  /*27050*/  @P0 LOP3.LUT R4, R5, R4, RZ, 0x3c, !PT ;  /* 0x0000000405040212 */ /* 0x000fc800078e3cff */
[----:B------:R-:W-:-:S05]  /*27060*/  @P0 LOP3.LUT R5, R5, R4, RZ, 0x3c, !PT ;  /* 0x0000000405050212 */ /* 0x000fca00078e3cff */
[----:B------:R-:W2:Y:S04]  /*27070*/  @P0 LDG.E.U8 R10, desc[UR32][R4.64] ;  /* 0x00000020040a0981 */ /* 0x000ea8000c1e1100 */
[----:B--2---:R0:W-:Y:S04]  /*27080*/  STL [R1+0xb0], R10 ;  /* 0x0000b00a01007387 */ /* 0x0041e80000100800 */
[----:B0-----:R-:W2:Y:S04]  /*27090*/  LDL.LU R10, [R1+0x3224] ;  /* 0x00322400010a7983 */ /* 0x001ea80000300800 */
[----:B------:R-:W3:Y:S04]  /*270a0*/  LDL R4, [R1+0x1934] ;  /* 0x0019340001047983 */ /* 0x000ee80000100800 */
[----:B------:R-:W3:Y:S01]  /*270b0*/  LDL R5, [R1+0x1938] ;  /* 0x0019380001057983 */ /* 0x000ee20000100800 */
[----:B----4-:R-:W-:-:S02]  /*270c0*/  PRMT R28, RZ, 0x7610, R28 ;  /* 0x00007610ff1c7816 */ /* 0x010fc4000000001c */
[----:B---3--:R-:W-:-:S04]  /*270d0*/  @P0 LOP3.LUT R5, R5, R4, RZ, 0x3c, !PT ;  /* 0x0000000405050212 */ /* 0x008fc800078e3cff */
        /* <DEDUP_REMOVED lines=8> */
[----:B------:R-:W-:-:S02]  /*27160*/  PRMT R14, RZ, 0x7610, R14 ;  /* 0x00007610ff0e7816 */ /* 0x000fc4000000000e */
[----:B----4-:R-:W-:-:S04]  /*27170*/  @P1 LOP3.LUT R5, R5, R4, RZ, 0x3c, !PT ;  /* 0x0000000405051212 */ /* 0x010fc800078e3cff */
[----:B------:R-:W-:-:S04]  /*27180*/  @P1 LOP3.LUT R4, R5, R4, RZ, 0x3c, !PT ;  /* 0x0000000405041212 */ /* 0x000fc800078e3cff */
[----:B------:R-:W-:-:S05]  /*27190*/  @P1 LOP3.LUT R5, R5, R4, RZ, 0x3c, !PT ;  /* 0x0000000405051212 */ /* 0x000fca00078e3cff */
[----:B------:R-:W4:Y:S01]  /*271a0*/  @P1 LDG.E.U8 R14, desc[UR32][R4.64] ;  /* 0x00000020040e1981 */ /* 0x000f22000c1e1100 */
[----:B------:R-:W-:-:S03]  /*271b0*/  PRMT R7, RZ, 0x7610, R7 ;  /* 0x00007610ff077816 */ /* 0x000fc60000000007 */
[----:B----4-:R0:W-:Y:S04]  /*271c0*/  STL [R1+0xa8], R14 ;  /* 0x0000a80e01007387 */ /* 0x0101e80000100800 */
[----:B0-----:R-:W4:Y:S04]  /*271d0*/  LDL.LU R14, [R1+0x321c] ;  /* 0x00321c00010e7983 */ /* 0x001f280000300800 */
[----:B------:R-:W2:Y:S01]  /*271e0*/  LDL R5, [R1+0x1924] ;  /* 0x0019240001057983 */ /* 0x000ea20000100800 */
[----:B------:R-:W-:-:S03]  /*271f0*/  @P1 IMAD.MOV.U32 R4, RZ, RZ, R11 ;  /* 0x000000ffff041224 */ /* 0x000fc600078e000b */
[----:B------:R-:W3:Y:S04]  /*27200*/  LDL R11, [R1+0x18e0] ;  /* 0x0018e000010b7983 */ /* 0x000ee80000100800 */
[----:B--2---:R-:W2:Y:S04]  /*27210*/  @P1 LDG.E.U8 R7, desc[UR32][R4.64] ;  /* 0x0000002004071981 */ /* 0x004ea8000c1e1100 */
        /* <DEDUP_REMOVED lines=13> */
[----:B------:R-:W-:-:S02]  /*272f0*/  PRMT R6, RZ, 0x7610, R6 ;  /* 0x00007610ff067816 */ /* 0x000fc40000000006 */
[----:B---3--:R-:W-:-:S04]  /*27300*/  @P1 LOP3.LUT R5, R5, R4, RZ, 0x3c, !PT ;  /* 0x0000000405051212 */ /* 0x008fc800078e3cff */
[----:B------:R-:W-:-:S04]  /*27310*/  @P1 LOP3.LUT R4, R5, R4, RZ, 0x3c, !PT ;  /* 0x0000000405041212 */ /* 0x000fc800078e3cff */
[----:B------:R-:W-:-:S05]  /*27320*/  @P1 LOP3.LUT R5, R5, R4, RZ, 0x3c, !PT ;  /* 0x0000000405051212 */ /* 0x000fca00078e3cff */
[----:B------:R-:W3:Y:S01]  /*27330*/  @P1 LDG.E.U8 R6, desc[UR32][R4.64] ;  /* 0x0000002004061981 */ /* 0x000ee2000c1e1100 */
[----:B------:R-:W-:-:S03]  /*27340*/  ISETP.GT.AND P0, PT, R2, 0x71, PT ;  /* 0x000000710200780c */ /* 0x000fc60003f04270 */
[----:B---3--:R0:W-:Y:S04]  /*27350*/  STL [R1+0x9c], R6 ;  /* 0x00009c0601007387 */ /* 0x0081e80000100800 */
[----:B0-----:R-:W3:Y:S04]  /*27360*/  LDL.LU R6, [R1+0x3210] ;  /* 0x0032100001067983 */ /* 0x001ee80000300800 */
[----:B------:R-:W2:Y:S04]  /*27370*/  LDL R4, [R1+0x18ec] ;  /* 0x0018ec0001047983 */ /* 0x000ea80000100800 */
[----:B------:R-:W2:Y:S01]  /*27380*/  LDL R5, [R1+0x18f0] ;  /* 0x0018f00001057983 */ /* 0x000ea20000100800 */
[----:B------:R-:W-:-:S02]  /*27390*/  PRMT R26, RZ, 0x7610, R26 ;  /* 0x00007610ff1a7816 */ /* 0x000fc4000000001a */
[----:B--2---:R-:W-:-:S04]  /*273a0*/  @P0 LOP3.LUT R5, R5, R4, RZ, 0x3c, !PT ;  /* 0x0000000405050212 */ /* 0x004fc800078e3cff */
[----:B------:R-:W-:-:S04]  /*273b0*/  @P0 LOP3.LUT R4, R5, R4, RZ, 0x3c, !PT ;  /* 0x0000000405040212 */ /* 0x000fc800078e3cff */
[----:B------:R-:W-:-:S05]  /*273c0*/  @P0 LOP3.LUT R5, R5, R4, RZ, 0x3c, !PT ;  /* 0x0000000405050212 */ /* 0x000fca00078e3cff */
[----:B------:R-:W2:Y:S04]  /*273d0*/  @P0 LDG.E.U8 R26, desc[UR32][R4.64] ;  /* 0x00000020041a0981 */ /* 0x000ea8000c1e1100 */
        /* <DEDUP_REMOVED lines=12> */
[----:B------:R-:W3:Y:S01]  /*274a0*/  LDL R5, [R1+0x18dc] ;  /* 0x0018dc0001057983 */ /* 0x000ee20000100800 */
[----:B------:R-:W-:Y:S01]  /*274b0*/  @P0 IMAD.MOV.U32 R4, RZ, RZ, R11 ;  /* 0x000000ffff040224 */ /* 0x000fe200078e000b */
[----:B------:R-:W-:-:S02]  /*274c0*/  PRMT R22, RZ, 0x7610, R22 ;  /* 0x00007610ff167816 */ /* 0x000fc40000000016 */
[----:B------:R-:W2:Y:S04]  /*274d0*/  LDL R11, [R1+0x17dc] ;  /* 0x0017dc00010b7983 */ /* 0x000ea80000100800 */
[----:B---3--:R0:W3:Y:S04]  /*274e0*/  @P0 LDG.E.U8 R10, desc[UR32][R4.64] ;  /* 0x00000020040a0981 */ /* 0x0080e8000c1e1100 */
[----:B------:R-:W0:Y:S04]  /*274f0*/  LDL R4, [R1+0x18d4] ;  /* 0x0018d40001047983 */ /* 0x000e280000100800 */
[----:B------:R-:W0:Y:S02]  /*27500*/  LDL R5, [R1+0x18d8] ;  /* 0x0018d80001057983 */ /* 0x000e240000100800 */
[----:B0-----:R-:W-:-:S04]  /*27510*/  @P0 LOP3.LUT R5, R5, R4, RZ, 0x3c, !PT ;  /* 0x0000000405050212 */ /* 0x001fc800078e3cff */
[----:B------:R-:W-:-:S04]  /*27520*/  @P0 LOP3.LUT R4, R5, R4, RZ, 0x3c, !PT ;  /* 0x0000000405040212 */ /* 0x000fc800078e3cff */
[----:B------:R-:W-:-:S05]  /*27530*/  @P0 LOP3.LUT R5, R5, R4, RZ, 0x3c, !PT ;  /* 0x0000000405050212 */ /* 0x000fca00078e3cff */
[----:B------:R-:W4:Y:S04]  /*27540*/  @P0 LDG.E.U8 R22, desc[UR32][R4.64] ;  /* 0x0000002004160981 */ /* 0x000f28000c1e1100 */
[----:B---3--:R0:W-:Y:S04]  /*27550*/  STL [R1+0x80], R10 ;  /* 0x0000800a01007387 */ /* 0x0081e80000100800 */
[----:B0-----:R-:W3:Y:S04]  /*27560*/  LDL R10, [R1+0x17e0] ;  /* 0x0017e000010a7983 */ /* 0x001ee80000100800 */
[----:B----4-:R0:W-:Y:S04]  /*27570*/  STL [R1+0x7c], R22 ;  /* 0x00007c1601007387 */ /* 0x0101e80000100800 */
[----:B0-----:R-:W4:Y:S04]  /*27580*/  LDL.LU R22, [R1+0x3204] ;  /* 0x0032040001167983 */ /* 0x001f280000300800 */
[----:B------:R-:W2:Y:S04]  /*27590*/  LDL R4, [R1+0x18cc] ;  /* 0x0018cc0001047983 */ /* 0x000ea80000100800 */
[----:B------:R-:W2:Y:S01]  /*275a0*/  LDL R5, [R1+0x18d0] ;  /* 0x0018d00001057983 */ /* 0x000ea20000100800 */
[----:B------:R-:W-:-:S02]  /*275b0*/  ISETP.GT.AND P1, PT, R2, 0x72, PT ;  /* 0x000000720200780c */ /* 0x000fc40003f24270 */
[----:B------:R-:W-:-:S11]  /*275c0*/  PRMT R20, RZ, 0x7610, R20 ;  /* 0x00007610ff147816 */ /* 0x000fd60000000014 */
[----:B--2---:R-:W-:-:S04]  /*275d0*/  @P1 LOP3.LUT R5, R5, R4, RZ, 0x3c, !PT ;  /* 0x0000000405051212 */ /* 0x004fc800078e3cff */
[----:B------:R-:W-:-:S04]  /*275e0*/  @P1 LOP3.LUT R4, R5, R4, RZ, 0x3c, !PT ;  /* 0x0000000405041212 */ /* 0x000fc800078e3cff */
[----:B------:R-:W-:-:S05]  /*275f0*/  @P1 LOP3.LUT R5, R5, R4, RZ, 0x3c, !PT ;  /* 0x0000000405051212 */ /* 0x000fca00078e3cff */
[----:B------:R-:W2:Y:S04]  /*27600*/  @P1 LDG.E.U8 R20, desc[UR32][R4.64] ;  /* 0x0000002004141981 */ /* 0x000ea8000c1e1100 */
        /* <DEDUP_REMOVED lines=21> */
[----:B------:R-:W2:Y:S04]  /*27760*/  LDL R4, [R1+0x17e4] ;  /* 0x0017e40001047983 */ /* 0x000ea80000100800 */
[----:B------:R-:W2:Y:S01]  /*27770*/  LDL R5, [R1+0x17e8] ;  /* 0x0017e80001057983 */ /* 0x000ea20000100800 */
[----:B------:R-:W-:-:S02]  /*27780*/  PRMT R15, RZ, 0x7610, R15 ;  /* 0x00007610ff0f7816 */ /* 0x000fc4000000000f */
[----:B------:R-:W-:Y:S02]  /*27790*/  PRMT R8, RZ, 0x7610, R8 ;  /* 0x00007610ff087816 */ /* 0x000fe40000000008 */
[----:B--2---:R-:W-:-:S04]  /*277a0*/  @P2 LOP3.LUT R5, R5, R4, RZ, 0x3c, !PT ;  /* 0x0000000405052212 */ /* 0x004fc800078e3cff */
[----:B------:R-:W-:-:S04]  /*277b0*/  @P2 LOP3.LUT R4, R5, R4, RZ, 0x3c, !PT ;  /* 0x0000000405042212 */ /* 0x000fc800078e3cff */
[----:B------:R-:W-:-:S05]  /*277c0*/  @P2 LOP3.LUT R5, R5, R4, RZ, 0x3c, !PT ;  /* 0x0000000405052212 */ /* 0x000fca00078e3cff */
[----:B------:R0:W2:Y:S02]  /*277d0*/  @P2 LDG.E.U8 R15, desc[UR32][R4.64] ;  /* 0x00000020040f2981 */ /* 0x0000a4000c1e1100 */
[----:B0-----:R-:W-:Y:S02]  /*277e0*/  @P2 IMAD.MOV.U32 R4, RZ, RZ, R10 ;  /* 0x000000ffff042224 */ /* 0x001fe400078e000a */
[----:B------:R-:W-:-:S05]  /*277f0*/  @P2 IMAD.MOV.U32 R5, RZ, RZ, R11 ;  /* 0x000000ffff052224 */ /* 0x000fca00078e000b */
[----:B------:R-:W3:Y:S04]  /*27800*/  @P2 LDG.E.U8 R8, desc[UR32][R4.64] ;  /* 0x0000002004082981 */ /* 0x000ee8000c1e1100 */
[----:B--2---:R0:W-:Y:S04]  /*27810*/  STL [R1+0x4], R15 ;  /* 0x0000040f01007387 */ /* 0x0041e80000100800 */
[----:B0-----:R-:W2:Y:S04]  /*27820*/  LDL.LU R15, [R1+0x31f4] ;  /* 0x0031f400010f7983 */ /* 0x001ea80000300800 */
[----:B------:R-:W4:Y:S04]  /*27830*/  LDL R11, [R1+0x18a4] ;  /* 0x0018a400010b7983 */ /* 0x000f280000100800 */
[----:B------:R-:W2:Y:S04]  /*27840*/  LDL R10, [R1+0x18a8] ;  /* 0x0018a800010a7983 */ /* 0x000ea80000100800 */
[----:B---3--:R0:W-:Y:S04]  /*27850*/  STL [R1], R8 ;  /* 0x0000000801007387 */ /* 0x0081e80000100800 */
[----:B0-----:R-:W3:Y:S04]  /*27860*/  LDL.LU R8, [R1+0x31f0] ;  /* 0x0031f00001087983 */ /* 0x001ee80000300800 */
[----:B------:R-:W4:Y:S04]  /*27870*/  LDL R4, [R1+0x17d4] ;  /* 0x0017d40001047983 */ /* 0x000f280000100800 */
[----:B------:R-:W4:Y:S01]  /*27880*/  LDL R5, [R1+0x17d8] ;  /* 0x0017d80001057983 */ /* 0x000f220000100800 */
[----:B------:R-:W-:-:S02]  /*27890*/  PRMT R28, RZ, 0x7610, R28 ;  /* 0x00007610ff1c7816 */ /* 0x000fc4000000001c */
[----:B----4-:R-:W-:-:S04]  /*278a0*/  @P2 LOP3.LUT R5, R5, R4, RZ, 0x3c, !PT ;  /* 0x0000000405052212 */ /* 0x010fc800078e3cff */
[----:B------:R-:W-:-:S04]  /*278b0*/  @P2 LOP3.LUT R4, R5, R4, RZ, 0x3c, !PT ;  /* 0x0000000405042212 */ /* 0x000fc800078e3cff */
[----:B------:R-:W-:-:S05]  /*278c0*/  @P2 LOP3.LUT R5, R5, R4, RZ, 0x3c, !PT ;  /* 0x0000000405052212 */ /* 0x000fca00078e3cff */
[----:B------:R0:W4:Y:S04]  /*278d0*/  @P2 LDG.E.U8 R28, desc[UR32][R4.64] ;  /* 0x00000020041c2981 */ /* 0x000128000c1e1100 */
[----:B------:R-:W0:Y:S04]  /*278e0*/  LDL R4, [R1+0x18bc] ;  /* 0x0018bc0001047983 */ /* 0x000e280000100800 */
[----:B------:R-:W0:Y:S01]  /*278f0*/  LDL R5, [R1+0x18c0] ;  /* 0x0018c00001057983 */ /* 0x000e220000100800 */
[----:B------:R-:W-:Y:S02]  /*27900*/  PRMT R19, RZ, 0x7610, R19 ;  /* 0x00007610ff137816 */ /* 0x000fe40000000013 */
[----:B0-----:R-:W-:-:S04]  /*27910*/  @P1 LOP3.LUT R5, R5, R4, RZ, 0x3c, !PT ;  /* 0x0000000405051212 */ /* 0x001fc800078e3cff */
[----:B------:R-:W-:-:S04]  /*27920*/  @P1 LOP3.LUT R4, R5, R4, RZ, 0x3c, !PT ;  /* 0x0000000405041212 */ /* 0x000fc800078e3cff */
[----:B------:R-:W-:-:S05]  /*27930*/  @P1 LOP3.LUT R5, R5, R4, RZ, 0x3c, !PT ;  /* 0x0000000405051212 */ /* 0x000fca00078e3cff */
[----:B------:R-:W2:Y:S04]  /*27940*/  @P1 LDG.E.U8 R19, desc[UR32][R4.64] ;  /* 0x0000002004131981 */ /* 0x000ea8000c1e1100 */
[----:B----4-:R-:W-:Y:S04]  /*27950*/  STL [R1+0x31bc], R28 ;  /* 0x0031bc1c01007387 */ /* 0x010fe80000100800 */
        /* <DEDUP_REMOVED lines=9> */
[----:B------:R-:W-:-:S03]  /*279f0*/  ISETP.GT.AND P0, PT, R2, 0x73, PT ;  /* 0x000000730200780c */ /* 0x000fc60003f04270 */
[----:B----4-:R0:W-:Y:S04]  /*27a00*/  STL [R1+0x6c], R18 ;  /* 0x00006c1201007387 */ /* 0x0101e80000100800 */
[----:B0-----:R-:W4:Y:S04]  /*27a10*/  LDL.LU R18, [R1+0x31e8] ;  /* 0x0031e80001127983 */ /* 0x001f280000300800 */
[----:B------:R-:W3:Y:S04]  /*27a20*/  LDL R4, [R1+0x18ac] ;  /* 0x0018ac0001047983 */ /* 0x000ee80000100800 */
[----:B------:R-:W3:Y:S01]  /*27a30*/  LDL R5, [R1+0x18b0] ;  /* 0x0018b00001057983 */ /* 0x000ee20000100800 */
[----:B------:R-:W-:-:S02]  /*27a40*/  PRMT R16, RZ, 0x7610, R16 ;  /* 0x00007610ff107816 */ /* 0x000fc40000000010 */
[----:B------:R-:W-:Y:S02]  /*27a50*/  PRMT R3, RZ, 0x7610, R3 ;  /* 0x00007610ff037816 */ /* 0x000fe40000000003 */
[----:B---3--:R-:W-:-:S04]  /*27a60*/  @P0 LOP3.LUT R5, R5, R4, RZ, 0x3c, !PT ;  /* 0x0000000405050212 */ /* 0x008fc800078e3cff */
[----:B------:R-:W-:-:S04]  /*27a70*/  @P0 LOP3.LUT R4, R5, R4, RZ, 0x3c, !PT ;  /* 0x0000000405040212 */ /* 0x000fc800078e3cff */
[----:B------:R-:W-:-:S05]  /*27a80*/  @P0 LOP3.LUT R5, R5, R4, RZ, 0x3c, !PT ;  /* 0x0000000405050212 */ /* 0x000fca00078e3cff */
[----:B------:R0:W3:Y:S02]  /*27a90*/  @P0 LDG.E.U8 R16, desc[UR32][R4.64] ;  /* 0x0000002004100981 */ /* 0x0000e4000c1e1100 */
[----:B0-----:R-:W-:Y:S02]  /*27aa0*/  @P0 IMAD.MOV.U32 R4, RZ, RZ, R10 ;  /* 0x000000ffff040224 */ /* 0x001fe400078e000a */
[----:B------:R-:W-:-:S05]  /*27ab0*/  @P0 IMAD.MOV.U32 R5, RZ, RZ, R11 ;  /* 0x000000ffff050224 */ /* 0x000fca00078e000b */
[----:B------:R-:W2:Y:S04]  /*27ac0*/  @P0 LDG.E.U8 R3, desc[UR32][R4.64] ;  /* 0x0000002004030981 */ /* 0x000ea8000c1e1100 */
[----:B---3--:R0:W-:Y:S04]  /*27ad0*/  STL [R1+0x68], R16 ;  /* 0x0000681001007387 */ /* 0x0081e80000100800 */
[----:B0-----:R-:W3:Y:S04]  /*27ae0*/  LDL.LU R16, [R1+0x31e4] ;  /* 0x0031e40001107983 */ /* 0x001ee80000300800 */
[----:B------:R-:W4:Y:S04]  /*27af0*/  LDL R11, [R1+0x187c] ;  /* 0x00187c00010b7983 */ /* 0x000f280000100800 */
[----:B------:R-:W3:Y:S04]  /*27b00*/  LDL R10, [R1+0x1880] ;  /* 0x00188000010a7983 */ /* 0x000ee80000100800 */
        /* <DEDUP_REMOVED lines=17> */
[----:B------:R0:W3:Y:S04]  /*27c20*/  @P0 LDG.E.U8 R14, desc[UR32][R4.64] ;  /* 0x00000020040e0981 */ /* 0x0000e8000c1e1100 */
[----:B------:R-:W0:Y:S04]  /*27c30*/  LDL R4, [R1+0x188c] ;  /* 0x00188c0001047983 */ /* 0x000e280000100800 */
[----:B------:R-:W0:Y:S01]  /*27c40*/  LDL R5, [R1+0x1890] ;  /* 0x0018900001057983 */ /* 0x000e220000100800 */
[----:B------:R-:W-:Y:S02]  /*27c50*/  ISETP.GT.AND P1, PT, R2, 0x74, PT ;  /* 0x000000740200780c */ /* 0x000fe40003f24270 */
[----:B------:R-:W-:-:S11]  /*27c60*/  PRMT R21, RZ, 0x7610, R21 ;  /* 0x00007610ff157816 */ /* 0x000fd60000000015 */
        /* <DEDUP_REMOVED lines=11> */
[----:B------:R-:W-:Y:S02]  /*27d20*/  PRMT R25, RZ, 0x7610, R25 ;  /* 0x00007610ff197816 */ /* 0x000fe40000000019 */
[----:B----4-:R-:W-:-:S04]  /*27d30*/  @P1 LOP3.LUT R5, R5, R4, RZ, 0x3c, !PT ;  /* 0x0000000405051212 */ /* 0x010fc800078e3cff */
[----:B------:R-:W-:-:S04]  /*27d40*/  @P1 LOP3.LUT R4, R5, R4, RZ, 0x3c, !PT ;  /* 0x0000000405041212 */ /* 0x000fc800078e3cff */
[----:B------:R-:W-:-:S05]  /*27d50*/  @P1 LOP3.LUT R5, R5, R4, RZ, 0x3c, !PT ;  /* 0x0000000405051212 */ /* 0x000fca00078e3cff */
[----:B------:R0:W4:Y:S02]  /*27d60*/  @P1 LDG.E.U8 R23, desc[UR32][R4.64] ;  /* 0x0000002004171981 */ /* 0x000124000c1e1100 */
[----:B0-----:R-:W-:Y:S02]  /*27d70*/  @P1 IMAD.MOV.U32 R4, RZ, RZ, R10 ;  /* 0x000000ffff041224 */ /* 0x001fe400078e000a */
[----:B------:R-:W-:-:S05]  /*27d80*/  @P1 IMAD.MOV.U32 R5, RZ, RZ, R11 ;  /* 0x000000ffff051224 */ /* 0x000fca00078e000b */
[----:B------:R-:W3:Y:S04]  /*27d90*/  @P1 LDG.E.U8 R25, desc[UR32][R4.64] ;  /* 0x0000002004191981 */ /* 0x000ee8000c1e1100 */
[----:B----4-:R0:W-:Y:S04]  /*27da0*/  STL [R1+0x54], R23 ;  /* 0x0000541701007387 */ /* 0x0101e80000100800 */
[----:B0-----:R-:W4:Y:S04]  /*27db0*/  LDL.LU R23, [R1+0x31d4] ;  /* 0x0031d40001177983 */ /* 0x001f280000300800 */
[----:B------:R-:W2:Y:S04]  /*27dc0*/  LDL R11, [R1+0x185c] ;  /* 0x00185c00010b7983 */ /* 0x000ea80000100800 */
[----:B------:R-:W4:Y:S04]  /*27dd0*/  LDL R10, [R1+0x1860] ;  /* 0x00186000010a7983 */ /* 0x000f280000100800 */
[----:B---3--:R0:W-:Y:S04]  /*27de0*/  STL [R1+0x50], R25 ;  /* 0x0000501901007387 */ /* 0x0081e80000100800 */
[----:B0-----:R-:W3:Y:S04]  /*27df0*/  LDL.LU R25, [R1+0x31d0] ;  /* 0x0031d00001197983 */ /* 0x001ee80000300800 */
[----:B------:R-:W2:Y:S04]  /*27e00*/  LDL R4, [R1+0x1874] ;  /* 0x0018740001047983 */ /* 0x000ea80000100800 */
[----:B------:R-:W2:Y:S01]  /*27e10*/  LDL R5, [R1+0x1878] ;  /* 0x0018780001057983 */ /* 0x000ea20000100800 */
[----:B------:R-:W-:-:S02]  /*27e20*/  PRMT R7, RZ, 0x7610, R7 ;  /* 0x00007610ff077816 */ /* 0x000fc40000000007 */
[----:B------:R-:W-:Y:S02]  /*27e30*/  ISETP.GT.AND P0, PT, R2, 0x75, PT ;  /* 0x000000750200780c */ /* 0x000fe40003f04270 */
[----:B--2---:R-:W-:-:S04]  /*27e40*/  @P1 LOP3.LUT R5, R5, R4, RZ, 0x3c, !PT ;  /* 0x0000000405051212 */ /* 0x004fc800078e3cff */
[----:B------:R-:W-:-:S04]  /*27e50*/  @P1 LOP3.LUT R4, R5, R4, RZ, 0x3c, !PT ;  /* 0x0000000405041212 */ /* 0x000fc800078e3cff */
[----:B------:R-:W-:-:S05]  /*27e60*/  @P1 LOP3.LUT R5, R5, R4, RZ, 0x3c, !PT ;  /* 0x0000000405051212 */ /* 0x000fca00078e3cff */
[----:B------:R0:W2:Y:S04]  /*27e70*/  @P1 LDG.E.U8 R7, desc[UR32][R4.64] ;  /* 0x0000002004071981 */ /* 0x0000a8000c1e1100 */
[----:B------:R-:W4:Y:S01]  /*27e80*/  LDL R5, [R1+0x186c] ;  /* 0x00186c0001057983 */ /* 0x000f220000100800 */
[----:B------:R-:W-:Y:S01]  /*27e90*/  PRMT R13, RZ, 0x7610, R13 ;  /* 0x00007610ff0d7816 */ /* 0x000fe2000000000d */
[----:B0-----:R-:W-:Y:S02]  /*27ea0*/  @P0 IMAD.MOV.U32 R4, RZ, RZ, R14 ;  /* 0x000000ffff040224 */ /* 0x001fe400078e000e */
[----:B--2---:R0:W-:Y:S01]  /*27eb0*/  STL [R1+0x4c], R7 ;  /* 0x00004c0701007387 */ /* 0x0041e20000100800 */
[----:B------:R-:W-:Y:S02]  /*27ec0*/  PRMT R27, RZ, 0x7610, R27 ;  /* 0x00007610ff1b7816 */ /* 0x000fe4000000001b */
[----:B------:R-:W-:Y:S01]  /*27ed0*/  PRMT R29, RZ, 0x7610, R29 ;  /* 0x00007610ff1d7816 */ /* 0x000fe2000000001d */
[----:B------:R-:W2:Y:S04]  /*27ee0*/  LDL R14, [R1+0x17cc] ;  /* 0x0017cc00010e7983 */ /* 0x000ea80000100800 */
[----:B----4-:R1:W4:Y:S04]  /*27ef0*/  @P0 LDG.E.U8 R13, desc[UR32][R4.64] ;  /* 0x00000020040d0981 */ /* 0x010328000c1e1100 */
[----:B0-----:R-:W3:Y:S04]  /*27f00*/  LDL R7, [R1+0x1858] ;  /* 0x0018580001077983 */ /* 0x001ee80000100800 */
[----:B------:R-:W1:Y:S04]  /*27f10*/  LDL R4, [R1+0x1864] ;  /* 0x0018640001047983 */ /* 0x000e680000100800 */
[----:B------:R-:W1:Y:S02]  /*27f20*/  LDL R5, [R1+0x1868] ;  /* 0x0018680001057983 */ /* 0x000e640000100800 */
[----:B-1----:R-:W-:-:S04]  /*27f30*/  @P0 LOP3.LUT R5, R5, R4, RZ, 0x3c, !PT ;  /* 0x0000000405050212 */ /* 0x002fc800078e3cff */
[----:B------:R-:W-:-:S04]  /*27f40*/  @P0 LOP3.LUT R4, R5, R4, RZ, 0x3c, !PT ;  /* 0x0000000405040212 */ /* 0x000fc800078e3cff */
[----:B------:R-:W-:-:S05]  /*27f50*/  @P0 LOP3.LUT R5, R5, R4, RZ, 0x3c, !PT ;  /* 0x0000000405050212 */ /* 0x000fca00078e3cff */
[----:B------:R0:W2:Y:S02]  /*27f60*/  @P0 LDG.E.U8 R27, desc[UR32][R4.64] ;  /* 0x00000020041b0981 */ /* 0x0000a4000c1e1100 */
[----:B0-----:R-:W-:Y:S02]  /*27f70*/  @P0 IMAD.MOV.U32 R4, RZ, RZ, R10 ;  /* 0x000000ffff040224 */ /* 0x001fe400078e000a */
[----:B------:R-:W-:-:S05]  /*27f80*/  @P0 IMAD.MOV.U32 R5, RZ, RZ, R11 ;  /* 0x000000ffff050224 */ /* 0x000fca00078e000b */
[----:B------:R-:W3:Y:S04]  /*27f90*/  @P0 LDG.E.U8 R29, desc[UR32][R4.64] ;  /* 0x00000020041d0981 */ /* 0x000ee8000c1e1100 */
[----:B----4-:R0:W-:Y:S04]  /*27fa0*/  STL [R1+0x48], R13 ;  /* 0x0000480d01007387 */ /* 0x0101e80000100800 */
[----:B0-----:R-:W4:Y:S04]  /*27fb0*/  LDL R13, [R1+0x17d0] ;  /* 0x0017d000010d7983 */ /* 0x001f280000100800 */
[----:B--2---:R0:W-:Y:S04]  /*27fc0*/  STL [R1+0x44], R27 ;  /* 0x0000441b01007387 */ /* 0x0041e80000100800 */
[----:B0-----:R-:W2:Y:S04]  /*27fd0*/  LDL.LU R27, [R1+0x31cc] ;  /* 0x0031cc00011b7983 */ /* 0x001ea80000300800 */
[----:B------:R-:W2:Y:S04]  /*27fe0*/  LDL R11, [R1+0x17c4] ;  /* 0x0017c400010b7983 */ /* 0x000ea80000100800 */
[----:B------:R-:W2:Y:S04]  /*27ff0*/  LDL R10, [R1+0x17c8] ;  /* 0x0017c800010a7983 */ /* 0x000ea80000100800 */
[----:B---3--:R0:W-:Y:S04]  /*28000*/  STL [R1+0x40], R29 ;  /* 0x0000401d01007387 */ /* 0x0081e80000100800 */
[----:B0-----:R-:W3:Y:S04]  /*28010*/  LDL.LU R29, [R1+0x31c8] ;  /* 0x0031c800011d7983 */ /* 0x001ee80000300800 */
[----:B------:R-:W4:Y:S01]  /*28020*/  LDL R5, [R1+0x1854] ;  /* 0x0018540001057983 */ /* 0x000f220000100800 */
[----:B------:R-:W-:Y:S01]  /*28030*/  PRMT R6, RZ, 0x7610, R6 ;  /* 0x00007610ff067816 */ /* 0x000fe20000000006 */
[----:B------:R-:W-:Y:S01]  /*28040*/  @P0 IMAD.MOV.U32 R4, RZ, RZ, R7 ;  /* 0x000000ffff040224 */ /* 0x000fe200078e0007 */
[----:B------:R-:W-:-:S02]  /*28050*/  ISETP.GT.AND P1, PT, R2, 0x76, PT ;  /* 0x000000760200780c */ /* 0x000fc40003f24270 */
[----:B------:R-:W-:Y:S02]  /*28060*/  ISETP.GT.AND P2, PT, R2, 0x7a, PT ;  /* 0x0000007a0200780c */ /* 0x000fe40003f44270 */
[----:B------:R-:W-:Y:S01]  /*28070*/  PRMT R28, RZ, 0x7610, R28 ;  /* 0x00007610ff1c7816 */ /* 0x000fe2000000001c */
[----:B------:R-:W3:Y:S04]  /*28080*/  LDL R7, [R1+0x17bc] ;  /* 0x0017bc0001077983 */ /* 0x000ee80000100800 */
[----:B----4-:R0:W4:Y:S04]  /*28090*/  @P0 LDG.E.U8 R6, desc[UR32][R4.64] ;  /* 0x0000002004060981 */ /* 0x010128000c1e1100 */
[----:B------:R-:W0:Y:S04]  /*280a0*/  LDL R4, [R1+0x184c] ;  /* 0x00184c0001047983 */ /* 0x000e280000100800 */
[----:B------:R-:W0:Y:S01]  /*280b0*/  LDL R5, [R1+0x1850] ;  /* 0x0018500001057983 */ /* 0x000e220000100800 */
[----:B------:R-:W-:-:S02]  /*280c0*/  PRMT R26, RZ, 0x7610, R26 ;  /* 0x00007610ff1a7816 */ /* 0x000fc4000000001a */
[----:B------:R-:W-:Y:S02]  /*280d0*/  PRMT R24, RZ, 0x7610, R24 ;  /* 0x00007610ff187816 */ /* 0x000fe40000000018 */
[----:B0-----:R-:W-:-:S04]  /*280e0*/  @P1 LOP3.LUT R5, R5, R4, RZ, 0x3c, !PT ;  /* 0x0000000405051212 */ /* 0x001fc800078e3cff */
[----:B------:R-:W-:-:S04]  /*280f0*/  @P1 LOP3.LUT R4, R5, R4, RZ, 0x3c, !PT ;  /* 0x0000000405041212 */ /* 0x000fc800078e3cff */
[----:B------:R-:W-:-:S05]  /*28100*/  @P1 LOP3.LUT R5, R5, R4, RZ, 0x3c, !PT ;  /* 0x0000000405051212 */ /* 0x000fca00078e3cff */
[----:B------:R0:W3:Y:S04]  /*28110*/  @P1 LDG.E.U8 R28, desc[UR32][R4.64] ;  /* 0x00000020041c1981 */ /* 0x0000e8000c1e1100 */
[----:B----4-:R1:W-:Y:S01]  /*28120*/  STL [R1+0x3c], R6 ;  /* 0x00003c0601007387 */ /* 0x0103e20000100800 */
[----:B0-----:R-:W-:Y:S02]  /*28130*/  @P2 IMAD.MOV.U32 R4, RZ, RZ, R13 ;  /* 0x000000ffff042224 */ /* 0x001fe400078e000d */
[----:B------:R-:W-:Y:S01]  /*28140*/  @P2 IMAD.MOV.U32 R5, RZ, RZ, R14 ;  /* 0x000000ffff052224 */ /* 0x000fe200078e000e */
[----:B-1----:R-:W4:Y:S04]  /*28150*/  LDL R6, [R1+0x17c0] ;  /* 0x0017c00001067983 */ /* 0x002f280000100800 */
[----:B------:R2:W4:Y:S02]  /*28160*/  @P2 LDG.E.U8 R26, desc[UR32][R4.64] ;  /* 0x00000020041a2981 */ /* 0x000524000c1e1100 */
[----:B--2---:R-:W-:-:S02]  /*28170*/  @P2 IMAD.MOV.U32 R4, RZ, RZ, R10 ;  /* 0x000000ffff042224 */ /* 0x004fc400078e000a */
[----:B------:R-:W-:-:S05]  /*28180*/  @P2 IMAD.MOV.U32 R5, RZ, RZ, R11 ;  /* 0x000000ffff052224 */ /* 0x000fca00078e000b */
[----:B------:R3:W2:Y:S01]  /*28190*/  @P2 LDG.E.U8 R24, desc[UR32][R4.64] ;  /* 0x0000002004182981 */ /* 0x0006a2000c1e1100 */
[----:B------:R-:W-:Y:S01]  /*281a0*/  PRMT R22, RZ, 0x7610, R22 ;  /* 0x00007610ff167816 */ /* 0x000fe20000000016 */
[----:B---3--:R-:W-:Y:S02]  /*281b0*/  @P2 IMAD.MOV.U32 R5, RZ, RZ, R7 ;  /* 0x000000ffff052224 */ /* 0x008fe400078e0007 */
[----:B------:R0:W-:Y:S04]  /*281c0*/  STL [R1+0x38], R28 ;  /* 0x0000381c01007387 */ /* 0x0001e80000100800 */
[----:B------:R-:W3:Y:S04]  /*281d0*/  LDL R13, [R1+0x17b8] ;  /* 0x0017b800010d7983 */ /* 0x000ee80000100800 */
[----:B0-----:R-:W3:Y:S01]  /*281e0*/  LDL R28, [R1+0x17b4] ;  /* 0x0017b400011c7983 */ /* 0x001ee20000100800 */
[----:B----4-:R-:W-:-:S03]  /*281f0*/  @P2 IMAD.MOV.U32 R4, RZ, RZ, R6 ;  /* 0x000000ffff042224 */ /* 0x010fc600078e0006 */
[----:B------:R-:W-:Y:S04]  /*28200*/  STL [R1+0x319c], R26 ;  /* 0x00319c1a01007387 */ /* 0x000fe80000100800 */
[----:B------:R-:W4:Y:S04]  /*28210*/  LDL R11, [R1+0x1844] ;  /* 0x00184400010b7983 */ /* 0x000f280000100800 */
[----:B------:R-:W4:Y:S04]  /*28220*/  LDL R10, [R1+0x1848] ;  /* 0x00184800010a7983 */ /* 0x000f280000100800 */
[----:B------:R3:W4:Y:S04]  /*28230*/  @P2 LDG.E.U8 R22, desc[UR32][R4.64] ;  /* 0x0000002004162981 */ /* 0x000728000c1e1100 */
[----:B--2---:R0:W-:Y:S04]  /*28240*/  STL [R1+0x31a0], R24 ;  /* 0x0031a01801007387 */ /* 0x0041e80000100800 */
[----:B------:R-:W2:Y:S01]  /*28250*/  LDL R14, [R1+0x1840] ;  /* 0x00184000010e7983 */ /* 0x000ea20000100800 */
[----:B------:R-:W-:-:S03]  /*28260*/  PRMT R20, RZ, 0x7610, R20 ;  /* 0x00007610ff147816 */ /* 0x000fc60000000014 */
[----:B------:R-:W2:Y:S04]  /*28270*/  LDL R7, [R1+0x1834] ;  /* 0x0018340001077983 */ /* 0x000ea80000100800 */
[----:B------:R-:W2:Y:S04]  /*28280*/  LDL R6, [R1+0x1838] ;  /* 0x0018380001067983 */ /* 0x000ea80000100800 */
[----:B0-----:R-:W2:Y:S01]  /*28290*/  LDL R24, [R1+0x183c] ;  /* 0x00183c0001187983 */ /* 0x001ea20000100800 */
[----:B------:R-:W-:Y:S02]  /*282a0*/  PRMT R26, RZ, 0x7610, R26 ;  /* 0x00007610ff1a7816 */ /* 0x000fe4000000001a */
[----:B------:R-:W-:Y:S01]  /*282b0*/  PRMT R9, RZ, 0x7610, R9 ;  /* 0x00007610ff097816 */ /* 0x000fe20000000009 */
[----:B---3--:R-:W-:-:S02]  /*282c0*/  @P2 IMAD.MOV.U32 R4, RZ, RZ, R13 ;  /* 0x000000ffff042224 */ /* 0x008fc400078e000d */
[----:B------:R-:W-:-:S05]  /*282d0*/  @P2 IMAD.MOV.U32 R5, RZ, RZ, R28 ;  /* 0x000000ffff052224 */ /* 0x000fca00078e001c */
[----:B------:R0:W3:Y:S04]  /*282e0*/  @P2 LDG.E.U8 R20, desc[UR32][R4.64] ;  /* 0x0000002004142981 */ /* 0x0000e8000c1e1100 */
[----:B----4-:R1:W-:Y:S04]  /*282f0*/  STL [R1+0x31a4], R22 ;  /* 0x0031a41601007387 */ /* 0x0103e80000100800 */
[----:B------:R-:W4:Y:S01]  /*28300*/  LDL R13, [R1+0x1830] ;  /* 0x00183000010d7983 */ /* 0x000f220000100800 */
[----:B0-----:R-:W-:Y:S02]  /*28310*/  @P1 IMAD.MOV.U32 R4, RZ, RZ, R10 ;  /* 0x000000ffff041224 */ /* 0x001fe400078e000a */
[----:B------:R-:W-:Y:S01]  /*28320*/  @P1 IMAD.MOV.U32 R5, RZ, RZ, R11 ;  /* 0x000000ffff051224 */ /* 0x000fe200078e000b */
[----:B-1----:R-:W4:Y:S04]  /*28330*/  LDL R22, [R1+0x182c] ;  /* 0x00182c0001167983 */ /* 0x002f280000100800 */
[----:B------:R2:W4:Y:S02]  /*28340*/  @P1 LDG.E.U8 R26, desc[UR32][R4.64] ;  /* 0x00000020041a1981 */ /* 0x000524000c1e1100 */
[----:B--2---:R-:W-:-:S02]  /*28350*/  @P1 IMAD.MOV.U32 R4, RZ, RZ, R14 ;  /* 0x000000ffff041224 */ /* 0x004fc400078e000e */
[----:B------:R-:W-:-:S05]  /*28360*/  @P1 IMAD.MOV.U32 R5, RZ, RZ, R24 ;  /* 0x000000ffff051224 */ /* 0x000fca00078e0018 */
[----:B------:R0:W2:Y:S01]  /*28370*/  @P1 LDG.E.U8 R9, desc[UR32][R4.64] ;  /* 0x0000002004091981 */ /* 0x0000a2000c1e1100 */
[----:B------:R-:W-:Y:S02]  /*28380*/  ISETP.GT.AND P0, PT, R2, 0x77, PT ;  /* 0x000000770200780c */ /* 0x000fe40003f04270 */
[----:B------:R-:W-:Y:S01]  /*28390*/  PRMT R12, RZ, 0x7610, R12 ;  /* 0x00007610ff0c7816 */ /* 0x000fe2000000000c */
[----:B0-----:R-:W-:Y:S02]  /*283a0*/  @P1 IMAD.MOV.U32 R4, RZ, RZ, R6 ;  /* 0x000000ffff041224 */ /* 0x001fe400078e0006 */
[----:B------:R-:W-:Y:S01]  /*283b0*/  @P1 IMAD.MOV.U32 R5, RZ, RZ, R7 ;  /* 0x000000ffff051224 */ /* 0x000fe200078e0007 */
[----:B---3--:R0:W-:Y:S04]  /*283c0*/  STL [R1+0x31a8], R20 ;  /* 0x0031a81401007387 */ /* 0x0081e80000100800 */
[----:B------:R-:W3:Y:S04]  /*283d0*/  LDL R11, [R1+0x1824] ;  /* 0x00182400010b7983 */ /* 0x000ee80000100800 */
[----:B------:R-:W3:Y:S04]  /*283e0*/  LDL R10, [R1+0x1828] ;  /* 0x00182800010a7983 */ /* 0x000ee80000100800 */
[----:B------:R-:W3:Y:S01]  /*283f0*/  LDL R14, [R1+0x181c] ;  /* 0x00181c00010e7983 */ /* 0x000ee20000100800 */
[----:B0-----:R-:W-:-:S06]  /*28400*/  PRMT R20, RZ, 0x7610, R20 ;  /* 0x00007610ff147816 */ /* 0x001fcc0000000014 */
[----:B------:R4:W3:Y:S02]  /*28410*/  @P1 LDG.E.U8 R20, desc[UR32][R4.64] ;  /* 0x0000002004141981 */ /* 0x0008e4000c1e1100 */
[----:B----4-:R-:W-:Y:S02]  /*28420*/  @P0 IMAD.MOV.U32 R4, RZ, RZ, R13 ;  /* 0x000000ffff040224 */ /* 0x010fe400078e000d */
[----:B------:R-:W-:-:S05]  /*28430*/  @P0 IMAD.MOV.U32 R5, RZ, RZ, R22 ;  /* 0x000000ffff050224 */ /* 0x000fca00078e0016 */
[----:B------:R3:W4:Y:S04]  /*28440*/  @P0 LDG.E.U8 R12, desc[UR32][R4.64] ;  /* 0x00000020040c0981 */ /* 0x000728000c1e1100 */
[----:B--2---:R0:W-:Y:S04]  /*28450*/  STL [R1+0x2c], R9 ;  /* 0x00002c0901007387 */ /* 0x0041e80000100800 */
[----:B------:R-:W2:Y:S04]  /*28460*/  LDL R7, [R1+0x1814] ;  /* 0x0018140001077983 */ /* 0x000ea80000100800 */
[----:B------:R-:W2:Y:S01]  /*28470*/  LDL R6, [R1+0x1818] ;  /* 0x0018180001067983 */ /* 0x000ea20000100800 */
[----:B------:R-:W-:-:S03]  /*28480*/  PRMT R15, RZ, 0x7610, R15 ;  /* 0x00007610ff0f7816 */ /* 0x000fc6000000000f */
[----:B------:R-:W2:Y:S04]  /*28490*/  LDL R13, [R1+0x17ac] ;  /* 0x0017ac00010d7983 */ /* 0x000ea80000100800 */
[----:B0-----:R-:W2:Y:S01]  /*284a0*/  LDL R9, [R1+0x1820] ;  /* 0x0018200001097983 */ /* 0x001ea20000100800 */
[----:B------:R-:W-:Y:S01]  /*284b0*/  PRMT R8, RZ, 0x7610, R8 ;  /* 0x00007610ff087816 */ /* 0x000fe20000000008 */
[----:B---3--:R-:W-:Y:S02]  /*284c0*/  @P0 IMAD.MOV.U32 R5, RZ, RZ, R11 ;  /* 0x000000ffff050224 */ /* 0x008fe400078e000b */
[----:B------:R-:W-:-:S05]  /*284d0*/  @P0 IMAD.MOV.U32 R4, RZ, RZ, R10 ;  /* 0x000000ffff040224 */ /* 0x000fca00078e000a */
[----:B------:R0:W3:Y:S02]  /*284e0*/  @P0 LDG.E.U8 R15, desc[UR32][R4.64] ;  /* 0x00000020040f0981 */ /* 0x0000e4000c1e1100 */
[----:B0-----:R-:W-:Y:S02]  /*284f0*/  @P0 IMAD.MOV.U32 R5, RZ, RZ, R14 ;  /* 0x000000ffff050224 */ /* 0x001fe400078e000e */
[----:B----4-:R0:W-:Y:S01]  /*28500*/  STL [R1+0x24], R12 ;  /* 0x0000240c01007387 */ /* 0x0101e20000100800 */
[----:B------:R-:W-:Y:S02]  /*28510*/  ISETP.GT.AND P1, PT, R2, 0x7b, PT ;  /* 0x0000007b0200780c */ /* 0x000fe40003f24270 */
[----:B------:R-:W-:Y:S02]  /*28520*/  PRMT R0, RZ, 0x7610, R0 ;  /* 0x00007610ff007816 */ /* 0x000fe40000000000 */
[----:B------:R-:W-:Y:S01]  /*28530*/  PRMT R19, RZ, 0x7610, R19 ;  /* 0x00007610ff137816 */ /* 0x000fe20000000013 */
[----:B------:R-:W4:Y:S04]  /*28540*/  LDL R11, [R1+0x17a4] ;  /* 0x0017a400010b7983 */ /* 0x000f280000100800 */
[----:B------:R-:W3:Y:S04]  /*28550*/  LDL R10, [R1+0x17a8] ;  /* 0x0017a800010a7983 */ /* 0x000ee80000100800 */
[----:B0-----:R-:W4:Y:S01]  /*28560*/  LDL R12, [R1+0x17b0] ;  /* 0x0017b000010c7983 */ /* 0x001f220000100800 */
[----:B--2---:R-:W-:-:S03]  /*28570*/  @P0 IMAD.MOV.U32 R4, RZ, RZ, R9 ;  /* 0x000000ffff040224 */ /* 0x004fc600078e0009 */
[----:B------:R-:W2:Y:S04]  /*28580*/  LDL R9, [R1+0x179c] ;  /* 0x00179c0001097983 */ /* 0x000ea80000100800 */
[----:B------:R0:W3:Y:S02]  /*28590*/  @P0 LDG.E.U8 R8, desc[UR32][R4.64] ;  /* 0x0000002004080981 */ /* 0x0000e4000c1e1100 */
[----:B0-----:R-:W-:Y:S02]  /*285a0*/  @P0 IMAD.MOV.U32 R4, RZ, RZ, R6 ;  /* 0x000000ffff040224 */ /* 0x001fe400078e0006 */
[----:B------:R-:W-:-:S05]  /*285b0*/  @P0 IMAD.MOV.U32 R5, RZ, RZ, R7 ;  /* 0x000000ffff050224 */ /* 0x000fca00078e0007 */
[----:B------:R0:W2:Y:S02]  /*285c0*/  @P0 LDG.E.U8 R0, desc[UR32][R4.64] ;  /* 0x0000002004000981 */ /* 0x0000a4000c1e1100 */
[----:B0-----:R-:W-:Y:S02]  /*285d0*/  @P1 IMAD.MOV.U32 R5, RZ, RZ, R13 ;  /* 0x000000ffff051224 */ /* 0x001fe400078e000d */
[----:B----4-:R-:W-:-:S05]  /*285e0*/  @P1 IMAD.MOV.U32 R4, RZ, RZ, R12 ;  /* 0x000000ffff041224 */ /* 0x010fca00078e000c */
[----:B------:R0:W4:Y:S04]  /*285f0*/  @P1 LDG.E.U8 R19, desc[UR32][R4.64] ;  /* 0x0000002004131981 */ /* 0x000128000c1e1100 */
[----:B---3--:R1:W-:Y:S04]  /*28600*/  STL [R1+0x1c], R8 ;  /* 0x00001c0801007387 */ /* 0x0083e80000100800 */
[----:B-1----:R-:W3:Y:S04]  /*28610*/  LDL R8, [R1+0x17a0] ;  /* 0x0017a00001087983 */ /* 0x002ee80000100800 */
[----:B------:R-:W-:Y:S04]  /*28620*/  STL [R1+0x30], R26 ;  /* 0x0000301a01007387 */ /* 0x000fe80000100800 */
[----:B------:R-:W3:Y:S04]  /*28630*/  LDL R7, [R1+0x1794] ;  /* 0x0017940001077983 */ /* 0x000ee80000100800 */
[----:B------:R-:W3:Y:S01]  /*28640*/  LDL R6, [R1+0x1798] ;  /* 0x0017980001067983 */ /* 0x000ee20000100800 */
[----:B------:R-:W-:Y:S01]  /*28650*/  PRMT R18, RZ, 0x7610, R18 ;  /* 0x00007610ff127816 */ /* 0x000fe20000000012 */
[----:B0-----:R-:W-:-:S02]  /*28660*/  @P1 IMAD.MOV.U32 R4, RZ, RZ, R10 ;  /* 0x000000ffff041224 */ /* 0x001fc400078e000a */
[----:B--2---:R0:W-:Y:S01]  /*28670*/  STL [R1+0x3098], R0 ;  /* 0x0030980001007387 */ /* 0x0041e20000100800 */
[----:B------:R-:W-:Y:S01]  /*28680*/  @P1 IMAD.MOV.U32 R5, RZ, RZ, R11 ;  /* 0x000000ffff051224 */ /* 0x000fe200078e000b */
[----:B------:R-:W-:-:S04]  /*28690*/  PRMT R16, RZ, 0x7610, R16 ;  /* 0x00007610ff107816 */ /* 0x000fc80000000010 */
[----:B------:R1:W2:Y:S02]  /*286a0*/  @P1 LDG.E.U8 R18, desc[UR32][R4.64] ;  /* 0x0000002004121981 */ /* 0x0002a4000c1e1100 */
[----:B-1----:R-:W-:Y:S02]  /*286b0*/  @P1 IMAD.MOV.U32 R5, RZ, RZ, R9 ;  /* 0x000000ffff051224 */ /* 0x002fe400078e0009 */
[----:B----4-:R-:W-:Y:S04]  /*286c0*/  STL [R1+0x3174], R19 ;  /* 0x0031741301007387 */ /* 0x010fe80000100800 */
[----:B------:R-:W-:Y:S04]  /*286d0*/  STL [R1+0x28], R20 ;  /* 0x0000281401007387 */ /* 0x000fe80000100800 */
[----:B------:R-:W4:Y:S04]  /*286e0*/  LDL R13, [R1+0x178c] ;  /* 0x00178c00010d7983 */ /* 0x000f280000100800 */
[----:B------:R-:W4:Y:S01]  /*286f0*/  LDL R12, [R1+0x1790] ;  /* 0x00179000010c7983 */ /* 0x000f220000100800 */
[----:B---3--:R-:W-:-:S05]  /*28700*/  @P1 IMAD.MOV.U32 R4, RZ, RZ, R8 ;  /* 0x000000ffff041224 */ /* 0x008fca00078e0008 */
[----:B------:R1:W3:Y:S01]  /*28710*/  @P1 LDG.E.U8 R16, desc[UR32][R4.64] ;  /* 0x0000002004101981 */ /* 0x0002e2000c1e1100 */
[----:B------:R-:W-:Y:S02]  /*28720*/  ISETP.GT.AND P0, PT, R2, 0x7c, PT ;  /* 0x0000007c0200780c */ /* 0x000fe40003f04270 */
[----:B------:R-:W-:-:S06]  /*28730*/  PRMT R3, RZ, 0x7610, R3 ;  /* 0x00007610ff037816 */ /* 0x000fcc0000000003 */
[----:B------:R4:W3:Y:S01]  /*28740*/  @P1 LDG.E.U8 R3, desc[UR32][R6.64] ;  /* 0x0000002006031981 */ /* 0x0008e2000c1e1100 */
[----:B-1----:R-:W-:-:S03]  /*28750*/  PRMT R4, RZ, 0x7610, R4 ;  /* 0x00007610ff047816 */ /* 0x002fc60000000004 */
[----:B--2---:R-:W-:Y:S04]  /*28760*/  STL [R1+0x3178], R18 ;  /* 0x0031781201007387 */ /* 0x004fe80000100800 */
[----:B------:R-:W2:Y:S04]  /*28770*/  LDL R9, [R1+0x1784] ;  /* 0x0017840001097983 */ /* 0x000ea80000100800 */
[----:B------:R-:W2:Y:S01]  /*28780*/  LDL R8, [R1+0x1788] ;  /* 0x0017880001087983 */ /* 0x000ea20000100800 */
[----:B----4-:R-:W-:Y:S02]  /*28790*/  @P0 IMAD.MOV.U32 R7, RZ, RZ, R13 ;  /* 0x000000ffff070224 */ /* 0x010fe400078e000d */
[----:B------:R-:W-:-:S05]  /*287a0*/  @P0 IMAD.MOV.U32 R6, RZ, RZ, R12 ;  /* 0x000000ffff060224 */ /* 0x000fca00078e000c */
[----:B------:R1:W4:Y:S04]  /*287b0*/  @P0 LDG.E.U8 R4, desc[UR32][R6.64] ;  /* 0x0000002006040981 */ /* 0x000328000c1e1100 */
[----:B---3--:R-:W-:Y:S04]  /*287c0*/  STL [R1+0x317c], R16 ;  /* 0x00317c1001007387 */ /* 0x008fe80000100800 */
[----:B------:R-:W-:Y:S04]  /*287d0*/  STL [R1+0x20], R15 ;  /* 0x0000200f01007387 */ /* 0x000fe80000100800 */
[----:B------:R-:W3:Y:S04]  /*287e0*/  LDL R14, [R1+0x177c] ;  /* 0x00177c00010e7983 */ /* 0x000ee80000100800 */
[----:B------:R-:W3:Y:S04]  /*287f0*/  LDL R11, [R1+0x1780] ;  /* 0x00178000010b7983 */ /* 0x000ee80000100800 */
[----:B------:R-:W3:Y:S04]  /*28800*/  LDL R10, [R1+0x1774] ;  /* 0x00177400010a7983 */ /* 0x000ee80000100800 */
[----:B0-----:R-:W3:Y:S04]  /*28810*/  LDL R0, [R1+0x1778] ;  /* 0x0017780001007983 */ /* 0x001ee80000100800 */
[----:B------:R-:W-:Y:S01]  /*28820*/  STL [R1+0x3180], R3 ;  /* 0x0031800301007387 */ /* 0x000fe20000100800 */
[----:B------:R-:W-:-:S02]  /*28830*/  PRMT R5, RZ, 0x7610, R5 ;  /* 0x00007610ff057816 */ /* 0x000fc40000000005 */
[----:B-1----:R-:W-:-:S04]  /*28840*/  PRMT R6, RZ, 0x7610, R6 ;  /* 0x00007610ff067816 */ /* 0x002fc80000000006 */
[----:B--2---:R3:W2:Y:S04]  /*28850*/  @P0 LDG.E.U8 R5, desc[UR32][R8.64] ;  /* 0x0000002008050981 */ /* 0x0046a8000c1e1100 */
[----:B----4-:R0:W-:Y:S04]  /*28860*/  STL [R1+0x3158], R4 ;  /* 0x0031580401007387 */ /* 0x0101e80000100800 */
[----:B------:R-:W4:Y:S04]  /*28870*/  LDL R13, [R1+0x176c] ;  /* 0x00176c00010d7983 */ /* 0x000f280000100800 */
[----:B------:R-:W4:Y:S01]  /*28880*/  LDL R12, [R1+0x1770] ;  /* 0x00177000010c7983 */ /* 0x000f220000100800 */
[----:B---3--:R-:W-:-:S02]  /*28890*/  @P0 IMAD.MOV.U32 R9, RZ, RZ, R14 ;  /* 0x000000ffff090224 */ /* 0x008fc400078e000e */
[----:B------:R-:W-:-:S05]  /*288a0*/  @P0 IMAD.MOV.U32 R8, RZ, RZ, R11 ;  /* 0x000000ffff080224 */ /* 0x000fca00078e000b */
[----:B------:R1:W3:Y:S01]  /*288b0*/  @P0 LDG.E.U8 R6, desc[UR32][R8.64] ;  /* 0x0000002008060981 */ /* 0x0002e2000c1e1100 */
[----:B------:R-:W-:Y:S02]  /*288c0*/  ISETP.GT.AND P1, PT, R2, 0x7d, PT ;  /* 0x0000007d0200780c */ /* 0x000fe40003f24270 */
[----:B------:R-:W-:Y:S01]  /*288d0*/  PRMT R7, RZ, 0x7610, R7 ;  /* 0x00007610ff077816 */ /* 0x000fe20000000007 */
[----:B------:R-:W-:Y:S02]  /*288e0*/  @P0 IMAD.MOV.U32 R11, RZ, RZ, R10 ;  /* 0x000000ffff0b0224 */ /* 0x000fe400078e000a */
[----:B------:R-:W-:-:S05]  /*288f0*/  @P0 IMAD.MOV.U32 R10, RZ, RZ, R0 ;  /* 0x000000ffff0a0224 */ /* 0x000fca00078e0000 */
[----:B------:R4:W3:Y:S01]  /*28900*/  @P0 LDG.E.U8 R7, desc[UR32][R10.64] ;  /* 0x000000200a070981 */ /* 0x0008e2000c1e1100 */
[----:B-1----:R-:W-:-:S03]  /*28910*/  PRMT R8, RZ, 0x7610, R8 ;  /* 0x00007610ff087816 */ /* 0x002fc60000000008 */
[----:B--2---:R1:W-:Y:S04]  /*28920*/  STL [R1+0x315c], R5 ;  /* 0x00315c0501007387 */ /* 0x0043e80000100800 */
[----:B0-----:R-:W2:Y:S04]  /*28930*/  LDL R4, [R1+0x1768] ;  /* 0x0017680001047983 */ /* 0x001ea80000100800 */
[----:B-1----:R-:W2:Y:S01]  /*28940*/  LDL R5, [R1+0x1764] ;  /* 0x0017640001057983 */ /* 0x002ea20000100800 */
[----:B----4-:R-:W-:Y:S02]  /*28950*/  @P1 IMAD.MOV.U32 R11, RZ, RZ, R13 ;  /* 0x000000ffff0b1224 */ /* 0x010fe400078e000d */
[----:B------:R-:W-:-:S05]  /*28960*/  @P1 IMAD.MOV.U32 R10, RZ, RZ, R12 ;  /* 0x000000ffff0a1224 */ /* 0x000fca00078e000c */
[----:B------:R0:W4:Y:S04]  /*28970*/  @P1 LDG.E.U8 R8, desc[UR32][R10.64] ;  /* 0x000000200a081981 */ /* 0x000128000c1e1100 */
[----:B---3--:R1:W-:Y:S04]  /*28980*/  STL [R1+0x3160], R6 ;  /* 0x0031600601007387 */ /* 0x0083e80000100800 */
[----:B------:R-:W3:Y:S04]  /*28990*/  LDL R15, [R1+0x175c] ;  /* 0x00175c00010f7983 */ /* 0x000ee80000100800 */
[----:B------:R-:W3:Y:S04]  /*289a0*/  LDL R14, [R1+0x1760] ;  /* 0x00176000010e7983 */ /* 0x000ee80000100800 */
[----:B------:R-:W3:Y:S04]  /*289b0*/  LDL R3, [R1+0x1754] ;  /* 0x0017540001037983 */ /* 0x000ee80000100800 */
[----:B------:R-:W3:Y:S04]  /*289c0*/  LDL R0, [R1+0x1758] ;  /* 0x0017580001007983 */ /* 0x000ee80000100800 */
[----:B------:R0:W-:Y:S04]  /*289d0*/  STL [R1+0x3164], R7 ;  /* 0x0031640701007387 */ /* 0x0001e80000100800 */
[----:B-1----:R-:W3:Y:S04]  /*289e0*/  LDL R6, [R1+0x1750] ;  /* 0x0017500001067983 */ /* 0x002ee80000100800 */
[----:B0-----:R-:W3:Y:S01]  /*289f0*/  LDL R7, [R1+0x174c] ;  /* 0x00174c0001077983 */ /* 0x001ee20000100800 */
[----:B------:R-:W-:Y:S01]  /*28a00*/  PRMT R9, RZ, 0x7610, R9 ;  /* 0x00007610ff097816 */ /* 0x000fe20000000009 */
[----:B--2---:R-:W-:-:S02]  /*28a10*/  @P1 IMAD.MOV.U32 R12, RZ, RZ, R4 ;  /* 0x000000ffff0c1224 */ /* 0x004fc400078e0004 */
[----:B------:R-:W-:Y:S01]  /*28a20*/  @P1 IMAD.MOV.U32 R13, RZ, RZ, R5 ;  /* 0x000000ffff0d1224 */ /* 0x000fe200078e0005 */
[----:B------:R-:W-:-:S04]  /*28a30*/  PRMT R10, RZ, 0x7610, R10 ;  /* 0x00007610ff0a7816 */ /* 0x000fc8000000000a */
[----:B------:R3:W2:Y:S04]  /*28a40*/  @P1 LDG.E.U8 R9, desc[UR32][R12.64] ;  /* 0x000000200c091981 */ /* 0x0006a8000c1e1100 */
[----:B----4-:R-:W-:Y:S04]  /*28a50*/  STL [R1+0x312c], R8 ;  /* 0x00312c0801007387 */ /* 0x010fe80000100800 */
        /* <DEDUP_REMOVED lines=10> */
[----:B0-----:R-:W-:Y:S02]  /*28b00*/  PRMT R12, RZ, 0x7610, R12 ;  /* 0x00007610ff0c7816 */ /* 0x001fe4000000000c */
[----:B-1----:R-:W-:Y:S02]  /*28b10*/  @P0 IMAD.MOV.U32 R14, RZ, RZ, R6 ;  /* 0x000000ffff0e0224 */ /* 0x002fe400078e0006 */
[----:B------:R-:W-:-:S05]  /*28b20*/  @P0 IMAD.MOV.U32 R15, RZ, RZ, R7 ;  /* 0x000000ffff0f0224 */ /* 0x000fca00078e0007 */
[----:B------:R4:W3:Y:S01]  /*28b30*/  @P0 LDG.E.U8 R12, desc[UR32][R14.64] ;  /* 0x000000200e0c0981 */ /* 0x0008e2000c1e1100 */
[----:B------:R-:W-:-:S03]  /*28b40*/  PRMT R13, RZ, 0x7610, R13 ;  /* 0x00007610ff0d7816 */ /* 0x000fc6000000000d */
[----:B--2---:R-:W-:Y:S01]  /*28b50*/  STL [R1+0x3130], R9 ;  /* 0x0031300901007387 */ /* 0x004fe20000100800 */
[----:B----4-:R-:W-:Y:S02]  /*28b60*/  @P0 IMAD.MOV.U32 R15, RZ, RZ, R5 ;  /* 0x000000ffff0f0224 */ /* 0x010fe400078e0005 */
[----:B------:R-:W-:-:S05]  /*28b70*/  @P0 IMAD.MOV.U32 R14, RZ, RZ, R4 ;  /* 0x000000ffff0e0224 */ /* 0x000fca00078e0004 */
[----:B------:R-:W2:Y:S04]  /*28b80*/  @P0 LDG.E.U8 R13, desc[UR32][R14.64] ;  /* 0x000000200e0d0981 */ /* 0x000ea8000c1e1100 */
[----:B---3--:R-:W-:Y:S04]  /*28b90*/  STL [R1+0x3134], R10 ;  /* 0x0031340a01007387 */ /* 0x008fe80000100800 */
[----:B------:R-:W3:Y:S04]  /*28ba0*/  LDL R3, [R1+0x173c] ;  /* 0x00173c0001037983 */ /* 0x000ee80000100800 */
[----:B------:R-:W4:Y:S04]  /*28bb0*/  LDL R0, [R1+0x1740] ;  /* 0x0017400001007983 */ /* 0x000f280000100800 */
[----:B------:R0:W-:Y:S04]  /*28bc0*/  STL [R1+0x3138], R11 ;  /* 0x0031380b01007387 */ /* 0x0001e80000100800 */
[----:B------:R-:W4:Y:S04]  /*28bd0*/  LDL R16, [R1+0x1734] ;  /* 0x0017340001107983 */ /* 0x000f280000100800 */
[----:B0-----:R-:W4:Y:S04]  /*28be0*/  LDL R11, [R1+0x1738] ;  /* 0x00173800010b7983 */ /* 0x001f280000100800 */
[----:B------:R0:W-:Y:S04]  /*28bf0*/  STL [R1+0x3104], R12 ;  /* 0x0031040c01007387 */ /* 0x0001e80000100800 */
[----:B------:R-:W4:Y:S04]  /*28c00*/  LDL R10, [R1+0x172c] ;  /* 0x00172c00010a7983 */ /* 0x000f280000100800 */
[----:B------:R-:W4:Y:S04]  /*28c10*/  LDL R9, [R1+0x1730] ;  /* 0x0017300001097983 */ /* 0x000f280000100800 */
[----:B------:R-:W4:Y:S04]  /*28c20*/  LDL R8, [R1+0x1724] ;  /* 0x0017240001087983 */ /* 0x000f280000100800 */
[----:B------:R-:W4:Y:S04]  /*28c30*/  LDL R7, [R1+0x1728] ;  /* 0x0017280001077983 */ /* 0x000f280000100800 */
[----:B------:R-:W4:Y:S04]  /*28c40*/  LDL R5, [R1+0x1720] ;  /* 0x0017200001057983 */ /* 0x000f280000100800 */
[----:B--2---:R-:W-:Y:S04]  /*28c50*/  STL [R1+0x3108], R13 ;  /* 0x0031080d01007387 */ /* 0x004fe80000100800 */
[----:B------:R-:W2:Y:S04]  /*28c60*/  LDL R6, [R1+0x171c] ;  /* 0x00171c0001067983 */ /* 0x000ea80000100800 */
[----:B------:R-:W2:Y:S01]  /*28c70*/  LDL R4, [R1+0x1714] ;  /* 0x0017140001047983 */ /* 0x000ea20000100800 */
[----:B---3--:R-:W-:-:S03]  /*28c80*/  @P0 IMAD.MOV.U32 R15, RZ, RZ, R3 ;  /* 0x000000ffff0f0224 */ /* 0x008fc600078e0003 */
[----:B------:R-:W3:Y:S01]  /*28c90*/  LDL R3, [R1+0x1718] ;  /* 0x0017180001037983 */ /* 0x000ee20000100800 */
[----:B------:R-:W-:Y:S02]  /*28ca0*/  PRMT R17, RZ, 0x7610, R17 ;  /* 0x00007610ff117816 */ /* 0x000fe40000000011 */
[----:B------:R-:W-:Y:S01]  /*28cb0*/  ISETP.GT.AND P1, PT, R2, 0x7f, PT ;  /* 0x0000007f0200780c */ /* 0x000fe20003f24270 */
[----:B----4-:R-:W-:Y:S01]  /*28cc0*/  @P0 IMAD.MOV.U32 R14, RZ, RZ, R0 ;  /* 0x000000ffff0e0224 */ /* 0x010fe200078e0000 */
[----:B------:R-:W-:-:S04]  /*28cd0*/  PRMT R21, RZ, 0x7610, R21 ;  /* 0x00007610ff157816 */ /* 0x000fc80000000015 */
[----:B------:R1:W4:Y:S01]  /*28ce0*/  @P0 LDG.E.U8 R17, desc[UR32][R14.64] ;  /* 0x000000200e110981 */ /* 0x000322000c1e1100 */
[----:B------:R-:W-:Y:S01]  /*28cf0*/  PRMT R23, RZ, 0x7610, R23 ;  /* 0x00007610ff177816 */ /* 0x000fe20000000017 */
[----:B-1----:R-:W-:Y:S02]  /*28d00*/  @P0 IMAD.MOV.U32 R14, RZ, RZ, R11 ;  /* 0x000000ffff0e0224 */ /* 0x002fe400078e000b */
[----:B------:R-:W-:-:S05]  /*28d10*/  @P0 IMAD.MOV.U32 R15, RZ, RZ, R16 ;  /* 0x000000ffff0f0224 */ /* 0x000fca00078e0010 */
        /* <DEDUP_REMOVED lines=11> */
[----:B--2---:R-:W-:-:S05]  /*28dd0*/  @P1 IMAD.MOV.U32 R15, RZ, RZ, R6 ;  /* 0x000000ffff0f1224 */ /* 0x004fca00078e0006 */
[----:B------:R3:W2:Y:S02]  /*28de0*/  @P1 LDG.E.U8 R27, desc[UR32][R14.64] ;  /* 0x000000200e1b1981 */ /* 0x0006a4000c1e1100 */
[----:B---3--:R-:W-:Y:S02]  /*28df0*/  @P1 IMAD.MOV.U32 R14, RZ, RZ, R3 ;  /* 0x000000ffff0e1224 */ /* 0x008fe400078e0003 */
[----:B------:R-:W-:-:S05]  /*28e00*/  @P1 IMAD.MOV.U32 R15, RZ, RZ, R4 ;  /* 0x000000ffff0f1224 */ /* 0x000fca00078e0004 */
[----:B------:R-:W3:Y:S04]  /*28e10*/  @P1 LDG.E.U8 R29, desc[UR32][R14.64] ;  /* 0x000000200e1d1981 */ /* 0x000ee8000c1e1100 */
[----:B----4-:R-:W-:Y:S01]  /*28e20*/  STL [R1+0x310c], R17 ;  /* 0x00310c1101007387 */ /* 0x010fe20000100800 */
[----:B------:R-:W1:Y:S01]  /*28e30*/  S2R R28, SR_TID.X ;  /* 0x00000000001c7919 */ /* 0x000e620000002100 */
[----:B------:R-:W4:Y:S01]  /*28e40*/  S2R R0, SR_TID.X ;  /* 0x0000000000007919 */ /* 0x000f220000002100 */
[----:B0-----:R-:W0:Y:S01]  /*28e50*/  S2R R12, SR_TID.X ;  /* 0x00000000000c7919 */ /* 0x001e220000002100 */
[----:B------:R-:W-:Y:S06]  /*28e60*/  BAR.SYNC.DEFER_BLOCKING 0x0 ;  /* 0x0000000000007b1d */ /* 0x000fec0000010000 */
[----:B------:R-:W-:Y:S04]  /*28e70*/  STL [R1+0x3110], R21 ;  /* 0x0031101501007387 */ /* 0x000fe80000100800 */
[----:B------:R-:W-:Y:S04]  /*28e80*/  STL [R1+0x309c], R23 ;  /* 0x00309c1701007387 */ /* 0x000fe80000100800 */
[----:B------:R-:W-:Y:S01]  /*28e90*/  STL [R1+0x30a0], R25 ;  /* 0x0030a01901007387 */ /* 0x000fe20000100800 */
[----:B-1----:R-:W-:-:S03]  /*28ea0*/  LOP3.LUT R24, R28, 0x3f, RZ, 0xc0, !PT ;  /* 0x0000003f1c187812 */ /* 0x002fc600078ec0ff */
[----:B--2---:R-:W-:Y:S04]  /*28eb0*/  STL [R1+0x30a4], R27 ;  /* 0x0030a41b01007387 */ /* 0x004fe80000100800 */
[----:B------:R-:W2:Y:S04]  /*28ec0*/  LDL.LU R20, [R1+0xbd0] ;  /* 0x000bd00001147983 */ /* 0x000ea80000300800 */
[----:B------:R-:W2:Y:S04]  /*28ed0*/  LDL.LU R22, [R1+0xbcc] ;  /* 0x000bcc0001167983 */ /* 0x000ea80000300800 */
[----:B------:R-:W2:Y:S04]  /*28ee0*/  LDL.LU R26, [R1+0xbc8] ;  /* 0x000bc800011a7983 */ /* 0x000ea80000300800 */
[----:B---3--:R-:W-:Y:S04]  /*28ef0*/  STL [R1+0x30a8], R29 ;  /* 0x0030a81d01007387 */ /* 0x008fe80000100800 */
        /* <DEDUP_REMOVED lines=45> */
[----:B------:R-:W3:Y:S01]  /*291d0*/  LDL.LU R28, [R1+0xbc4] ;  /* 0x000bc400011c7983 */ /* 0x000ee20000300800 */
[----:B----4-:R-:W-:-:S02]  /*291e0*/  LOP3.LUT R14, R0, 0x3f, RZ, 0xc0, !PT ;  /* 0x0000003f000e7812 */ /* 0x010fc400078ec0ff */
[----:B------:R-:W-:Y:S02]  /*291f0*/  LOP3.LUT R3, R24, 0x40, RZ, 0xfc, !PT ;  /* 0x0000004018037812 */ /* 0x000fe400078efcff */
[----:B0-----:R-:W-:Y:S01]  /*29200*/  LOP3.LUT R0, R12, 0x3f, RZ, 0xc0, !PT ;  /* 0x0000003f0c007812 */ /* 0x001fe200078ec0ff */
[----:B------:R-:W-:Y:S04]  /*29210*/  STL [R1+0x30ac], R14 ;  /* 0x0030ac0e01007387 */ /* 0x000fe80000100800 */
[----:B------:R-:W-:Y:S04]  /*29220*/  STL [R1+0x313c], R12 ;  /* 0x00313c0c01007387 */ /* 0x000fe80000100800 */
[----:B------:R-:W4:Y:S01]  /*29230*/  LDL.LU R24, [R1+0xb50] ;  /* 0x000b500001187983 */ /* 0x000f220000300800 */
[----:B------:R-:W-:-:S02]  /*29240*/  ISETP.GE.AND P0, PT, R14, R2, PT ;  /* 0x000000020e00720c */ /* 0x000fc40003f06270 */
[----:B------:R-:W-:Y:S01]  /*29250*/  ISETP.GE.AND P1, PT, R3, R2, PT ;  /* 0x000000020300720c */ /* 0x000fe20003f26270 */
[----:B------:R0:W-:Y:S04]  /*29260*/  STL [R1+0x30b0], R2 ;  /* 0x0030b00201007387 */ /* 0x0001e80000100800 */
[----:B0-----:R-:W4:Y:S04]  /*29270*/  LDL.LU R2, [R1+0xb4c] ;  /* 0x000b4c0001027983 */ /* 0x001f280000300800 */
[----:B------:R-:W4:Y:S04]  /*29280*/  LDL.LU R12, [R1+0xb48] ;  /* 0x000b4800010c7983 */ /* 0x000f280000300800 */
[----:B------:R-:W4:Y:S04]  /*29290*/  LDL.LU R14, [R1+0xb44] ;  /* 0x000b4400010e7983 */ /* 0x000f280000300800 */
[----:B------:R-:W4:Y:S04]  /*292a0*/  LDL.LU R15, [R1+0xacc] ;  /* 0x000acc00010f7983 */ /* 0x000f280000300800 */
[----:B--2---:R-:W-:Y:S04]  /*292b0*/  STS.U8 [R0+UR4], R20 ;  /* 0x0000001400007988 */ /* 0x004fe80008000004 */
[----:B------:R0:W-:Y:S04]  /*292c0*/  STS.U8 [R0+UR4+0x40], R22 ;  /* 0x0000401600007988 */ /* 0x0001e80008000004 */
[----:B0-----:R-:W2:Y:S04]  /*292d0*/  LDL.LU R22, [R1+0xac8] ;  /* 0x000ac80001167983 */ /* 0x001ea80000300800 */
[----:B------:R-:W2:Y:S04]  /*292e0*/  LDL.LU R29, [R1+0xac4] ;  /* 0x000ac400011d7983 */ /* 0x000ea80000300800 */
        /* <DEDUP_REMOVED lines=13> */
[----:B------:R0:W-:Y:S04]  /*293c0*/  STS.U8 [R0+UR4+0x80], R26 ;  /* 0x0000801a00007988 */ /* 0x0001e80008000004 */
[----:B------:R-:W2:Y:S04]  /*293d0*/  LDL.LU R4, [R1+0x89c] ;  /* 0x00089c0001047983 */ /* 0x000ea80000300800 */
[----:B0-----:R-:W2:Y:S04]  /*293e0*/  LDL.LU R26, [R1+0x898] ;  /* 0x00089800011a7983 */ /* 0x001ea80000300800 */
[----:B------:R-:W2:Y:S04]  /*293f0*/  LDL.LU R3, [R1+0x894] ;  /* 0x0008940001037983 */ /* 0x000ea80000300800 */
[----:B------:R-:W2:Y:S04]  /*29400*/  LDL.LU R16, [R1+0x890] ;  /* 0x0008900001107983 */ /* 0x000ea80000300800 */
[----:B------:R-:W2:Y:S04]  /*29410*/  LDL.LU R18, [R1+0x81c] ;  /* 0x00081c0001127983 */ /* 0x000ea80000300800 */
[----:B------:R-:W2:Y:S04]  /*29420*/  LDL.LU R19, [R1+0x818] ;  /* 0x0008180001137983 */ /* 0x000ea80000300800 */
[----:B---3--:R0:W-:Y:S04]  /*29430*/  STS.U8 [R0+UR4+0xc0], R28 ;  /* 0x0000c01c00007988 */ /* 0x0081e80008000004 */
[----:B0-----:R-:W3:Y:S04]  /*29440*/  LDL.LU R28, [R1+0x814] ;  /* 0x00081400011c7983 */ /* 0x001ee80000300800 */
[----:B----4-:R0:W-:Y:S04]  /*29450*/  STS.U8 [R0+UR4+0x840], R24 ;  /* 0x0008401800007988 */ /* 0x0101e80008000004 */
[----:B------:R-:W4:Y:S04]  /*29460*/  LDL.LU R20, [R1+0x810] ;  /* 0x0008100001147983 */ /* 0x000f280000300800 */
[----:B------:R-:W-:Y:S04]  /*29470*/  STS.U8 [R0+UR4+0x800], R2 ;  /* 0x0008000200007988 */ /* 0x000fe80008000004 */
[----:B------:R-:W-:Y:S04]  /*29480*/  STS.U8 [R0+UR4+0x8c0], R12 ;  /* 0x0008c00c00007988 */ /* 0x000fe80008000004 */
[----:B------:R-:W-:Y:S04]  /*29490*/  STS.U8 [R0+UR4+0x880], R14 ;  /* 0x0008800e00007988 */ /* 0x000fe80008000004 */
[----:B0-----:R-:W4:Y:S04]  /*294a0*/  LDL.LU R24, [R1+0x798] ;  /* 0x0007980001187983 */ /* 0x001f280000300800 */
[----:B------:R-:W-:Y:S04]  /*294b0*/  STS.U8 [R0+UR4+0x1000], R15 ;  /* 0x0010000f00007988 */ /* 0x000fe80008000004 */
[----:B--2---:R0:W-:Y:S04]  /*294c0*/  STS.U8 [R0+UR4+0x1040], R22 ;  /* 0x0010401600007988 */ /* 0x0041e80008000004 */
[----:B------:R-:W-:Y:S04]  /*294d0*/  STS.U8 [R0+UR4+0x1080], R29 ;  /* 0x0010801d00007988 */ /* 0x000fe80008000004 */
        /* <DEDUP_REMOVED lines=13> */
[----:B0-----:R-:W2:Y:S04]  /*295b0*/  LDL.LU R22, [R1+0x794] ;  /* 0x0007940001167983 */ /* 0x001ea80000300800 */
[----:B------:R-:W-:Y:S04]  /*295c0*/  STS.U8 [R0+UR4+0x3000], R4 ;  /* 0x0030000400007988 */ /* 0x000fe80008000004 */
[----:B------:R0:W-:Y:S04]  /*295d0*/  STS.U8 [R0+UR4+0x3040], R26 ;  /* 0x0030401a00007988 */ /* 0x0001e80008000004 */
[----:B------:R-:W-:Y:S04]  /*295e0*/  STS.U8 [R0+UR4+0x3080], R3 ;  /* 0x0030800300007988 */ /* 0x000fe80008000004 */
[----:B------:R-:W-:Y:S04]  /*295f0*/  STS.U8 [R0+UR4+0x30c0], R16 ;  /* 0x0030c01000007988 */ /* 0x000fe80008000004 */
[----:B------:R-:W-:Y:S04]  /*29600*/  STS.U8 [R0+UR4+0x3840], R18 ;  /* 0x0038401200007988 */ /* 0x000fe80008000004 */
[----:B------:R-:W-:Y:S04]  /*29610*/  STS.U8 [R0+UR4+0x3800], R19 ;  /* 0x0038001300007988 */ /* 0x000fe80008000004 */
[----:B0-----:R-:W2:Y:S04]  /*29620*/  LDL.LU R26, [R1+0x790] ;  /* 0x00079000011a7983 */ /* 0x001ea80000300800 */
[----:B---3--:R0:W-:Y:S04]  /*29630*/  STS.U8 [R0+UR4+0x38c0], R28 ;  /* 0x0038c01c00007988 */ /* 0x0081e80008000004 */
[----:B0-----:R-:W3:Y:S04]  /*29640*/  LDL.LU R28, [R1+0x78c] ;  /* 0x00078c00011c7983 */ /* 0x001ee80000300800 */
[----:B------:R-:W3:Y:S04]  /*29650*/  LDL.LU R2, [R1+0x718] ;  /* 0x0007180001027983 */ /* 0x000ee80000300800 */
[----:B------:R-:W3:Y:S04]  /*29660*/  LDL.LU R12, [R1+0x714] ;  /* 0x00071400010c7983 */ /* 0x000ee80000300800 */
[----:B----4-:R-:W-:Y:S04]  /*29670*/  STS.U8 [R0+UR4+0x3880], R20 ;  /* 0x0038801400007988 */ /* 0x010fe80008000004 */
[----:B------:R-:W4:Y:S04]  /*29680*/  LDL.LU R14, [R1+0x710] ;  /* 0x00071000010e7983 */ /* 0x000f280000300800 */
[----:B------:R0:W-:Y:S04]  /*29690*/  STS.U8 [R0+UR4+0x4000], R24 ;  /* 0x0040001800007988 */ /* 0x0001e80008000004 */
[----:B------:R-:W4:Y:S04]  /*296a0*/  LDL.LU R15, [R1+0x70c] ;  /* 0x00070c00010f7983 */ /* 0x000f280000300800 */
[----:B0-----:R-:W4:Y:S04]  /*296b0*/  LDL.LU R24, [R1+0x578] ;  /* 0x0005780001187983 */ /* 0x001f280000300800 */
[----:B------:R-:W4:Y:S04]  /*296c0*/  LDL.LU R29, [R1+0x574] ;  /* 0x00057400011d7983 */ /* 0x000f280000300800 */
        /* <DEDUP_REMOVED lines=19> */
[----:B--2---:R-:W-:Y:S04]  /*29800*/  STS.U8 [R0+UR4+0x4040], R22 ;  /* 0x0040401600007988 */ /* 0x004fe80008000004 */
[----:B------:R0:W-:Y:S04]  /*29810*/  STS.U8 [R0+UR4+0x4080], R26 ;  /* 0x0040801a00007988 */ /* 0x0001e80008000004 */
[----:B0-----:R-:W2:Y:S04]  /*29820*/  LDL.LU R26, [R1+0x14] ;  /* 0x00001400011a7983 */ /* 0x001ea80000300800 */
[----:B------:R-:W2:Y:S04]  /*29830*/  LDL.LU R22, [R1+0x10] ;  /* 0x0000100001167983 */ /* 0x000ea80000300800 */
[----:B---3--:R0:W-:Y:S04]  /*29840*/  STS.U8 [R0+UR4+0x40c0], R28 ;  /* 0x0040c01c00007988 */ /* 0x0081e80008000004 */
[----:B0-----:R-:W3:Y:S04]  /*29850*/  LDL.LU R28, [R1+0xc] ;  /* 0x00000c00011c7983 */ /* 0x001ee80000300800 */
[----:B------:R-:W-:Y:S04]  /*29860*/  STS.U8 [R0+UR4+0x4840], R2 ;  /* 0x0048400200007988 */ /* 0x000fe80008000004 */
[----:B------:R-:W-:Y:S04]  /*29870*/  STS.U8 [R0+UR4+0x4800], R12 ;  /* 0x0048000c00007988 */ /* 0x000fe80008000004 */
[----:B----4-:R-:W-:Y:S04]  /*29880*/  STS.U8 [R0+UR4+0x48c0], R14 ;  /* 0x0048c00e00007988 */ /* 0x010fe80008000004 */
[----:B------:R-:W-:Y:S04]  /*29890*/  STS.U8 [R0+UR4+0x4880], R15 ;  /* 0x0048800f00007988 */ /* 0x000fe80008000004 */
[----:B------:R0:W-:Y:S04]  /*298a0*/  STS.U8 [R0+UR4+0x5000], R24 ;  /* 0x0050001800007988 */ /* 0x0001e80008000004 */
        /* <DEDUP_REMOVED lines=20> */
[----:B0-----:R-:W4:Y:S04]  /*299f0*/  LDL.LU R24, [R1+0xbc0] ;  /* 0x000bc00001187983 */ /* 0x001f280000300800 */
[----:B--2---:R0:W-:Y:S04]  /*29a00*/  STS.U8 [R0+UR4+0x7800], R26 ;  /* 0x0078001a00007988 */ /* 0x0041e80008000004 */
[----:B------:R-:W-:Y:S04]  /*29a10*/  STS.U8 [R0+UR4+0x78c0], R22 ;  /* 0x0078c01600007988 */ /* 0x000fe80008000004 */
[----:B0-----:R-:W2:Y:S04]  /*29a20*/  LDL.LU R26, [R1+0xbbc] ;  /* 0x000bbc00011a7983 */ /* 0x001ea80000300800 */
[----:B---3--:R0:W-:Y:S04]  /*29a30*/  STS.U8 [R0+UR4+0x7880], R28 ;  /* 0x0078801c00007988 */ /* 0x0081e80008000004 */
[----:B0-----:R-:W3:Y:S01]  /*29a40*/  LDL.LU R28, [R1+0xb40] ;  /* 0x000b4000011c7983 */ /* 0x001ee20000300800 */
[----:B------:R-:W0:Y:S03]  /*29a50*/  S2R R20, SR_TID.X ;  /* 0x0000000000147919 */ /* 0x000e260000002100 */
[----:B---3--:R1:W-:Y:S04]  /*29a60*/  STL [R1+0x31c4], R28 ;  /* 0x0031c41c01007387 */ /* 0x0083e80000100800 */
[----:B-1----:R-:W3:Y:S04]  /*29a70*/  LDL.LU R28, [R1+0xbb8] ;  /* 0x000bb800011c7983 */ /* 0x002ee80000300800 */
[----:B------:R1:W-:Y:S04]  /*29a80*/  STL [R1+0x3140], R0 ;  /* 0x0031400001007387 */ /* 0x0003e80000100800 */
[----:B-1----:R-:W3:Y:S04]  /*29a90*/  LDL.LU R0, [R1+0xbb4] ;  /* 0x000bb40001007983 */ /* 0x002ee80000300800 */
[----:B------:R-:W3:Y:S04]  /*29aa0*/  LDL.LU R12, [R1+0xb3c] ;  /* 0x000b3c00010c7983 */ /* 0x000ee80000300800 */
        /* <DEDUP_REMOVED lines=12> */
[----:B------:R-:W3:Y:S01]  /*29b70*/  LDL.LU R8, [R1+0x9a8] ;  /* 0x0009a80001087983 */ /* 0x000ee20000300800 */
[----:B0-----:R-:W-:-:S03]  /*29b80*/  LOP3.LUT R20, R20, 0x3f, RZ, 0xc0, !PT ;  /* 0x0000003f14147812 */ /* 0x001fc600078ec0ff */
[----:B------:R-:W3:Y:S04]  /*29b90*/  LDL.LU R7, [R1+0x9a4] ;  /* 0x0009a40001077983 */ /* 0x000ee80000300800 */
[----:B------:R-:W3:Y:S04]  /*29ba0*/  LDL.LU R6, [R1+0x92c] ;  /* 0x00092c0001067983 */ /* 0x000ee80000300800 */
[----:B------:R-:W3:Y:S04]  /*29bb0*/  LDL.LU R5, [R1+0x928] ;  /* 0x0009280001057983 */ /* 0x000ee80000300800 */
[----:B------:R-:W3:Y:S01]  /*29bc0*/  LDL.LU R4, [R1+0x924] ;  /* 0x0009240001047983 */ /* 0x000ee20000300800 */
[----:B------:R-:W-:-:S03]  /*29bd0*/  LOP3.LUT R2, R20, 0x8, RZ, 0x3c, !PT ;  /* 0x0000000814027812 */ /* 0x000fc600078e3cff */
[----:B------:R-:W3:Y:S04]  /*29be0*/  LDL.LU R3, [R1+0x920] ;  /* 0x0009200001037983 */ /* 0x000ee80000300800 */
[----:B------:R-:W3:Y:S04]  /*29bf0*/  LDL.LU R16, [R1+0x88c] ;  /* 0x00088c0001107983 */ /* 0x000ee80000300800 */
[----:B------:R-:W3:Y:S04]  /*29c00*/  LDL.LU R22, [R1+0x888] ;  /* 0x0008880001167983 */ /* 0x000ee80000300800 */
[----:B------:R-:W3:Y:S04]  /*29c10*/  LDL.LU R18, [R1+0x884] ;  /* 0x0008840001127983 */ /* 0x000ee80000300800 */
[----:B------:R-:W3:Y:S04]  /*29c20*/  LDL.LU R19, [R1+0x880] ;  /* 0x0008800001137983 */ /* 0x000ee80000300800 */
[----:B----4-:R0:W-:Y:S04]  /*29c30*/  STS.U8 [R2+UR4+0x100], R24 ;  /* 0x0001001802007988 */ /* 0x0101e80008000004 */
[----:B------:R-:W4:Y:S04]  /*29c40*/  LDL.LU R20, [R1+0x80c] ;  /* 0x00080c0001147983 */ /* 0x000f280000300800 */
[----:B--2---:R1:W-:Y:S04]  /*29c50*/  STS.U8 [R2+UR4+0x140], R26 ;  /* 0x0001401a02007988 */ /* 0x0043e80008000004 */
[----:B0-----:R-:W2:Y:S04]  /*29c60*/  LDL.LU R24, [R1+0x808] ;  /* 0x0008080001187983 */ /* 0x001ea80000300800 */
[----:B-1----:R-:W2:Y:S04]  /*29c70*/  LDL.LU R26, [R1+0x804] ;  /* 0x00080400011a7983 */ /* 0x002ea80000300800 */
[----:B---3--:R0:W-:Y:S04]  /*29c80*/  STS.U8 [R2+UR4+0x180], R28 ;  /* 0x0001801c02007988 */ /* 0x0081e80008000004 */
[----:B0-----:R-:W3:Y:S04]  /*29c90*/  LDL.LU R28, [R1+0x31c4] ;  /* 0x0031c400011c7983 */ /* 0x001ee80000300800 */
[----:B------:R-:W-:Y:S04]  /*29ca0*/  STS.U8 [R2+UR4+0x1c0], R0 ;  /* 0x0001c00002007988 */ /* 0x000fe80008000004 */
[----:B---3--:R0:W-:Y:S04]  /*29cb0*/  STS.U8 [R2+UR4+0x940], R28 ;  /* 0x0009401c02007988 */ /* 0x0081e80008000004 */
        /* <DEDUP_REMOVED lines=20> */
[----:B------:R1:W-:Y:S04]  /*29e00*/  STS.U8 [R2+UR4+0x3140], R22 ;  /* 0x0031401602007988 */ /* 0x0003e80008000004 */
[----:B------:R-:W-:Y:S04]  /*29e10*/  STS.U8 [R2+UR4+0x3180], R18 ;  /* 0x0031801202007988 */ /* 0x000fe80008000004 */
[----:B------:R-:W-:Y:S04]  /*29e20*/  STS.U8 [R2+UR4+0x31c0], R19 ;  /* 0x0031c01302007988 */ /* 0x000fe80008000004 */
[----:B----4-:R-:W-:Y:S04]  /*29e30*/  STS.U8 [R2+UR4+0x3940], R20 ;  /* 0x0039401402007988 */ /* 0x010fe80008000004 */
[----:B0-----:R-:W3:Y:S04]  /*29e40*/  LDL.LU R28, [R1+0x800] ;  /* 0x00080000011c7983 */ /* 0x001ee80000300800 */
[----:B--2---:R-:W-:Y:S04]  /*29e50*/  STS.U8 [R2+UR4+0x3900], R24 ;  /* 0x0039001802007988 */ /* 0x004fe80008000004 */
[----:B------:R0:W-:Y:S04]  /*29e60*/  STS.U8 [R2+UR4+0x39c0], R26 ;  /* 0x0039c01a02007988 */ /* 0x0001e80008000004 */
[----:B-1----:R-:W2:Y:S04]  /*29e70*/  LDL.LU R22, [R1+0x788] ;  /* 0x0007880001167983 */ /* 0x002ea80000300800 */
[----:B0-----:R-:W4:Y:S04]  /*29e80*/  LDL.LU R26, [R1+0x780] ;  /* 0x00078000011a7983 */ /* 0x001f280000300800 */
[----:B----4-:R0:W-:Y:S04]  /*29e90*/  STL [R1+0x31c0], R26 ;  /* 0x0031c01a01007387 */ /* 0x0101e80000100800 */
[----:B0-----:R-:W4:Y:S04]  /*29ea0*/  LDL.LU R26, [R1+0x784] ;  /* 0x00078400011a7983 */ /* 0x001f280000300800 */
[----:B---3--:R0:W-:Y:S04]  /*29eb0*/  STS.U8 [R2+UR4+0x3980], R28 ;  /* 0x0039801c02007988 */ /* 0x0081e80008000004 */
[----:B0-----:R-:W3:Y:S04]  /*29ec0*/  LDL.LU R28, [R1+0x77c] ;  /* 0x00077c00011c7983 */ /* 0x001ee80000300800 */
        /* <DEDUP_REMOVED lines=24> */
[----:B--2---:R0:W-:Y:S04]  /*2a050*/  STS.U8 [R2+UR4+0x4100], R22 ;  /* 0x0041001602007988 */ /* 0x0041e80008000004 */
[----:B------:R-:W2:Y:S04]  /*2a060*/  LDL.LU R20, [R1+0x8] ;  /* 0x0000080001147983 */ /* 0x000ea80000300800 */
[----:B0-----:R-:W2:Y:S04]  /*2a070*/  LDL.LU R22, [R1+0x4] ;  /* 0x0000040001167983 */ /* 0x001ea80000300800 */
[----:B----4-:R0:W-:Y:S04]  /*2a080*/  STS.U8 [R2+UR4+0x4140], R26 ;  /* 0x0041401a02007988 */ /* 0x0101e80008000004 */
[----:B0-----:R-:W4:Y:S04]  /*2a090*/  LDL.LU R26, [R1+0x31c0] ;  /* 0x0031c000011a7983 */ /* 0x001f280000300800 */
[----:B----4-:R0:W-:Y:S04]  /*2a0a0*/  STS.U8 [R2+UR4+0x4180], R26 ;  /* 0x0041801a02007988 */ /* 0x0101e80008000004 */
[----:B---3--:R-:W-:Y:S04]  /*2a0b0*/  STS.U8 [R2+UR4+0x41c0], R28 ;  /* 0x0041c01c02007988 */ /* 0x008fe80008000004 */
        /* <DEDUP_REMOVED lines=20> */
[----:B0-----:R-:W3:Y:S01]  /*2a200*/  LDL.LU R26, [R1] ;  /* 0x00000000011a7983 */ /* 0x001ee20000300800 */
[----:B-1----:R-:W0:Y:S03]  /*2a210*/  S2R R24, SR_TID.X ;  /* 0x0000000000187919 */ /* 0x002e260000002100 */
[----:B------:R-:W-:Y:S04]  /*2a220*/  STS.U8 [R2+UR4+0x7100], R3 ;  /* 0x0071000302007988 */ /* 0x000fe80008000004 */
[----:B------:R-:W-:Y:S04]  /*2a230*/  STS.U8 [R2+UR4+0x7140], R16 ;  /* 0x0071401002007988 */ /* 0x000fe80008000004 */
[----:B------:R-:W-:Y:S04]  /*2a240*/  STS.U8 [R2+UR4+0x7180], R18 ;  /* 0x0071801202007988 */ /* 0x000fe80008000004 */
[----:B------:R-:W-:Y:S04]  /*2a250*/  STS.U8 [R2+UR4+0x71c0], R19 ;  /* 0x0071c01302007988 */ /* 0x000fe80008000004 */
[----:B------:R-:W4:Y:S04]  /*2a260*/  LDL.LU R28, [R1+0x31bc] ;  /* 0x0031bc00011c7983 */ /* 0x000f280000300800 */
[----:B--2---:R-:W-:Y:S04]  /*2a270*/  STS.U8 [R2+UR4+0x7940], R20 ;  /* 0x0079401402007988 */ /* 0x004fe80008000004 */
[----:B------:R1:W-:Y:S01]  /*2a280*/  STS.U8 [R2+UR4+0x7900], R22 ;  /* 0x0079001602007988 */ /* 0x0003e20008000004 */
[----:B0-----:R-:W-:-:S04]  /*2a290*/  LOP3.LUT R24, R24, 0x3f, RZ, 0xc0, !PT ;  /* 0x0000003f18187812 */ /* 0x001fc800078ec0ff */
[----:B------:R-:W-:-:S05]  /*2a2a0*/  LOP3.LUT R0, R24, 0x10, RZ, 0x3c, !PT ;  /* 0x0000001018007812 */ /* 0x000fca00078e3cff */
[----:B------:R0:W-:Y:S04]  /*2a2b0*/  STL [R1+0x31b8], R0 ;  /* 0x0031b80001007387 */ /* 0x0001e80000100800 */
[----:B-1----:R-:W2:Y:S01]  /*2a2c0*/  LDL.LU R2, [R1+0xba8] ;  /* 0x000ba80001027983 */ /* 0x002ea20000300800 */
[----:B0-----:R-:W-:-:S05]  /*2a2d0*/  LOP3.LUT R0, R24, 0x8, RZ, 0x3c, !PT ;  /* 0x0000000818007812 */ /* 0x001fca00078e3cff */
[----:B---3--:R-:W-:Y:S04]  /*2a2e0*/  STS.U8 [R0+UR4+0x79c0], R26 ;  /* 0x0079c01a00007988 */ /* 0x008fe80008000004 */
[----:B----4-:R-:W-:Y:S04]  /*2a2f0*/  STS.U8 [R0+UR4+0x7980], R28 ;  /* 0x0079801c00007988 */ /* 0x010fe80008000004 */
[----:B--2---:R0:W-:Y:S04]  /*2a300*/  STL [R1+0x31b4], R2 ;  /* 0x0031b40201007387 */ /* 0x0041e80000100800 */
[----:B0-----:R-:W2:Y:S04]  /*2a310*/  LDL.LU R2, [R1+0xbb0] ;  /* 0x000bb00001027983 */ /* 0x001ea80000300800 */
[----:B------:R-:W3:Y:S04]  /*2a320*/  LDL.LU R12, [R1+0xba4] ;  /* 0x000ba400010c7983 */ /* 0x000ee80000300800 */
        /* <DEDUP_REMOVED lines=25> */
[----:B------:R-:W2:Y:S04]  /*2a4c0*/  LDL.LU R0, [R1+0x31b8] ;  /* 0x0031b80001007983 */ /* 0x000ea80000300800 */
[----:B------:R0:W-:Y:S04]  /*2a4d0*/  STL [R1+0x30b4], R28 ;  /* 0x0030b41c01007387 */ /* 0x0001e80000100800 */
[----:B0-----:R-:W3:Y:S04]  /*2a4e0*/  LDL.LU R28, [R1+0xbac] ;  /* 0x000bac00011c7983 */ /* 0x001ee80000300800 */
[----:B--2---:R0:W-:Y:S04]  /*2a4f0*/  STS.U8 [R0+UR4+0x200], R2 ;  /* 0x0002000200007988 */ /* 0x0041e80008000004 */
[----:B0-----:R-:W2:Y:S04]  /*2a500*/  LDL.LU R2, [R1+0x31b4] ;  /* 0x0031b40001027983 */ /* 0x001ea80000300800 */
[----:B---3--:R-:W-:Y:S04]  /*2a510*/  STS.U8 [R0+UR4+0x240], R28 ;  /* 0x0002401c00007988 */ /* 0x008fe80008000004 */
[----:B--2---:R-:W-:Y:S04]  /*2a520*/  STS.U8 [R0+UR4+0x280], R2 ;  /* 0x0002800200007988 */ /* 0x004fe80008000004 */
[----:B------:R-:W-:Y:S04]  /*2a530*/  STS.U8 [R0+UR4+0x2c0], R12 ;  /* 0x0002c00c00007988 */ /* 0x000fe80008000004 */
[----:B----4-:R-:W-:Y:S04]  /*2a540*/  STS.U8 [R0+UR4+0xa40], R14 ;  /* 0x000a400e00007988 */ /* 0x010fe80008000004 */
        /* <DEDUP_REMOVED lines=20> */
[----:B------:R1:W-:Y:S04]  /*2a690*/  STS.U8 [R0+UR4+0x3240], R20 ;  /* 0x0032401400007988 */ /* 0x0003e80008000004 */
[----:B0-----:R-:W2:Y:S04]  /*2a6a0*/  LDL.LU R18, [R1+0x7f8] ;  /* 0x0007f80001127983 */ /* 0x001ea80000300800 */
[----:B-1----:R-:W3:Y:S04]  /*2a6b0*/  LDL.LU R20, [R1+0x778] ;  /* 0x0007780001147983 */ /* 0x002ee80000300800 */
[----:B---3--:R0:W-:Y:S04]  /*2a6c0*/  STL [R1+0x31ac], R20 ;  /* 0x0031ac1401007387 */ /* 0x0081e80000100800 */
[----:B0-----:R-:W3:Y:S04]  /*2a6d0*/  LDL.LU R20, [R1+0x7f0] ;  /* 0x0007f00001147983 */ /* 0x001ee80000300800 */
[----:B------:R-:W-:Y:S04]  /*2a6e0*/  STS.U8 [R0+UR4+0x3280], R22 ;  /* 0x0032801600007988 */ /* 0x000fe80008000004 */
[----:B------:R-:W-:Y:S04]  /*2a6f0*/  STS.U8 [R0+UR4+0x32c0], R24 ;  /* 0x0032c01800007988 */ /* 0x000fe80008000004 */
[----:B------:R-:W-:Y:S04]  /*2a700*/  STS.U8 [R0+UR4+0x3a40], R26 ;  /* 0x003a401a00007988 */ /* 0x000fe80008000004 */
[----:B---3--:R0:W-:Y:S04]  /*2a710*/  STL [R1+0x31b0], R20 ;  /* 0x0031b01401007387 */ /* 0x0081e80000100800 */
[----:B0-----:R-:W3:Y:S04]  /*2a720*/  LDL.LU R20, [R1+0x7f4] ;  /* 0x0007f40001147983 */ /* 0x001ee80000300800 */
        /* <DEDUP_REMOVED lines=26> */
[----:B--2---:R0:W-:Y:S04]  /*2a8d0*/  STS.U8 [R0+UR4+0x3a00], R18 ;  /* 0x003a001200007988 */ /* 0x0041e80008000004 */
[----:B0-----:R-:W2:Y:S04]  /*2a8e0*/  LDL.LU R18, [R1+0x6c] ;  /* 0x00006c0001127983 */ /* 0x001ea80000300800 */
[----:B---3--:R0:W-:Y:S04]  /*2a8f0*/  STS.U8 [R0+UR4+0x3ac0], R20 ;  /* 0x003ac01400007988 */ /* 0x0081e80008000004 */
[----:B0-----:R-:W3:Y:S04]  /*2a900*/  LDL.LU R20, [R1+0x31b0] ;  /* 0x0031b00001147983 */ /* 0x001ee80000300800 */
[----:B---3--:R0:W-:Y:S04]  /*2a910*/  STS.U8 [R0+UR4+0x3a80], R20 ;  /* 0x003a801400007988 */ /* 0x0081e80008000004 */
[----:B0-----:R-:W3:Y:S04]  /*2a920*/  LDL.LU R20, [R1+0x31ac] ;  /* 0x0031ac0001147983 */ /* 0x001ee80000300800 */
[----:B---3--:R0:W-:Y:S04]  /*2a930*/  STS.U8 [R0+UR4+0x4200], R20 ;  /* 0x0042001400007988 */ /* 0x0081e80008000004 */
[----:B----4-:R1:W-:Y:S04]  /*2a940*/  STS.U8 [R0+UR4+0x4240], R22 ;  /* 0x0042401600007988 */ /* 0x0103e80008000004 */
[----:B------:R3:W-:Y:S04]  /*2a950*/  STS.U8 [R0+UR4+0x4280], R24 ;  /* 0x0042801800007988 */ /* 0x0007e80008000004 */
[----:B------:R4:W-:Y:S04]  /*2a960*/  STS.U8 [R0+UR4+0x42c0], R26 ;  /* 0x0042c01a00007988 */ /* 0x0009e80008000004 */
[----:B0-----:R-:W2:Y:S04]  /*2a970*/  LDL.LU R20, [R1+0x31a8] ;  /* 0x0031a80001147983 */ /* 0x001ea80000300800 */
[----:B-1----:R-:W2:Y:S04]  /*2a980*/  LDL.LU R22, [R1+0x31a4] ;  /* 0x0031a40001167983 */ /* 0x002ea80000300800 */
[----:B---3--:R-:W3:Y:S04]  /*2a990*/  LDL.LU R24, [R1+0x31a0] ;  /* 0x0031a00001187983 */ /* 0x008ee80000300800 */
[----:B----4-:R-:W4:Y:S04]  /*2a9a0*/  LDL.LU R26, [R1+0x319c] ;  /* 0x00319c00011a7983 */ /* 0x010f280000300800 */
        /* <DEDUP_REMOVED lines=23> */
[----:B--2---:R-:W-:Y:S04]  /*2ab20*/  STS.U8 [R0+UR4+0x72c0], R18 ;  /* 0x0072c01200007988 */ /* 0x004fe80008000004 */
[----:B----4-:R-:W-:Y:S04]  /*2ab30*/  STS.U8 [R0+UR4+0x7a40], R26 ;  /* 0x007a401a00007988 */ /* 0x010fe80008000004 */
[----:B------:R0:W-:Y:S04]  /*2ab40*/  STL [R1+0x30b8], R26 ;  /* 0x0030b81a01007387 */ /* 0x0001e80000100800 */
[----:B0-----:R-:W2:Y:S01]  /*2ab50*/  LDL.LU R26, [R1+0xb1c] ;  /* 0x000b1c00011a7983 */ /* 0x001ea20000300800 */
[----:B------:R-:W0:Y:S03]  /*2ab60*/  S2R R19, SR_TID.X ;  /* 0x0000000000137919 */ /* 0x000e260000002100 */
[----:B--2---:R1:W-:Y:S04]  /*2ab70*/  STL [R1+0x3194], R26 ;  /* 0x0031941a01007387 */ /* 0x0043e80000100800 */
[----:B-1----:R-:W2:Y:S01]  /*2ab80*/  LDL.LU R26, [R1+0xba0] ;  /* 0x000ba000011a7983 */ /* 0x002ea20000300800 */
[----:B0-----:R-:W-:-:S02]  /*2ab90*/  LOP3.LUT R5, R19, 0x3f, RZ, 0xc0, !PT ;  /* 0x0000003f13057812 */ /* 0x001fc400078ec0ff */
[----:B------:R-:W-:Y:S02]  /*2aba0*/  LOP3.LUT R19, R19, 0x3f, RZ, 0xc0, !PT ;  /* 0x0000003f13137812 */ /* 0x000fe400078ec0ff */
[----:B------:R-:W-:Y:S01]  /*2abb0*/  LOP3.LUT R4, R5, 0x18, RZ, 0x3c, !PT ;  /* 0x0000001805047812 */ /* 0x000fe200078e3cff */
[----:B--2---:R0:W-:Y:S04]  /*2abc0*/  STL [R1+0x3198], R26 ;  /* 0x0031981a01007387 */ /* 0x0041e80000100800 */
[----:B------:R-:W2:Y:S04]  /*2abd0*/  LDL.LU R28, [R1+0xb18] ;  /* 0x000b1800011c7983 */ /* 0x000ea80000300800 */
        /* <DEDUP_REMOVED lines=17> */
[----:B------:R-:W4:Y:S01]  /*2acf0*/  LDL.LU R6, [R1+0x86c] ;  /* 0x00086c0001067983 */ /* 0x000f220000300800 */
[----:B0-----:R-:W-:-:S03]  /*2ad00*/  LOP3.LUT R26, R19, 0x10, RZ, 0x3c, !PT ;  /* 0x00000010131a7812 */ /* 0x001fc600078e3cff */
[----:B------:R-:W4:Y:S04]  /*2ad10*/  LDL.LU R3, [R1+0x868] ;  /* 0x0008680001037983 */ /* 0x000f280000300800 */
[----:B------:R-:W4:Y:S04]  /*2ad20*/  LDL.LU R16, [R1+0x864] ;  /* 0x0008640001107983 */ /* 0x000f280000300800 */
[----:B------:R-:W4:Y:S04]  /*2ad30*/  LDL.LU R18, [R1+0x860] ;  /* 0x0008600001127983 */ /* 0x000f280000300800 */
[----:B------:R-:W4:Y:S04]  /*2ad40*/  LDL.LU R19, [R1+0x7ec] ;  /* 0x0007ec0001137983 */ /* 0x000f280000300800 */
[----:B---3--:R-:W-:Y:S04]  /*2ad50*/  STS.U8 [R26+UR4+0x7a00], R24 ;  /* 0x007a00181a007988 */ /* 0x008fe80008000004 */
[----:B------:R0:W-:Y:S04]  /*2ad60*/  STL [R1+0x30bc], R24 ;  /* 0x0030bc1801007387 */ /* 0x0001e80000100800 */
[----:B------:R-:W-:Y:S04]  /*2ad70*/  STS.U8 [R26+UR4+0x7ac0], R22 ;  /* 0x007ac0161a007988 */ /* 0x000fe80008000004 */
[----:B------:R-:W-:Y:S04]  /*2ad80*/  STS.U8 [R26+UR4+0x7a80], R20 ;  /* 0x007a80141a007988 */ /* 0x000fe80008000004 */
[----:B0-----:R-:W3:Y:S04]  /*2ad90*/  LDL.LU R24, [R1+0xb20] ;  /* 0x000b200001187983 */ /* 0x001ee80000300800 */
[----:B------:R0:W-:Y:S04]  /*2ada0*/  STL [R1+0x3184], R5 ;  /* 0x0031840501007387 */ /* 0x0001e80000100800 */
[----:B0-----:R-:W2:Y:S04]  /*2adb0*/  LDL.LU R5, [R1+0xb94] ;  /* 0x000b940001057983 */ /* 0x001ea80000300800 */
[----:B------:R0:W-:Y:S04]  /*2adc0*/  STL [R1+0x30c0], R22 ;  /* 0x0030c01601007387 */ /* 0x0001e80000100800 */
[----:B0-----:R-:W4:Y:S04]  /*2add0*/  LDL.LU R22, [R1+0xb98] ;  /* 0x000b980001167983 */ /* 0x001f280000300800 */
[----:B------:R-:W3:Y:S04]  /*2ade0*/  LDL.LU R26, [R1+0x3198] ;  /* 0x00319800011a7983 */ /* 0x000ee80000300800 */
[----:B------:R0:W-:Y:S04]  /*2adf0*/  STL [R1+0x30c4], R20 ;  /* 0x0030c41401007387 */ /* 0x0001e80000100800 */
[----:B0-----:R-:W2:Y:S04]  /*2ae00*/  LDL.LU R20, [R1+0xb9c] ;  /* 0x000b9c0001147983 */ /* 0x001ea80000300800 */
[----:B---3--:R0:W-:Y:S04]  /*2ae10*/  STS.U8 [R4+UR4+0x300], R26 ;  /* 0x0003001a04007988 */ /* 0x0081e80008000004 */
[----:B0-----:R-:W3:Y:S04]  /*2ae20*/  LDL.LU R26, [R1+0x3194] ;  /* 0x00319400011a7983 */ /* 0x001ee80000300800 */
[----:B--2---:R-:W-:Y:S04]  /*2ae30*/  STS.U8 [R4+UR4+0x340], R20 ;  /* 0x0003401404007988 */ /* 0x004fe80008000004 */
[----:B----4-:R-:W-:Y:S04]  /*2ae40*/  STS.U8 [R4+UR4+0x380], R22 ;  /* 0x0003801604007988 */ /* 0x010fe80008000004 */
[----:B------:R0:W-:Y:S04]  /*2ae50*/  STS.U8 [R4+UR4+0x3c0], R5 ;  /* 0x0003c00504007988 */ /* 0x0001e80008000004 */
[----:B0-----:R-:W2:Y:S04]  /*2ae60*/  LDL.LU R5, [R1+0x768] ;  /* 0x0007680001057983 */ /* 0x001ea80000300800 */
[----:B--2---:R0:W-:Y:S04]  /*2ae70*/  STL [R1+0x3188], R5 ;  /* 0x0031880501007387 */ /* 0x0041e80000100800 */
[----:B0-----:R-:W2:Y:S04]  /*2ae80*/  LDL.LU R5, [R1+0x7e0] ;  /* 0x0007e00001057983 */ /* 0x001ea80000300800 */
[----:B--2---:R0:W-:Y:S04]  /*2ae90*/  STL [R1+0x318c], R5 ;  /* 0x00318c0501007387 */ /* 0x0041e80000100800 */
[----:B0-----:R-:W2:Y:S04]  /*2aea0*/  LDL.LU R5, [R1+0x7e4] ;  /* 0x0007e40001057983 */ /* 0x001ea80000300800 */
[----:B------:R-:W-:Y:S04]  /*2aeb0*/  STS.U8 [R4+UR4+0xb40], R24 ;  /* 0x000b401804007988 */ /* 0x000fe80008000004 */
        /* <DEDUP_REMOVED lines=23> */
[----:B--2---:R0:W-:Y:S04]  /*2b030*/  STL [R1+0x3190], R5 ;  /* 0x0031900501007387 */ /* 0x0041e80000100800 */
[----:B0-----:R-:W2:Y:S04]  /*2b040*/  LDL.LU R5, [R1+0x7e8] ;  /* 0x0007e80001057983 */ /* 0x001ea80000300800 */
[----:B------:R-:W3:Y:S04]  /*2b050*/  LDL.LU R3, [R1+0x764] ;  /* 0x0007640001037983 */ /* 0x000ee80000300800 */
        /* <DEDUP_REMOVED lines=29> */
[----:B--2---:R0:W-:Y:S04]  /*2b230*/  STS.U8 [R4+UR4+0x3bc0], R5 ;  /* 0x003bc00504007988 */ /* 0x0041e80008000004 */
[----:B0-----:R-:W2:Y:S04]  /*2b240*/  LDL.LU R5, [R1+0x318c] ;  /* 0x00318c0001057983 */ /* 0x001ea80000300800 */
[----:B--2---:R0:W-:Y:S04]  /*2b250*/  STS.U8 [R4+UR4+0x3b80], R5 ;  /* 0x003b800504007988 */ /* 0x0041e80008000004 */
[----:B0-----:R-:W2:Y:S04]  /*2b260*/  LDL.LU R5, [R1+0x3188] ;  /* 0x0031880001057983 */ /* 0x001ea80000300800 */
[----:B--2---:R0:W-:Y:S04]  /*2b270*/  STS.U8 [R4+UR4+0x4300], R5 ;  /* 0x0043000504007988 */ /* 0x0041e80008000004 */
[----:B---3--:R1:W-:Y:S04]  /*2b280*/  STS.U8 [R4+UR4+0x4340], R3 ;  /* 0x0043400304007988 */ /* 0x0083e80008000004 */
[----:B----4-:R2:W-:Y:S04]  /*2b290*/  STS.U8 [R4+UR4+0x4380], R16 ;  /* 0x0043801004007988 */ /* 0x0105e80008000004 */
[----:B------:R3:W-:Y:S04]  /*2b2a0*/  STS.U8 [R4+UR4+0x43c0], R18 ;  /* 0x0043c01204007988 */ /* 0x0007e80008000004 */
[----:B------:R4:W-:Y:S04]  /*2b2b0*/  STS.U8 [R4+UR4+0x4b40], R19 ;  /* 0x004b401304007988 */ /* 0x0009e80008000004 */
[----:B0-----:R-:W4:Y:S04]  /*2b2c0*/  LDL.LU R5, [R1+0x3184] ;  /* 0x0031840001057983 */ /* 0x001f280000300800 */
[----:B-1----:R-:W4:Y:S04]  /*2b2d0*/  LDL.LU R3, [R1+0x3180] ;  /* 0x0031800001037983 */ /* 0x002f280000300800 */
[----:B--2---:R-:W2:Y:S04]  /*2b2e0*/  LDL.LU R16, [R1+0x317c] ;  /* 0x00317c0001107983 */ /* 0x004ea80000300800 */
        /* <DEDUP_REMOVED lines=25> */
[----:B----4-:R-:W-:Y:S04]  /*2b480*/  STS.U8 [R4+UR4+0x7b40], R19 ;  /* 0x007b401304007988 */ /* 0x010fe80008000004 */
[----:B------:R-:W-:Y:S04]  /*2b490*/  STL [R1+0x30c8], R19 ;  /* 0x0030c81301007387 */ /* 0x000fe80000100800 */
[----:B---3--:R-:W-:Y:S04]  /*2b4a0*/  STS.U8 [R4+UR4+0x7b00], R18 ;  /* 0x007b001204007988 */ /* 0x008fe80008000004 */
[----:B------:R0:W-:Y:S04]  /*2b4b0*/  STL [R1+0x30cc], R18 ;  /* 0x0030cc1201007387 */ /* 0x0001e80000100800 */
[----:B0-----:R-:W3:Y:S01]  /*2b4c0*/  LDL.LU R18, [R1+0xb84] ;  /* 0x000b840001127983 */ /* 0x001ee20000300800 */
[----:B------:R-:W-:-:S03]  /*2b4d0*/  LOP3.LUT R0, R5, 0x20, RZ, 0x3c, !PT ;  /* 0x0000002005007812 */ /* 0x000fc600078e3cff */
[----:B--2---:R-:W-:Y:S04]  /*2b4e0*/  STS.U8 [R4+UR4+0x7bc0], R16 ;  /* 0x007bc01004007988 */ /* 0x004fe80008000004 */
[----:B------:R-:W-:Y:S04]  /*2b4f0*/  STS.U8 [R4+UR4+0x7b80], R3 ;  /* 0x007b800304007988 */ /* 0x000fe80008000004 */
[----:B---3--:R0:W-:Y:S04]  /*2b500*/  STL [R1+0x3170], R18 ;  /* 0x0031701201007387 */ /* 0x0081e80000100800 */
        /* <DEDUP_REMOVED lines=25> */
[----:B------:R0:W-:Y:S04]  /*2b6a0*/  STL [R1+0x30d0], R16 ;  /* 0x0030d01001007387 */ /* 0x0001e80000100800 */
[----:B0-----:R-:W3:Y:S04]  /*2b6b0*/  LDL.LU R16, [R1+0xb88] ;  /* 0x000b880001107983 */ /* 0x001ee80000300800 */
[----:B------:R-:W4:Y:S04]  /*2b6c0*/  LDL.LU R4, [R1+0x7dc] ;  /* 0x0007dc0001047983 */ /* 0x000f280000300800 */
[----:B------:R0:W-:Y:S04]  /*2b6d0*/  STL [R1+0x30d4], R3 ;  /* 0x0030d40301007387 */ /* 0x0001e80000100800 */
[----:B0-----:R-:W3:Y:S04]  /*2b6e0*/  LDL.LU R3, [R1+0xb8c] ;  /* 0x000b8c0001037983 */ /* 0x001ee80000300800 */
[----:B--2---:R0:W-:Y:S04]  /*2b6f0*/  STS.U8 [R0+UR4+0x400], R18 ;  /* 0x0004001200007988 */ /* 0x0041e80008000004 */
[----:B0-----:R-:W2:Y:S04]  /*2b700*/  LDL.LU R18, [R1+0x3170] ;  /* 0x0031700001127983 */ /* 0x001ea80000300800 */
[----:B---3--:R-:W-:Y:S04]  /*2b710*/  STS.U8 [R0+UR4+0x440], R3 ;  /* 0x0004400300007988 */ /* 0x008fe80008000004 */
[----:B------:R-:W-:Y:S04]  /*2b720*/  STS.U8 [R0+UR4+0x480], R16 ;  /* 0x0004801000007988 */ /* 0x000fe80008000004 */
        /* <DEDUP_REMOVED lines=58> */
[----:B------:R-:W2:Y:S04]  /*2bad0*/  LDL.LU R10, [R1+0x50] ;  /* 0x00005000010a7983 */ /* 0x000ea80000300800 */
        /* <DEDUP_REMOVED lines=33> */
[----:B------:R0:W-:Y:S02]  /*2bcf0*/  STS.U8 [R0+UR4+0x7400], R8 ;  /* 0x0074000800007988 */ /* 0x0001e40008000004 */
[----:B0-----:R-:W0:Y:S02]  /*2bd00*/  S2R R8, SR_TID.X ;  /* 0x0000000000087919 */ /* 0x001e240000002100 */
[----:B------:R-:W-:Y:S04]  /*2bd10*/  STS.U8 [R0+UR4+0x7440], R11 ;  /* 0x0074400b00007988 */ /* 0x000fe80008000004 */
[----:B--2---:R-:W-:Y:S04]  /*2bd20*/  STS.U8 [R0+UR4+0x7480], R10 ;  /* 0x0074800a00007988 */ /* 0x004fe80008000004 */
[----:B------:R-:W-:Y:S01]  /*2bd30*/  STS.U8 [R0+UR4+0x74c0], R9 ;  /* 0x0074c00900007988 */ /* 0x000fe20008000004 */
[----:B0-----:R-:W-:-:S04]  /*2bd40*/  LOP3.LUT R8, R8, 0x3f, RZ, 0xc0, !PT ;  /* 0x0000003f08087812 */ /* 0x001fc800078ec0ff */
[----:B------:R-:W-:-:S05]  /*2bd50*/  LOP3.LUT R2, R8, 0x28, RZ, 0x3c, !PT ;  /* 0x0000002808027812 */ /* 0x000fca00078e3cff */
[----:B------:R-:W-:Y:S04]  /*2bd60*/  STL [R1+0x3154], R2 ;  /* 0x0031540201007387 */ /* 0x000fe80000100800 */
[----:B----4-:R-:W-:Y:S04]  /*2bd70*/  STS.U8 [R0+UR4+0x7c40], R4 ;  /* 0x007c400400007988 */ /* 0x010fe80008000004 */
[----:B---3--:R0:W-:Y:S04]  /*2bd80*/  STS.U8 [R0+UR4+0x7c00], R5 ;  /* 0x007c000500007988 */ /* 0x0081e80008000004 */
[----:B0-----:R-:W2:Y:S04]  /*2bd90*/  LDL.LU R5, [R1+0xb74] ;  /* 0x000b740001057983 */ /* 0x001ea80000300800 */
[----:B------:R-:W-:Y:S01]  /*2bda0*/  STS.U8 [R0+UR4+0x7cc0], R6 ;  /* 0x007cc00600007988 */ /* 0x000fe20008000004 */
[----:B------:R-:W-:-:S05]  /*2bdb0*/  LOP3.LUT R2, R8, 0x20, RZ, 0x3c, !PT ;  /* 0x0000002008027812 */ /* 0x000fca00078e3cff */
[----:B------:R-:W-:Y:S04]  /*2bdc0*/  STS.U8 [R2+UR4+0x7c80], R7 ;  /* 0x007c800702007988 */ /* 0x000fe80008000004 */
        /* <DEDUP_REMOVED lines=29> */
[----:B------:R-:W2:Y:S04]  /*2bfa0*/  LDL.LU R2, [R1+0x3154] ;  /* 0x0031540001027983 */ /* 0x000ea80000300800 */
[----:B------:R0:W-:Y:S04]  /*2bfb0*/  STL [R1+0x30dc], R7 ;  /* 0x0030dc0701007387 */ /* 0x0001e80000100800 */
[----:B0-----:R-:W4:Y:S04]  /*2bfc0*/  LDL.LU R7, [R1+0xb7c] ;  /* 0x000b7c0001077983 */ /* 0x001f280000300800 */
[----:B--2---:R0:W-:Y:S04]  /*2bfd0*/  STS.U8 [R2+UR4+0x500], R5 ;  /* 0x0005000502007988 */ /* 0x0041e80008000004 */
[----:B0-----:R-:W2:Y:S04]  /*2bfe0*/  LDL.LU R5, [R1+0x3150] ;  /* 0x0031500001057983 */ /* 0x001ea80000300800 */
[----:B----4-:R-:W-:Y:S04]  /*2bff0*/  STS.U8 [R2+UR4+0x540], R7 ;  /* 0x0005400702007988 */ /* 0x010fe80008000004 */
[----:B---3--:R-:W-:Y:S04]  /*2c000*/  STS.U8 [R2+UR4+0x580], R6 ;  /* 0x0005800602007988 */ /* 0x008fe80008000004 */
[----:B--2---:R-:W-:Y:S04]  /*2c010*/  STS.U8 [R2+UR4+0x5c0], R5 ;  /* 0x0005c00502007988 */ /* 0x004fe80008000004 */
        /* <DEDUP_REMOVED lines=11> */
[----:B0-----:R-:W2:Y:S04]  /*2c0d0*/  LDL.LU R0, [R1+0x748] ;  /* 0x0007480001007983 */ /* 0x001ea80000300800 */
[----:B--2---:R0:W-:Y:S04]  /*2c0e0*/  STL [R1+0x3144], R0 ;  /* 0x0031440001007387 */ /* 0x0041e80000100800 */
[----:B0-----:R-:W2:Y:S04]  /*2c0f0*/  LDL.LU R0, [R1+0x7c0] ;  /* 0x0007c00001007983 */ /* 0x001ea80000300800 */
[----:B--2---:R0:W-:Y:S04]  /*2c100*/  STL [R1+0x3148], R0 ;  /* 0x0031480001007387 */ /* 0x0041e80000100800 */
[----:B0-----:R-:W2:Y:S04]  /*2c110*/  LDL.LU R0, [R1+0x7c4] ;  /* 0x0007c40001007983 */ /* 0x001ea80000300800 */
        /* <DEDUP_REMOVED lines=54> */
[----:B------:R4:W-:Y:S04]  /*2c480*/  STS.U8 [R2+UR4+0x4d00], R8 ;  /* 0x004d000802007988 */ /* 0x0009e80008000004 */
[----:B0-----:R-:W4:Y:S04]  /*2c490*/  LDL.LU R0, [R1+0x3140] ;  /* 0x0031400001007983 */ /* 0x001f280000300800 */
[----:B-1----:R-:W4:Y:S04]  /*2c4a0*/  LDL.LU R12, [R1+0x313c] ;  /* 0x00313c00010c7983 */ /* 0x002f280000300800 */
[----:B--2---:R-:W2:Y:S04]  /*2c4b0*/  LDL.LU R11, [R1+0x3138] ;  /* 0x00313800010b7983 */ /* 0x004ea80000300800 */
[----:B---3--:R-:W3:Y:S04]  /*2c4c0*/  LDL.LU R10, [R1+0x3134] ;  /* 0x00313400010a7983 */ /* 0x008ee80000300800 */
[----:B----4-:R-:W4:Y:S04]  /*2c4d0*/  LDL.LU R9, [R1+0x3130] ;  /* 0x0031300001097983 */ /* 0x010f280000300800 */
[----:B------:R-:W2:Y:S04]  /*2c4e0*/  LDL.LU R8, [R1+0x312c] ;  /* 0x00312c0001087983 */ /* 0x000ea80000300800 */
[----:B------:R0:W-:Y:S04]  /*2c4f0*/  STS.U8 [R2+UR4+0x4dc0], R7 ;  /* 0x004dc00702007988 */ /* 0x0001e80008000004 */
[----:B0-----:R-:W3:Y:S04]  /*2c500*/  LDL.LU R7, [R1+0xae4] ;  /* 0x000ae40001077983 */ /* 0x001ee80000300800 */
[----:B---3--:R0:W-:Y:S04]  /*2c510*/  STL [R1+0x3124], R7 ;  /* 0x0031240701007387 */ /* 0x0081e80000100800 */
[----:B0-----:R-:W3:Y:S04]  /*2c520*/  LDL.LU R7, [R1+0xb70] ;  /* 0x000b700001077983 */ /* 0x001ee80000300800 */
        /* <DEDUP_REMOVED lines=14> */
[----:B------:R-:W-:Y:S01]  /*2c610*/  STS.U8 [R2+UR4+0x6d00], R29 ;  /* 0x006d001d02007988 */ /* 0x000fe20008000004 */
[----:B------:R-:W-:-:S03]  /*2c620*/  LOP3.LUT R12, R12, 0x3f, RZ, 0xc0, !PT ;  /* 0x0000003f0c0c7812 */ /* 0x000fc600078ec0ff */
[----:B------:R-:W-:Y:S04]  /*2c630*/  STS.U8 [R2+UR4+0x6dc0], R27 ;  /* 0x006dc01b02007988 */ /* 0x000fe80008000004 */
[----:B------:R-:W-:Y:S04]  /*2c640*/  STS.U8 [R2+UR4+0x6d80], R25 ;  /* 0x006d801902007988 */ /* 0x000fe80008000004 */
[----:B------:R-:W-:Y:S04]  /*2c650*/  STS.U8 [R2+UR4+0x7500], R23 ;  /* 0x0075001702007988 */ /* 0x000fe80008000004 */
[----:B------:R-:W-:Y:S04]  /*2c660*/  STS.U8 [R2+UR4+0x7540], R21 ;  /* 0x0075401502007988 */ /* 0x000fe80008000004 */
[----:B------:R-:W-:Y:S04]  /*2c670*/  STS.U8 [R2+UR4+0x7580], R17 ;  /* 0x0075801102007988 */ /* 0x000fe80008000004 */
[----:B------:R0:W-:Y:S02]  /*2c680*/  STS.U8 [R2+UR4+0x75c0], R13 ;  /* 0x0075c00d02007988 */ /* 0x0001e40008000004 */
[----:B0-----:R-:W-:-:S02]  /*2c690*/  LOP3.LUT R2, R0, 0x30, RZ, 0x3c, !PT ;  /* 0x0000003000027812 */ /* 0x001fc400078e3cff */
[----:B---3--:R0:W-:Y:S04]  /*2c6a0*/  STL [R1+0x3128], R7 ;  /* 0x0031280701007387 */ /* 0x0081e80000100800 */
        /* <DEDUP_REMOVED lines=22> */
[----:B------:R-:W3:Y:S04]  /*2c810*/  LDL.LU R12, [R1+0x7bc] ;  /* 0x0007bc00010c7983 */ /* 0x000ee80000300800 */
[----:B--2---:R-:W-:Y:S04]  /*2c820*/  STS.U8 [R7+UR4+0x7d40], R8 ;  /* 0x007d400807007988 */ /* 0x004fe80008000004 */
[----:B------:R0:W-:Y:S04]  /*2c830*/  STL [R1+0x30e0], R8 ;  /* 0x0030e00801007387 */ /* 0x0001e80000100800 */
[----:B----4-:R-:W-:Y:S04]  /*2c840*/  STS.U8 [R7+UR4+0x7d00], R9 ;  /* 0x007d000907007988 */ /* 0x010fe80008000004 */
[----:B------:R-:W-:Y:S04]  /*2c850*/  STS.U8 [R7+UR4+0x7dc0], R10 ;  /* 0x007dc00a07007988 */ /* 0x000fe80008000004 */
[----:B------:R-:W-:Y:S04]  /*2c860*/  STS.U8 [R7+UR4+0x7d80], R11 ;  /* 0x007d800b07007988 */ /* 0x000fe80008000004 */
[----:B0-----:R-:W2:Y:S04]  /*2c870*/  LDL.LU R8, [R1+0xae8] ;  /* 0x000ae80001087983 */ /* 0x001ea80000300800 */
[----:B------:R0:W-:Y:S04]  /*2c880*/  STL [R1+0x30e4], R9 ;  /* 0x0030e40901007387 */ /* 0x0001e80000100800 */
[----:B0-----:R-:W4:Y:S04]  /*2c890*/  LDL.LU R9, [R1+0xaec] ;  /* 0x000aec0001097983 */ /* 0x001f280000300800 */
[----:B------:R0:W-:Y:S04]  /*2c8a0*/  STL [R1+0x3114], R0 ;  /* 0x0031140001007387 */ /* 0x0001e80000100800 */
[----:B0-----:R-:W3:Y:S04]  /*2c8b0*/  LDL.LU R0, [R1+0xb64] ;  /* 0x000b640001007983 */ /* 0x001ee80000300800 */
[----:B------:R0:W-:Y:S04]  /*2c8c0*/  STL [R1+0x30e8], R10 ;  /* 0x0030e80a01007387 */ /* 0x0001e80000100800 */
[----:B0-----:R-:W2:Y:S04]  /*2c8d0*/  LDL.LU R10, [R1+0xb68] ;  /* 0x000b6800010a7983 */ /* 0x001ea80000300800 */
[----:B------:R-:W4:Y:S04]  /*2c8e0*/  LDL.LU R7, [R1+0x3128] ;  /* 0x0031280001077983 */ /* 0x000f280000300800 */
[----:B------:R0:W-:Y:S04]  /*2c8f0*/  STL [R1+0x30ec], R11 ;  /* 0x0030ec0b01007387 */ /* 0x0001e80000100800 */
[----:B0-----:R-:W3:Y:S04]  /*2c900*/  LDL.LU R11, [R1+0xb6c] ;  /* 0x000b6c00010b7983 */ /* 0x001ee80000300800 */
[----:B----4-:R0:W-:Y:S04]  /*2c910*/  STS.U8 [R2+UR4+0x600], R7 ;  /* 0x0006000702007988 */ /* 0x0101e80008000004 */
[----:B0-----:R-:W4:Y:S04]  /*2c920*/  LDL.LU R7, [R1+0x3124] ;  /* 0x0031240001077983 */ /* 0x001f280000300800 */
[----:B---3--:R-:W-:Y:S04]  /*2c930*/  STS.U8 [R2+UR4+0x640], R11 ;  /* 0x0006400b02007988 */ /* 0x008fe80008000004 */
[----:B--2---:R-:W-:Y:S04]  /*2c940*/  STS.U8 [R2+UR4+0x680], R10 ;  /* 0x0006800a02007988 */ /* 0x004fe80008000004 */
        /* <DEDUP_REMOVED lines=100> */
[----:B------:R0:W-:Y:S04]  /*2cf90*/  STL [R1+0x30f0], R12 ;  /* 0x0030f00c01007387 */ /* 0x0001e80000100800 */
        /* <DEDUP_REMOVED lines=15> */
[----:B------:R-:W-:-:S03]  /*2d090*/  LOP3.LUT R15, R0, 0x38, RZ, 0x3c, !PT ;  /* 0x00000038000f7812 */ /* 0x000fc600078e3cff */
[----:B------:R-:W4:Y:S04]  /*2d0a0*/  LDL.LU R23, [R1+0x944] ;  /* 0x0009440001177983 */ /* 0x000f280000300800 */
[----:B------:R-:W4:Y:S04]  /*2d0b0*/  LDL.LU R0, [R1+0x940] ;  /* 0x0009400001007983 */ /* 0x000f280000300800 */
[----:B---3--:R-:W-:Y:S04]  /*2d0c0*/  STS.U8 [R2+UR4+0x7e00], R13 ;  /* 0x007e000d02007988 */ /* 0x008fe80008000004 */
[----:B------:R0:W-:Y:S04]  /*2d0d0*/  STL [R1+0x30f4], R13 ;  /* 0x0030f40d01007387 */ /* 0x0001e80000100800 */
[----:B--2---:R-:W-:Y:S04]  /*2d0e0*/  STS.U8 [R2+UR4+0x7ec0], R17 ;  /* 0x007ec01102007988 */ /* 0x004fe80008000004 */
[----:B------:R-:W-:Y:S04]  /*2d0f0*/  STS.U8 [R2+UR4+0x7e80], R21 ;  /* 0x007e801502007988 */ /* 0x000fe80008000004 */
[----:B0-----:R-:W2:Y:S04]  /*2d100*/  LDL.LU R13, [R1+0xb58] ;  /* 0x000b5800010d7983 */ /* 0x001ea80000300800 */
[----:B------:R0:W-:Y:S04]  /*2d110*/  STL [R1+0x30f8], R17 ;  /* 0x0030f81101007387 */ /* 0x0001e80000100800 */
        /* <DEDUP_REMOVED lines=10> */
[----:B0-----:R-:W2:Y:S04]  /*2d1c0*/  LDL.LU R21, [R1+0xb60] ;  /* 0x000b600001157983 */ /* 0x001ea80000300800 */
[----:B--2---:R-:W-:Y:S04]  /*2d1d0*/  STS.U8 [R15+UR4+0x700], R21 ;  /* 0x000700150f007988 */ /* 0x004fe80008000004 */
[----:B---3--:R-:W-:Y:S04]  /*2d1e0*/  STS.U8 [R15+UR4+0x740], R17 ;  /* 0x000740110f007988 */ /* 0x008fe80008000004 */
        /* <DEDUP_REMOVED lines=17> */
[----:B------:R1:W-:Y:S04]  /*2d300*/  STS.U8 [R15+UR4+0x27c0], R0 ;  /* 0x0027c0000f007988 */ /* 0x0003e80008000004 */
[----:B0-----:R-:W2:Y:S04]  /*2d310*/  LDL.LU R23, [R1+0x7a8] ;  /* 0x0007a80001177983 */ /* 0x001ea80000300800 */
[----:B-1----:R-:W3:Y:S04]  /*2d320*/  LDL.LU R0, [R1+0x7a4] ;  /* 0x0007a40001007983 */ /* 0x002ee80000300800 */
[----:B------:R-:W4:Y:S04]  /*2d330*/  LDL.LU R21, [R1+0x79c] ;  /* 0x00079c0001157983 */ /* 0x000f280000300800 */
[----:B------:R-:W-:Y:S04]  /*2d340*/  STS.U8 [R15+UR4+0x2f40], R24 ;  /* 0x002f40180f007988 */ /* 0x000fe80008000004 */
[----:B------:R-:W-:Y:S04]  /*2d350*/  STS.U8 [R15+UR4+0x2f00], R26 ;  /* 0x002f001a0f007988 */ /* 0x000fe80008000004 */
[----:B------:R-:W-:Y:S04]  /*2d360*/  STS.U8 [R15+UR4+0x2fc0], R28 ;  /* 0x002fc01c0f007988 */ /* 0x000fe80008000004 */
[----:B------:R-:W-:Y:S04]  /*2d370*/  STS.U8 [R15+UR4+0x2f80], R2 ;  /* 0x002f80020f007988 */ /* 0x000fe80008000004 */
[----:B------:R-:W-:Y:S04]  /*2d380*/  STS.U8 [R15+UR4+0x3700], R14 ;  /* 0x0037000e0f007988 */ /* 0x000fe80008000004 */
[----:B----4-:R0:W-:Y:S04]  /*2d390*/  STL [R1+0x3100], R21 ;  /* 0x0031001501007387 */ /* 0x0101e80000100800 */
        /* <DEDUP_REMOVED lines=22> */
[----:B------:R0:W-:Y:S04]  /*2d500*/  STS.U8 [R15+UR4+0x3740], R29 ;  /* 0x0037401d0f007988 */ /* 0x0001e80008000004 */
[----:B------:R-:W4:Y:S04]  /*2d510*/  LDL.LU R14, [R1+0xa4] ;  /* 0x0000a400010e7983 */ /* 0x000f280000300800 */
[----:B------:R1:W-:Y:S04]  /*2d520*/  STS.U8 [R15+UR4+0x3780], R27 ;  /* 0x0037801b0f007988 */ /* 0x0003e80008000004 */
[----:B------:R1:W-:Y:S04]  /*2d530*/  STS.U8 [R15+UR4+0x37c0], R25 ;  /* 0x0037c0190f007988 */ /* 0x0003e80008000004 */
[----:B--2---:R2:W-:Y:S04]  /*2d540*/  STS.U8 [R15+UR4+0x3f40], R23 ;  /* 0x003f40170f007988 */ /* 0x0045e80008000004 */
[----:B---3--:R3:W-:Y:S04]  /*2d550*/  STS.U8 [R15+UR4+0x3f00], R0 ;  /* 0x003f00000f007988 */ /* 0x0087e80008000004 */
[----:B0-----:R-:W4:Y:S04]  /*2d560*/  LDL.LU R29, [R1+0xa0] ;  /* 0x0000a000011d7983 */ /* 0x001f280000300800 */
[----:B-1----:R-:W4:Y:S04]  /*2d570*/  LDL.LU R27, [R1+0x9c] ;  /* 0x00009c00011b7983 */ /* 0x002f280000300800 */
[----:B------:R-:W4:Y:S04]  /*2d580*/  LDL.LU R25, [R1+0x24] ;  /* 0x0000240001197983 */ /* 0x000f280000300800 */
[----:B--2---:R-:W2:Y:S04]  /*2d590*/  LDL.LU R23, [R1+0x20] ;  /* 0x0000200001177983 */ /* 0x004ea80000300800 */
[----:B---3--:R-:W3:Y:S04]  /*2d5a0*/  LDL.LU R0, [R1+0x1c] ;  /* 0x00001c0001007983 */ /* 0x008ee80000300800 */
[----:B----4-:R0:W-:Y:S04]  /*2d5b0*/  STS.U8 [R15+UR4+0x3fc0], R21 ;  /* 0x003fc0150f007988 */ /* 0x0101e80008000004 */
[----:B0-----:R-:W4:Y:S04]  /*2d5c0*/  LDL.LU R21, [R1+0x3100] ;  /* 0x0031000001157983 */ /* 0x001f280000300800 */
[----:B----4-:R0:W-:Y:S04]  /*2d5d0*/  STS.U8 [R15+UR4+0x3f80], R21 ;  /* 0x003f80150f007988 */ /* 0x0101e80008000004 */
[----:B------:R1:W-:Y:S04]  /*2d5e0*/  STS.U8 [R15+UR4+0x4700], R17 ;  /* 0x004700110f007988 */ /* 0x0003e80008000004 */
[----:B------:R4:W-:Y:S04]  /*2d5f0*/  STS.U8 [R15+UR4+0x4740], R13 ;  /* 0x0047400d0f007988 */ /* 0x0009e80008000004 */
[----:B------:R2:W-:Y:S04]  /*2d600*/  STS.U8 [R15+UR4+0x4780], R12 ;  /* 0x0047800c0f007988 */ /* 0x0005e80008000004 */
[----:B------:R3:W-:Y:S04]  /*2d610*/  STS.U8 [R15+UR4+0x47c0], R11 ;  /* 0x0047c00b0f007988 */ /* 0x0007e80008000004 */
[----:B------:R3:W-:Y:S04]  /*2d620*/  STS.U8 [R15+UR4+0x4f40], R10 ;  /* 0x004f400a0f007988 */ /* 0x0007e80008000004 */
[----:B------:R3:W-:Y:S04]  /*2d630*/  STS.U8 [R15+UR4+0x4f00], R9 ;  /* 0x004f00090f007988 */ /* 0x0007e80008000004 */
[----:B0-----:R-:W3:Y:S04]  /*2d640*/  LDL.LU R21, [R1+0x30fc] ;  /* 0x0030fc0001157983 */ /* 0x001ee80000300800 */
[----:B-1----:R-:W3:Y:S04]  /*2d650*/  LDL.LU R17, [R1+0x30f8] ;  /* 0x0030f80001117983 */ /* 0x002ee80000300800 */
[----:B----4-:R-:W4:Y:S04]  /*2d660*/  LDL.LU R13, [R1+0x30f4] ;  /* 0x0030f400010d7983 */ /* 0x010f280000300800 */
[----:B--2---:R-:W2:Y:S04]  /*2d670*/  LDL.LU R12, [R1+0x30f0] ;  /* 0x0030f000010c7983 */ /* 0x004ea80000300800 */
[----:B---3--:R-:W3:Y:S04]  /*2d680*/  LDL.LU R11, [R1+0x30ec] ;  /* 0x0030ec00010b7983 */ /* 0x008ee80000300800 */
[----:B------:R-:W4:Y:S04]  /*2d690*/  LDL.LU R10, [R1+0x30e8] ;  /* 0x0030e800010a7983 */ /* 0x000f280000300800 */
[----:B------:R0:W-:Y:S04]  /*2d6a0*/  STS.U8 [R15+UR4+0x4fc0], R8 ;  /* 0x004fc0080f007988 */ /* 0x0001e80008000004 */
[----:B------:R-:W2:Y:S04]  /*2d6b0*/  LDL.LU R9, [R1+0x30e4] ;  /* 0x0030e40001097983 */ /* 0x000ea80000300800 */
[----:B------:R1:W-:Y:S04]  /*2d6c0*/  STS.U8 [R15+UR4+0x4f80], R7 ;  /* 0x004f80070f007988 */ /* 0x0003e80008000004 */
[----:B------:R1:W-:Y:S04]  /*2d6d0*/  STS.U8 [R15+UR4+0x5700], R6 ;  /* 0x005700060f007988 */ /* 0x0003e80008000004 */
[----:B------:R1:W-:Y:S04]  /*2d6e0*/  STS.U8 [R15+UR4+0x5740], R3 ;  /* 0x005740030f007988 */ /* 0x0003e80008000004 */
[----:B------:R1:W-:Y:S04]  /*2d6f0*/  STS.U8 [R15+UR4+0x5780], R16 ;  /* 0x005780100f007988 */ /* 0x0003e80008000004 */
[----:B------:R1:W-:Y:S04]  /*2d700*/  STS.U8 [R15+UR4+0x57c0], R18 ;  /* 0x0057c0120f007988 */ /* 0x0003e80008000004 */
[----:B0-----:R-:W4:Y:S04]  /*2d710*/  LDL.LU R8, [R1+0x30e0] ;  /* 0x0030e00001087983 */ /* 0x001f280000300800 */
[----:B-1----:R-:W2:Y:S04]  /*2d720*/  LDL.LU R7, [R1+0x30dc] ;  /* 0x0030dc0001077983 */ /* 0x002ea80000300800 */
[----:B------:R-:W4:Y:S04]  /*2d730*/  LDL.LU R6, [R1+0x30d8] ;  /* 0x0030d80001067983 */ /* 0x000f280000300800 */
[----:B------:R0:W-:Y:S04]  /*2d740*/  STS.U8 [R15+UR4+0x5f40], R19 ;  /* 0x005f40130f007988 */ /* 0x0001e80008000004 */
[----:B------:R-:W4:Y:S04]  /*2d750*/  LDL.LU R3, [R1+0x30d4] ;  /* 0x0030d40001037983 */ /* 0x000f280000300800 */
[----:B------:R-:W4:Y:S04]  /*2d760*/  LDL.LU R16, [R1+0x30d0] ;  /* 0x0030d00001107983 */ /* 0x000f280000300800 */
[----:B------:R-:W4:Y:S04]  /*2d770*/  LDL.LU R18, [R1+0x30cc] ;  /* 0x0030cc0001127983 */ /* 0x000f280000300800 */
[----:B------:R1:W-:Y:S04]  /*2d780*/  STS.U8 [R15+UR4+0x5f00], R20 ;  /* 0x005f00140f007988 */ /* 0x0003e80008000004 */
[----:B------:R1:W-:Y:S04]  /*2d790*/  STS.U8 [R15+UR4+0x5fc0], R22 ;  /* 0x005fc0160f007988 */ /* 0x0003e80008000004 */
[----:B------:R1:W-:Y:S04]  /*2d7a0*/  STS.U8 [R15+UR4+0x5f80], R24 ;  /* 0x005f80180f007988 */ /* 0x0003e80008000004 */
[----:B------:R1:W-:Y:S04]  /*2d7b0*/  STS.U8 [R15+UR4+0x6700], R5 ;  /* 0x006700050f007988 */ /* 0x0003e80008000004 */
[----:B0-----:R-:W4:Y:S04]  /*2d7c0*/  LDL.LU R19, [R1+0x30c8] ;  /* 0x0030c80001137983 */ /* 0x001f280000300800 */
[----:B------:R0:W-:Y:S04]  /*2d7d0*/  STS.U8 [R15+UR4+0x6740], R4 ;  /* 0x006740040f007988 */ /* 0x0001e80008000004 */
[----:B-1----:R-:W4:Y:S04]  /*2d7e0*/  LDL.LU R20, [R1+0x30c4] ;  /* 0x0030c40001147983 */ /* 0x002f280000300800 */
[----:B------:R-:W4:Y:S04]  /*2d7f0*/  LDL.LU R22, [R1+0x30c0] ;  /* 0x0030c00001167983 */ /* 0x000f280000300800 */
[----:B------:R1:W-:Y:S04]  /*2d800*/  STS.U8 [R15+UR4+0x6780], R26 ;  /* 0x0067801a0f007988 */ /* 0x0003e80008000004 */
[----:B------:R-:W4:Y:S04]  /*2d810*/  LDL.LU R24, [R1+0x30bc] ;  /* 0x0030bc0001187983 */ /* 0x000f280000300800 */
[----:B------:R-:W3:Y:S04]  /*2d820*/  LDL R5, [R1+0x1338] ;  /* 0x0013380001057983 */ /* 0x000ee80000100800 */
[----:B------:R1:W-:Y:S04]  /*2d830*/  STS.U8 [R15+UR4+0x67c0], R28 ;  /* 0x0067c01c0f007988 */ /* 0x0003e80008000004 */
[----:B------:R1:W-:Y:S04]  /*2d840*/  STS.U8 [R15+UR4+0x6f40], R2 ;  /* 0x006f40020f007988 */ /* 0x0003e80008000004 */
[----:B0-----:R-:W3:Y:S04]  /*2d850*/  LDL R4, [R1+0x133c] ;  /* 0x00133c0001047983 */ /* 0x001ee80000100800 */
[----:B-1----:R-:W2:Y:S04]  /*2d860*/  LDL.LU R26, [R1+0x30b8] ;  /* 0x0030b800011a7983 */ /* 0x002ea80000300800 */
[----:B------:R0:W-:Y:S04]  /*2d870*/  STS.U8 [R15+UR4+0x6f00], R14 ;  /* 0x006f000e0f007988 */ /* 0x0001e80008000004 */
[----:B------:R1:W-:Y:S04]  /*2d880*/  STS.U8 [R15+UR4+0x6fc0], R29 ;  /* 0x006fc01d0f007988 */ /* 0x0003e80008000004 */
[----:B------:R1:W-:Y:S04]  /*2d890*/  STS.U8 [R15+UR4+0x6f80], R27 ;  /* 0x006f801b0f007988 */ /* 0x0003e80008000004 */
[----:B------:R-:W4:Y:S04]  /*2d8a0*/  LDL.LU R28, [R1+0x30b4] ;  /* 0x0030b400011c7983 */ /* 0x000f280000300800 */
[----:B------:R-:W2:Y:S04]  /*2d8b0*/  LDL.LU R2, [R1+0x30b0] ;  /* 0x0030b00001027983 */ /* 0x000ea80000300800 */
[----:B------:R1:W-:Y:S04]  /*2d8c0*/  STS.U8 [R15+UR4+0x7700], R25 ;  /* 0x007700190f007988 */ /* 0x0003e80008000004 */
[----:B0-----:R-:W4:Y:S04]  /*2d8d0*/  LDL.LU R14, [R1+0x30ac] ;  /* 0x0030ac00010e7983 */ /* 0x001f280000300800 */
[----:B-1----:R-:W3:Y:S04]  /*2d8e0*/  LDL.LU R29, [R1+0x30a8] ;  /* 0x0030a800011d7983 */ /* 0x002ee80000300800 */
[----:B------:R-:W2:Y:S04]  /*2d8f0*/  LDL.LU R27, [R1+0x30a4] ;  /* 0x0030a400011b7983 */ /* 0x000ea80000300800 */
[----:B------:R0:W-:Y:S04]  /*2d900*/  STS.U8 [R15+UR4+0x7740], R23 ;  /* 0x007740170f007988 */ /* 0x0001e80008000004 */
[----:B------:R1:W-:Y:S04]  /*2d910*/  STS.U8 [R15+UR4+0x7780], R0 ;  /* 0x007780000f007988 */ /* 0x0003e80008000004 */
[----:B------:R-:W4:Y:S04]  /*2d920*/  LDL.LU R25, [R1+0x30a0] ;  /* 0x0030a00001197983 */ /* 0x000f280000300800 */
[----:B0-----:R-:W3:Y:S04]  /*2d930*/  LDL.LU R23, [R1+0x309c] ;  /* 0x00309c0001177983 */ /* 0x001ee80000300800 */
[----:B-1----:R-:W2:Y:S04]  /*2d940*/  LDL.LU R0, [R1+0x3098] ;  /* 0x0030980001007983 */ /* 0x002ea80000300800 */
[----:B--2---:R0:W-:Y:S04]  /*2d950*/  STS.U8 [R15+UR4+0x77c0], R0 ;  /* 0x0077c0000f007988 */ /* 0x0041e80008000004 */
[----:B0-----:R-:W2:Y:S04]  /*2d960*/  LDL.LU R0, [R1+0x3094] ;  /* 0x0030940001007983 */ /* 0x001ea80000300800 */
[----:B---3--:R-:W-:Y:S04]  /*2d970*/  STS.U8 [R15+UR4+0x7f40], R23 ;  /* 0x007f40170f007988 */ /* 0x008fe80008000004 */
[----:B----4-:R-:W-:Y:S04]  /*2d980*/  STS.U8 [R15+UR4+0x7f00], R25 ;  /* 0x007f00190f007988 */ /* 0x010fe80008000004 */
[----:B------:R-:W-:Y:S04]  /*2d990*/  STS.U8 [R15+UR4+0x7fc0], R27 ;  /* 0x007fc01b0f007988 */ /* 0x000fe80008000004 */
[----:B------:R0:W-:Y:S01]  /*2d9a0*/  STS.U8 [R15+UR4+0x7f80], R29 ;  /* 0x007f801d0f007988 */ /* 0x0001e20008000004 */
[----:B------:R-:W-:Y:S06]  /*2d9b0*/  BAR.SYNC.DEFER_BLOCKING 0x0 ;  /* 0x0000000000007b1d */ /* 0x000fec0000010000 */
[----:B0-----:R-:W3:Y:S01]  /*2d9c0*/  LDL.LU R15, [R1+0x3090] ;  /* 0x00309000010f7983 */ /* 0x001ee20000300800 */
[----:B--2---:R-:W-:-:S06]  /*2d9d0*/  PRMT R0, RZ, 0x7610, R0 ;  /* 0x00007610ff007816 */ /* 0x004fcc0000000000 */
[----:B------:R-:W2:Y:S04]  /*2d9e0*/  @!P1 LDG.E.U8 R0, desc[UR32][R4.64] ;  /* 0x0000002004009981 */ /* 0x000ea8000c1e1100 */
[----:B--2---:R0:W-:Y:S04]  /*2d9f0*/  STL [R1+0x1cc], R0 ;  /* 0x0001cc0001007387 */ /* 0x0041e80000100800 */
[----:B0-----:R-:W2:Y:S04]  /*2da00*/  LDL.LU R0, [R1+0x308c] ;  /* 0x00308c0001007983 */ /* 0x001ea80000300800 */
[----:B------:R-:W4:Y:S04]  /*2da10*/  LDL R4, [R1+0x1340] ;  /* 0x0013400001047983 */ /* 0x000f280000100800 */
[----:B------:R-:W4:Y:S01]  /*2da20*/  LDL R5, [R1+0x1344] ;  /* 0x0013440001057983 */ /* 0x000f220000100800 */
[----:B------:R-:W-:-:S02]  /*2da30*/  PRMT R2, RZ, 0x7610, R2 ;  /* 0x00007610ff027816 */ /* 0x000fc40000000002 */
[----:B----4-:R-:W-:-:S04]  /*2da40*/  @!P0 LOP3.LUT R5, R5, R4, RZ, 0x3c, !PT ;  /* 0x0000000405058212 */ /* 0x010fc800078e3cff */
[----:B------:R-:W-:-:S04]  /*2da50*/  @!P0 LOP3.LUT R4, R5, R4, RZ, 0x3c, !PT ;  /* 0x0000000405048212 */ /* 0x000fc800078e3cff */
[----:B------:R-:W-:-:S05]  /*2da60*/  @!P0 LOP3.LUT R5, R5, R4, RZ, 0x3c, !PT ;  /* 0x0000000405058212 */ /* 0x000fca00078e3cff */
[----:B------:R0:W4:Y:S04]  /*2da70*/  @!P0 LDG.E.U8 R2, desc[UR32][R4.64] ;  /* 0x0000002004028981 */ /* 0x000128000c1e1100 */
[----:B------:R-:W0:Y:S04]  /*2da80*/  LDL R4, [R1+0xc94] ;  /* 0x000c940001047983 */ /* 0x000e280000100800 */
[----:B------:R-:W0:Y:S01]  /*2da90*/  LDL R5, [R1+0x131c] ;  /* 0x00131c0001057983 */ /* 0x000e220000100800 */
[----:B---3--:R-:W-:Y:S02]  /*2daa0*/  PRMT R15, RZ, 0x7610, R15 ;  /* 0x00007610ff0f7816 */ /* 0x008fe4000000000f */
[----:B0-----:R-:W-:-:S04]  /*2dab0*/  @!P0 LOP3.LUT R5, R5, R4, RZ, 0x3c, !PT ;  /* 0x0000000405058212 */ /* 0x001fc800078e3cff */
[----:B------:R-:W-:-:S04]  /*2dac0*/  @!P0 LOP3.LUT R4, R5, R4, RZ, 0x3c, !PT ;  /* 0x0000000405048212 */ /* 0x000fc800078e3cff */
[----:B------:R-:W-:-:S05]  /*2dad0*/  @!P0 LOP3.LUT R5, R5, R4, RZ, 0x3c, !PT ;  /* 0x0000000405058212 */ /* 0x000fca00078e3cff */
[----:B------:R-:W3:Y:S04]  /*2dae0*/  @!P0 LDG.E.U8 R15, desc[UR32][R4.64] ;  /* 0x00000020040f8981 */ /* 0x000ee8000c1e1100 */
[----:B----4-:R-:W-:Y:S04]  /*2daf0*/  STL [R1+0x2ea8], R2 ;  /* 0x002ea80201007387 */ /* 0x010fe80000100800 */
[----:B---3--:R0:W-:Y:S04]  /*2db00*/  STL [R1+0x1c8], R15 ;  /* 0x0001c80f01007387 */ /* 0x0081e80000100800 */
[----:B0-----:R-:W3:Y:S04]  /*2db10*/  LDL.LU R15, [R1+0x3088] ;  /* 0x00308800010f7983 */ /* 0x001ee80000300800 */
[----:B------:R-:W4:Y:S04]  /*2db20*/  LDL R4, [R1+0x1308] ;  /* 0x0013080001047983 */ /* 0x000f280000100800 */
[----:B------:R-:W4:Y:S01]  /*2db30*/  LDL R5, [R1+0x1334] ;  /* 0x0013340001057983 */ /* 0x000f220000100800 */
[----:B--2---:R-:W-:-:S02]  /*2db40*/  PRMT R0, RZ, 0x7610, R0 ;  /* 0x00007610ff007816 */ /* 0x004fc40000000000 */
[----:B----4-:R-:W-:-:S04]  /*2db50*/  @!P1 LOP3.LUT R5, R5, R4, RZ, 0x3c, !PT ;  /* 0x0000000405059212 */ /* 0x010fc800078e3cff */
[----:B------:R-:W-:-:S04]  /*2db60*/  @!P1 LOP3.LUT R4, R5, R4, RZ, 0x3c, !PT ;  /* 0x0000000405049212 */ /* 0x000fc800078e3cff */
[----:B------:R-:W-:-:S05]  /*2db70*/  @!P1 LOP3.LUT R5, R5, R4, RZ, 0x3c, !PT ;  /* 0x0000000405059212 */ /* 0x000fca00078e3cff */
[----:B------:R-:W2:Y:S04]  /*2db80*/  @!P1 LDG.E.U8 R0, desc[UR32][R4.64] ;  /* 0x0000002004009981 */ /* 0x000ea8000c1e1100 */
[----:B--2---:R0:W-:Y:S04]  /*2db90*/  STL [R1+0x1c4], R0 ;  /* 0x0001c40001007387 */ /* 0x0041e80000100800 */
[----:B0-----:R-:W2:Y:S04]  /*2dba0*/  LDL.LU R0, [R1+0x3084] ;  /* 0x0030840001007983 */ /* 0x001ea80000300800 */
[----:B------:R-:W4:Y:S04]  /*2dbb0*/  LDL R4, [R1+0x1318] ;  /* 0x0013180001047983 */ /* 0x000f280000100800 */
[----:B------:R-:W4:Y:S01]  /*2dbc0*/  LDL R5, [R1+0x1710] ;  /* 0x0017100001057983 */ /* 0x000f220000100800 */
[----:B---3--:R-:W-:-:S02]  /*2dbd0*/  PRMT R15, RZ, 0x7610, R15 ;  /* 0x00007610ff0f7816 */ /* 0x008fc4000000000f */
[----:B----4-:R-:W-:-:S04]  /*2dbe0*/  @!P0 LOP3.LUT R5, R5, R4, RZ, 0x3c, !PT ;  /* 0x0000000405058212 */ /* 0x010fc800078e3cff */
[----:B------:R-:W-:-:S04]  /*2dbf0*/  @!P0 LOP3.LUT R4, R5, R4, RZ, 0x3c, !PT ;  /* 0x0000000405048212 */ /* 0x000fc800078e3cff */
[----:B------:R-:W-:-:S05]  /*2dc00*/  @!P0 LOP3.LUT R5, R5, R4, RZ, 0x3c, !PT ;  /* 0x0000000405058212 */ /* 0x000fca00078e3cff */
[----:B------:R-:W3:Y:S04]  /*2dc10*/  @!P0 LDG.E.U8 R15, desc[UR32][R4.64] ;  /* 0x00000020040f8981 */ /* 0x000ee8000c1e1100 */
        /* <DEDUP_REMOVED lines=704> */
[----:B--2---:R-:W-:Y:S02]  /*30820*/  PRMT R0, RZ, 0x7610, R0 ;  /* 0x00007610ff007816 */ /* 0x004fe40000000000 */
[----:B0-----:R-:W-:-:S04]  /*30830*/  @!P1 LOP3.LUT R5, R5, R4, RZ, 0x3c, !PT ;  /* 0x0000000405059212 */ /* 0x001fc800078e3cff */
[----:B------:R-:W-:-:S04]  /*30840*/  @!P1 LOP3.LUT R4, R5, R4, RZ, 0x3c, !PT ;  /* 0x0000000405049212 */ /* 0x000fc800078e3cff */
[----:B------:R-:W-:-:S05]  /*30850*/  @!P1 LOP3.LUT R5, R5, R4, RZ, 0x3c, !PT ;  /* 0x0000000405059212 */ /* 0x000fca00078e3cff */
[----:B------:R-:W2:Y:S04]  /*30860*/  @!P1 LDG.E.U8 R0, desc[UR32][R4.64] ;  /* 0x0000002004009981 */ /* 0x000ea8000c1e1100 */
[----:B----4-:R0:W-:Y:S04]  /*30870*/  STL [R1+0x68], R27 ;  /* 0x0000681b01007387 */ /* 0x0101e80000100800 */
[----:B0-----:R-:W4:Y:S04]  /*30880*/  LDL R27, [R1+0x1484] ;  /* 0x00148400011b7983 */ /* 0x001f280000100800 */
        /* <DEDUP_REMOVED lines=35> */
[----:B------:R-:W2:Y:S01]  /*30ac0*/  @!P1 LDG.E.U8 R0, desc[UR32][R4.64] ;  /* 0x0000002004009981 */ /* 0x000ea2000c1e1100 */
[----:B---3--:R-:W-:-:S03]  /*30ad0*/  PRMT R15, RZ, 0x7610, R15 ;  /* 0x00007610ff0f7816 */ /* 0x008fc6000000000f */
[----:B--2---:R0:W-:Y:S04]  /*30ae0*/  STL [R1+0x54], R0 ;  /* 0x0000540001007387 */ /* 0x0041e80000100800 */
[----:B0-----:R-:W2:Y:S04]  /*30af0*/  LDL.LU R0, [R1+0x2f38] ;  /* 0x002f380001007983 */ /* 0x001ea80000300800 */
[----:B------:R-:W3:Y:S01]  /*30b00*/  LDL R5, [R1+0x1480] ;  /* 0x0014800001057983 */ /* 0x000ee20000100800 */
[----:B------:R-:W-:-:S03]  /*30b10*/  @!P0 IMAD.MOV.U32 R4, RZ, RZ, R27 ;  /* 0x000000ffff048224 */ /* 0x000fc600078e001b */
[----:B------:R-:W4:Y:S04]  /*30b20*/  LDL R27, [R1+0x145c] ;  /* 0x00145c00011b7983 */ /* 0x000f280000100800 */
[----:B---3--:R-:W3:Y:S04]  /*30b30*/  @!P0 LDG.E.U8 R15, desc[UR32][R4.64] ;  /* 0x00000020040f8981 */ /* 0x008ee8000c1e1100 */
        /* <DEDUP_REMOVED lines=20> */
[----:B------:R-:W-:Y:S02]  /*30c80*/  PRMT R28, RZ, 0x7610, R28 ;  /* 0x00007610ff1c7816 */ /* 0x000fe4000000001c */
[----:B0-----:R-:W-:-:S04]  /*30c90*/  @!P1 LOP3.LUT R5, R5, R4, RZ, 0x3c, !PT ;  /* 0x0000000405059212 */ /* 0x001fc800078e3cff */
[----:B------:R-:W-:-:S04]  /*30ca0*/  @!P1 LOP3.LUT R4, R5, R4, RZ, 0x3c, !PT ;  /* 0x0000000405049212 */ /* 0x000fc800078e3cff */
[----:B------:R-:W-:Y:S01]  /*30cb0*/  @!P1 LOP3.LUT R5, R5, R4, RZ, 0x3c, !PT ;  /* 0x0000000405059212 */ /* 0x000fe200078e3cff */
[----:B----4-:R0:W-:Y:S04]  /*30cc0*/  STL [R1+0x48], R29 ;  /* 0x0000481d01007387 */ /* 0x0101e80000100800 */
[----:B------:R1:W4:Y:S01]  /*30cd0*/  @!P1 LDG.E.U8 R28, desc[UR32][R4.64] ;  /* 0x00000020041c9981 */ /* 0x000322000c1e1100 */
[----:B---3--:R-:W-:-:S03]  /*30ce0*/  PRMT R15, RZ, 0x7610, R15 ;  /* 0x00007610ff0f7816 */ /* 0x008fc6000000000f */
[----:B0-----:R-:W3:Y:S04]  /*30cf0*/  LDL R29, [R1+0x144c] ;  /* 0x00144c00011d7983 */ /* 0x001ee80000100800 */
[----:B------:R-:W1:Y:S04]  /*30d00*/  LDL R4, [R1+0x1460] ;  /* 0x0014600001047983 */ /* 0x000e680000100800 */
[----:B------:R-:W1:Y:S02]  /*30d10*/  LDL R5, [R1+0x1464] ;  /* 0x0014640001057983 */ /* 0x000e640000100800 */
[----:B-1----:R-:W-:-:S04]  /*30d20*/  @!P0 LOP3.LUT R5, R5, R4, RZ, 0x3c, !PT ;  /* 0x0000000405058212 */ /* 0x002fc800078e3cff */
[----:B------:R-:W-:-:S04]  /*30d30*/  @!P0 LOP3.LUT R4, R5, R4, RZ, 0x3c, !PT ;  /* 0x0000000405048212 */ /* 0x000fc800078e3cff */
[----:B------:R-:W-:-:S05]  /*30d40*/  @!P0 LOP3.LUT R5, R5, R4, RZ, 0x3c, !PT ;  /* 0x0000000405058212 */ /* 0x000fca00078e3cff */
[----:B------:R-:W2:Y:S04]  /*30d50*/  @!P0 LDG.E.U8 R15, desc[UR32][R4.64] ;  /* 0x00000020040f8981 */ /* 0x000ea8000c1e1100 */
[----:B----4-:R0:W-:Y:S04]  /*30d60*/  STL [R1+0x44], R28 ;  /* 0x0000441c01007387 */ /* 0x0101e80000100800 */
[----:B0-----:R-:W4:Y:S04]  /*30d70*/  LDL R28, [R1+0x1444] ;  /* 0x00144400011c7983 */ /* 0x001f280000100800 */
[----:B--2---:R0:W-:Y:S04]  /*30d80*/  STL [R1+0x40], R15 ;  /* 0x0000400f01007387 */ /* 0x0041e80000100800 */
[----:B0-----:R-:W2:Y:S04]  /*30d90*/  LDL.LU R15, [R1+0x2f2c] ;  /* 0x002f2c00010f7983 */ /* 0x001ea80000300800 */
[----:B------:R-:W3:Y:S01]  /*30da0*/  LDL R5, [R1+0x1458] ;  /* 0x0014580001057983 */ /* 0x000ee20000100800 */
[----:B------:R-:W-:Y:S01]  /*30db0*/  PRMT R0, RZ, 0x7610, R0 ;  /* 0x00007610ff007816 */ /* 0x000fe20000000000 */
[----:B------:R-:W-:-:S02]  /*30dc0*/  @!P1 IMAD.MOV.U32 R4, RZ, RZ, R27 ;  /* 0x000000ffff049224 */ /* 0x000fc400078e001b */
[----:B------:R-:W2:Y:S04]  /*30dd0*/  LDL R27, [R1+0x143c] ;  /* 0x00143c00011b7983 */ /* 0x000ea80000100800 */
[----:B---3--:R-:W3:Y:S04]  /*30de0*/  @!P1 LDG.E.U8 R0, desc[UR32][R4.64] ;  /* 0x0000002004009981 */ /* 0x008ee8000c1e1100 */
[----:B---3--:R0:W-:Y:S04]  /*30df0*/  STL [R1+0x3c], R0 ;  /* 0x00003c0001007387 */ /* 0x0081e80000100800 */
[----:B0-----:R-:W3:Y:S04]  /*30e00*/  LDL.LU R0, [R1+0x2f28] ;  /* 0x002f280001007983 */ /* 0x001ee80000300800 */
[----:B------:R-:W4:Y:S04]  /*30e10*/  LDL R4, [R1+0x1450] ;  /* 0x0014500001047983 */ /* 0x000f280000100800 */
[----:B------:R-:W4:Y:S01]  /*30e20*/  LDL R5, [R1+0x1454] ;  /* 0x0014540001057983 */ /* 0x000f220000100800 */
[----:B------:R-:W-:-:S02]  /*30e30*/  PRMT R26, RZ, 0x7610, R26 ;  /* 0x00007610ff1a7816 */ /* 0x000fc4000000001a */
[----:B----4-:R-:W-:-:S04]  /*30e40*/  @!P0 LOP3.LUT R5, R5, R4, RZ, 0x3c, !PT ;  /* 0x0000000405058212 */ /* 0x010fc800078e3cff */
[----:B------:R-:W-:-:S04]  /*30e50*/  @!P0 LOP3.LUT R4, R5, R4, RZ, 0x3c, !PT ;  /* 0x0000000405048212 */ /* 0x000fc800078e3cff */
[----:B------:R-:W-:-:S05]  /*30e60*/  @!P0 LOP3.LUT R5, R5, R4, RZ, 0x3c, !PT ;  /* 0x0000000405058212 */ /* 0x000fca00078e3cff */
[----:B------:R0:W4:Y:S04]  /*30e70*/  @!P0 LDG.E.U8 R26, desc[UR32][R4.64] ;  /* 0x00000020041a8981 */ /* 0x000128000c1e1100 */
[----:B------:R-:W2:Y:S01]  /*30e80*/  LDL R5, [R1+0x1448] ;  /* 0x0014480001057983 */ /* 0x000ea20000100800 */
[----:B------:R-:W-:Y:S01]  /*30e90*/  PRMT R11, RZ, 0x7610, R11 ;  /* 0x00007610ff0b7816 */ /* 0x000fe2000000000b */
[----:B0-----:R-:W-:Y:S02]  /*30ea0*/  @!P1 IMAD.MOV.U32 R4, RZ, RZ, R29 ;  /* 0x000000ffff049224 */ /* 0x001fe400078e001d */
[----:B----4-:R0:W-:Y:S01]  /*30eb0*/  STL [R1+0x38], R26 ;  /* 0x0000381a01007387 */ /* 0x0101e20000100800 */
[----:B------:R-:W-:-:S03]  /*30ec0*/  PRMT R7, RZ, 0x7610, R7 ;  /* 0x00007610ff077816 */ /* 0x000fc60000000007 */
[----:B------:R-:W4:Y:S04]  /*30ed0*/  LDL R29, [R1+0x1428] ;  /* 0x00142800011d7983 */ /* 0x000f280000100800 */
[----:B--2---:R1:W2:Y:S04]  /*30ee0*/  @!P1 LDG.E.U8 R11, desc[UR32][R4.64] ;  /* 0x00000020040b9981 */ /* 0x0042a8000c1e1100 */
[----:B0-----:R-:W3:Y:S04]  /*30ef0*/  LDL R26, [R1+0x1434] ;  /* 0x00143400011a7983 */ /* 0x001ee80000100800 */
[----:B------:R-:W4:Y:S01]  /*30f00*/  LDL R5, [R1+0x1440] ;  /* 0x0014400001057983 */ /* 0x000f220000100800 */
[----:B-1----:R-:W-:-:S03]  /*30f10*/  @!P0 IMAD.MOV.U32 R4, RZ, RZ, R28 ;  /* 0x000000ffff048224 */ /* 0x002fc600078e001c */
[----:B--2---:R0:W-:Y:S01]  /*30f20*/  STL [R1+0x34], R11 ;  /* 0x0000340b01007387 */ /* 0x0041e20000100800 */
[----:B------:R-:W-:-:S03]  /*30f30*/  PRMT R9, RZ, 0x7610, R9 ;  /* 0x00007610ff097816 */ /* 0x000fc60000000009 */
[----:B------:R-:W2:Y:S04]  /*30f40*/  LDL R28, [R1+0x1420] ;  /* 0x00142000011c7983 */ /* 0x000ea80000100800 */
[----:B----4-:R1:W4:Y:S04]  /*30f50*/  @!P0 LDG.E.U8 R7, desc[UR32][R4.64] ;  /* 0x0000002004078981 */ /* 0x010328000c1e1100 */
[----:B0-----:R-:W2:Y:S04]  /*30f60*/  LDL R11, [R1+0x142c] ;  /* 0x00142c00010b7983 */ /* 0x001ea80000100800 */
[----:B------:R-:W3:Y:S01]  /*30f70*/  LDL R5, [R1+0x1438] ;  /* 0x0014380001057983 */ /* 0x000ee20000100800 */
[----:B-1----:R-:W-:-:S03]  /*30f80*/  @!P1 IMAD.MOV.U32 R4, RZ, RZ, R27 ;  /* 0x000000ffff049224 */ /* 0x002fc600078e001b */
[----:B----4-:R0:W-:Y:S01]  /*30f90*/  STL [R1+0x30], R7 ;  /* 0x0000300701007387 */ /* 0x0101e20000100800 */
[----:B------:R-:W-:-:S03]  /*30fa0*/  PRMT R15, RZ, 0x7610, R15 ;  /* 0x00007610ff0f7816 */ /* 0x000fc6000000000f */
[----:B------:R-:W4:Y:S04]  /*30fb0*/  LDL R27, [R1+0x1418] ;  /* 0x00141800011b7983 */ /* 0x000f280000100800 */
[----:B---3--:R1:W3:Y:S04]  /*30fc0*/  @!P1 LDG.E.U8 R9, desc[UR32][R4.64] ;  /* 0x0000002004099981 */ /* 0x0082e8000c1e1100 */
[----:B0-----:R-:W4:Y:S04]  /*30fd0*/  LDL R7, [R1+0x1424] ;  /* 0x0014240001077983 */ /* 0x001f280000100800 */
[----:B------:R-:W2:Y:S01]  /*30fe0*/  LDL R5, [R1+0x1430] ;  /* 0x0014300001057983 */ /* 0x000ea20000100800 */
[----:B-1----:R-:W-:-:S05]  /*30ff0*/  @!P0 IMAD.MOV.U32 R4, RZ, RZ, R26 ;  /* 0x000000ffff048224 */ /* 0x002fca00078e001a */
[----:B--2---:R0:W2:Y:S04]  /*31000*/  @!P0 LDG.E.U8 R15, desc[UR32][R4.64] ;  /* 0x00000020040f8981 */ /* 0x0040a8000c1e1100 */
[----:B---3--:R1:W-:Y:S01]  /*31010*/  STL [R1+0x2c], R9 ;  /* 0x00002c0901007387 */ /* 0x0083e20000100800 */
[----:B------:R-:W-:-:S03]  /*31020*/  PRMT R10, RZ, 0x7610, R10 ;  /* 0x00007610ff0a7816 */ /* 0x000fc6000000000a */
[----:B------:R-:W3:Y:S04]  /*31030*/  LDL R26, [R1+0x1410] ;  /* 0x00141000011a7983 */ /* 0x000ee80000100800 */
[----:B-1----:R-:W3:Y:S01]  /*31040*/  LDL R9, [R1+0x141c] ;  /* 0x00141c0001097983 */ /* 0x002ee20000100800 */
[----:B0-----:R-:W-:Y:S02]  /*31050*/  @!P1 IMAD.MOV.U32 R4, RZ, RZ, R11 ;  /* 0x000000ffff049224 */ /* 0x001fe400078e000b */
[----:B------:R-:W-:Y:S01]  /*31060*/  @!P1 IMAD.MOV.U32 R5, RZ, RZ, R29 ;  /* 0x000000ffff059224 */ /* 0x000fe200078e001d */
[----:B------:R-:W-:Y:S02]  /*31070*/  PRMT R6, RZ, 0x7610, R6 ;  /* 0x00007610ff067816 */ /* 0x000fe40000000006 */
[----:B------:R-:W-:-:S02]  /*31080*/  PRMT R8, RZ, 0x7610, R8 ;  /* 0x00007610ff087816 */ /* 0x000fc40000000008 */
[----:B------:R-:W-:Y:S02]  /*31090*/  PRMT R14, RZ, 0x7610, R14 ;  /* 0x00007610ff0e7816 */ /* 0x000fe4000000000e */
[----:B------:R-:W-:Y:S01]  /*310a0*/  PRMT R25, RZ, 0x7610, R25 ;  /* 0x00007610ff197816 */ /* 0x000fe20000000019 */
[----:B------:R4:W3:Y:S01]  /*310b0*/  @!P1 LDG.E.U8 R10, desc[UR32][R4.64] ;  /* 0x00000020040a9981 */ /* 0x0008e2000c1e1100 */
[----:B------:R-:W-:Y:S02]  /*310c0*/  PRMT R2, RZ, 0x7610, R2 ;  /* 0x00007610ff027816 */ /* 0x000fe40000000002 */
[----:B------:R-:W-:Y:S02]  /*310d0*/  PRMT R24, RZ, 0x7610, R24 ;  /* 0x00007610ff187816 */ /* 0x000fe40000000018 */
[----:B------:R-:W-:Y:S02]  /*310e0*/  PRMT R13, RZ, 0x7610, R13 ;  /* 0x00007610ff0d7816 */ /* 0x000fe4000000000d */
[----:B------:R-:W-:-:S02]  /*310f0*/  PRMT R12, RZ, 0x7610, R12 ;  /* 0x00007610ff0c7816 */ /* 0x000fc4000000000c */
[----:B------:R-:W-:Y:S02]  /*31100*/  PRMT R18, RZ, 0x7610, R18 ;  /* 0x00007610ff127816 */ /* 0x000fe40000000012 */
[----:B------:R-:W-:Y:S02]  /*31110*/  PRMT R16, RZ, 0x7610, R16 ;  /* 0x00007610ff107816 */ /* 0x000fe40000000010 */
[----:B------:R-:W-:Y:S02]  /*31120*/  PRMT R3, RZ, 0x7610, R3 ;  /* 0x00007610ff037816 */ /* 0x000fe40000000003 */
[----:B------:R-:W-:Y:S02]  /*31130*/  PRMT R17, RZ, 0x7610, R17 ;  /* 0x00007610ff117816 */ /* 0x000fe40000000011 */
[----:B------:R-:W-:Y:S01]  /*31140*/  PRMT R19, RZ, 0x7610, R19 ;  /* 0x00007610ff137816 */ /* 0x000fe20000000013 */
[----:B----4-:R-:W-:Y:S02]  /*31150*/  @!P0 IMAD.MOV.U32 R4, RZ, RZ, R7 ;  /* 0x000000ffff048224 */ /* 0x010fe400078e0007 */
[----:B------:R-:W-:Y:S01]  /*31160*/  @!P0 IMAD.MOV.U32 R5, RZ, RZ, R28 ;  /* 0x000000ffff058224 */ /* 0x000fe200078e001c */
[----:B------:R-:W-:-:S02]  /*31170*/  PRMT R20, RZ, 0x7610, R20 ;  /* 0x00007610ff147816 */ /* 0x000fc40000000014 */
[----:B------:R-:W-:Y:S02]  /*31180*/  PRMT R21, RZ, 0x7610, R21 ;  /* 0x00007610ff157816 */ /* 0x000fe40000000015 */
[----:B------:R-:W-:Y:S02]  /*31190*/  PRMT R23, RZ, 0x7610, R23 ;  /* 0x00007610ff177816 */ /* 0x000fe40000000017 */
[----:B------:R-:W-:Y:S01]  /*311a0*/  PRMT R22, RZ, 0x7610, R22 ;  /* 0x00007610ff167816 */ /* 0x000fe20000000016 */
[----:B------:R0:W4:Y:S04]  /*311b0*/  @!P0 LDG.E.U8 R6, desc[UR32][R4.64] ;  /* 0x0000002004068981 */ /* 0x000128000c1e1100 */
[----:B------:R-:W-:Y:S04]  /*311c0*/  LDS.U8 R28, [R0+UR4+0x1008] ;  /* 0x00100804001c7984 */ /* 0x000fe80008000000 */
[----:B------:R-:W-:Y:S04]  /*311d0*/  LDS.U8 R29, [R0+UR4+0x1100] ;  /* 0x00110004001d7984 */ /* 0x000fe80008000000 */
[----:B--2---:R1:W-:Y:S01]  /*311e0*/  STL [R1+0x28], R15 ;  /* 0x0000280f01007387 */ /* 0x0043e20000100800 */
[----:B0-----:R-:W-:-:S03]  /*311f0*/  @!P1 IMAD.MOV.U32 R5, RZ, RZ, R27 ;  /* 0x000000ffff059224 */ /* 0x001fc600078e001b */
[----:B------:R-:W2:Y:S04]  /*31200*/  LDL R11, [R1+0x1408] ;  /* 0x00140800010b7983 */ /* 0x000ea80000100800 */
[----:B------:R-:W-:Y:S04]  /*31210*/  LDS.U8 R27, [R0+UR4+0x1108] ;  /* 0x00110804001b7984 */ /* 0x000fe80008000000 */
[----:B-1----:R-:W2:Y:S01]  /*31220*/  LDL R15, [R1+0x1414] ;  /* 0x00141400010f7983 */ /* 0x002ea20000100800 */
[----:B---3--:R-:W-:-:S05]  /*31230*/  @!P1 IMAD.MOV.U32 R4, RZ, RZ, R9 ;  /* 0x000000ffff049224 */ /* 0x008fca00078e0009 */
[----:B------:R0:W3:Y:S04]  /*31240*/  @!P1 LDG.E.U8 R8, desc[UR32][R4.64] ;  /* 0x0000002004089981 */ /* 0x0000e8000c1e1100 */
[----:B------:R1:W-:Y:S04]  /*31250*/  STL [R1+0x24], R10 ;  /* 0x0000240a01007387 */ /* 0x0003e80000100800 */
[----:B------:R-:W3:Y:S01]  /*31260*/  LDL R7, [R1+0x1400] ;  /* 0x0014000001077983 */ /* 0x000ee20000100800 */
[----:B0-----:R-:W-:-:S03]  /*31270*/  @!P0 IMAD.MOV.U32 R5, RZ, RZ, R26 ;  /* 0x000000ffff058224 */ /* 0x001fc600078e001a */
[----:B-1----:R-:W3:Y:S04]  /*31280*/  LDL R10, [R1+0x140c] ;  /* 0x00140c00010a7983 */ /* 0x002ee80000100800 */
[----:B------:R-:W-:Y:S04]  /*31290*/  LDS.U8 R26, [R0+UR4+0x1000] ;  /* 0x00100004001a7984 */ /* 0x000fe80008000000 */
[----:B----4-:R0:W-:Y:S04]  /*312a0*/  STL [R1+0x20], R6 ;  /* 0x0000200601007387 */ /* 0x0101e80000100800 */
[----:B------:R-:W4:Y:S04]  /*312b0*/  LDL R9, [R1+0x13f8] ;  /* 0x0013f80001097983 */ /* 0x000f280000100800 */
[----:B0-----:R-:W4:Y:S01]  /*312c0*/  LDL R6, [R1+0x1404] ;  /* 0x0014040001067983 */ /* 0x001f220000100800 */
[----:B--2---:R-:W-:-:S05]  /*312d0*/  @!P0 IMAD.MOV.U32 R4, RZ, RZ, R15 ;  /* 0x000000ffff048224 */ /* 0x004fca00078e000f */
[----:B------:R0:W2:Y:S04]  /*312e0*/  @!P0 LDG.E.U8 R14, desc[UR32][R4.64] ;  /* 0x00000020040e8981 */ /* 0x0000a8000c1e1100 */
[----:B---3--:R1:W-:Y:S04]  /*312f0*/  STL [R1+0x1c], R8 ;  /* 0x00001c0801007387 */ /* 0x0083e80000100800 */
[----:B------:R-:W3:Y:S04]  /*31300*/  LDL R15, [R1+0x13f0] ;  /* 0x0013f000010f7983 */ /* 0x000ee80000100800 */
[----:B-1----:R-:W3:Y:S01]  /*31310*/  LDL R8, [R1+0x13fc] ;  /* 0x0013fc0001087983 */ /* 0x002ee20000100800 */
[----:B0-----:R-:W-:-:S02]  /*31320*/  @!P1 IMAD.MOV.U32 R4, RZ, RZ, R10 ;  /* 0x000000ffff049224 */ /* 0x001fc400078e000a */
[----:B------:R-:W-:-:S05]  /*31330*/  @!P1 IMAD.MOV.U32 R5, RZ, RZ, R11 ;  /* 0x000000ffff059224 */ /* 0x000fca00078e000b */
[----:B------:R0:W3:Y:S02]  /*31340*/  @!P1 LDG.E.U8 R25, desc[UR32][R4.64] ;  /* 0x0000002004199981 */ /* 0x0000e4000c1e1100 */
[----:B0-----:R-:W-:Y:S02]  /*31350*/  @!P0 IMAD.MOV.U32 R5, RZ, RZ, R7 ;  /* 0x000000ffff058224 */ /* 0x001fe400078e0007 */
[----:B----4-:R-:W-:-:S05]  /*31360*/  @!P0 IMAD.MOV.U32 R4, RZ, RZ, R6 ;  /* 0x000000ffff048224 */ /* 0x010fca00078e0006 */
[----:B------:R3:W4:Y:S04]  /*31370*/  @!P0 LDG.E.U8 R2, desc[UR32][R4.64] ;  /* 0x0000002004028981 */ /* 0x000728000c1e1100 */
[----:B--2---:R0:W-:Y:S04]  /*31380*/  STL [R1+0x18], R14 ;  /* 0x0000180e01007387 */ /* 0x0041e80000100800 */
[----:B------:R-:W2:Y:S04]  /*31390*/  LDL R11, [R1+0x13e8] ;  /* 0x0013e800010b7983 */ /* 0x000ea80000100800 */
[----:B------:R-:W2:Y:S04]  /*313a0*/  LDL R10, [R1+0x13ec] ;  /* 0x0013ec00010a7983 */ /* 0x000ea80000100800 */
[----:B------:R-:W2:Y:S04]  /*313b0*/  LDL R7, [R1+0x13e0] ;  /* 0x0013e00001077983 */ /* 0x000ea80000100800 */
[----:B------:R-:W2:Y:S04]  /*313c0*/  LDL R6, [R1+0x13e4] ;  /* 0x0013e40001067983 */ /* 0x000ea80000100800 */
[----:B0-----:R-:W2:Y:S01]  /*313d0*/  LDL R14, [R1+0x13f4] ;  /* 0x0013f400010e7983 */ /* 0x001ea20000100800 */
[----:B---3--:R-:W-:-:S02]  /*313e0*/  @!P1 IMAD.MOV.U32 R4, RZ, RZ, R8 ;  /* 0x000000ffff049224 */ /* 0x008fc400078e0008 */
[----:B------:R-:W-:-:S05]  /*313f0*/  @!P1 IMAD.MOV.U32 R5, RZ, RZ, R9 ;  /* 0x000000ffff059224 */ /* 0x000fca00078e0009 */
[----:B------:R0:W3:Y:S02]  /*31400*/  @!P1 LDG.E.U8 R24, desc[UR32][R4.64] ;  /* 0x0000002004189981 */ /* 0x0000e4000c1e1100 */
[----:B0-----:R-:W-:Y:S02]  /*31410*/  @!P0 IMAD.MOV.U32 R5, RZ, RZ, R15 ;  /* 0x000000ffff058224 */ /* 0x001fe400078e000f */
[----:B----4-:R0:W-:Y:S04]  /*31420*/  STL [R1+0x2eac], R2 ;  /* 0x002eac0201007387 */ /* 0x0101e80000100800 */
[----:B------:R-:W4:Y:S04]  /*31430*/  LDL R9, [R1+0x13d8] ;  /* 0x0013d80001097983 */ /* 0x000f280000100800 */
[----:B------:R-:W3:Y:S01]  /*31440*/  LDL R8, [R1+0x13dc] ;  /* 0x0013dc0001087983 */ /* 0x000ee20000100800 */
[----:B0-----:R-:W-:Y:S01]  /*31450*/  PRMT R2, RZ, 0x7610, R2 ;  /* 0x00007610ff027816 */ /* 0x001fe20000000002 */
[----:B--2---:R-:W-:-:S05]  /*31460*/  @!P0 IMAD.MOV.U32 R4, RZ, RZ, R14 ;  /* 0x000000ffff048224 */ /* 0x004fca00078e000e */
[----:B------:R0:W2:Y:S02]  /*31470*/  @!P0 LDG.E.U8 R13, desc[UR32][R4.64] ;  /* 0x00000020040d8981 */ /* 0x0000a4000c1e1100 */
[----:B0-----:R-:W-:Y:S02]  /*31480*/  @!P1 IMAD.MOV.U32 R4, RZ, RZ, R10 ;  /* 0x000000ffff049224 */ /* 0x001fe400078e000a */
[----:B------:R-:W-:Y:S01]  /*31490*/  @!P1 IMAD.MOV.U32 R5, RZ, RZ, R11 ;  /* 0x000000ffff059224 */ /* 0x000fe200078e000b */
[----:B------:R-:W2:Y:S04]  /*314a0*/  LDL R10, [R1+0x13d4] ;  /* 0x0013d400010a7983 */ /* 0x000ea80000100800 */
[----:B------:R-:W2:Y:S04]  /*314b0*/  LDL R11, [R1+0x13d0] ;  /* 0x0013d000010b7983 */ /* 0x000ea80000100800 */
[----:B------:R0:W2:Y:S02]  /*314c0*/  @!P1 LDG.E.U8 R12, desc[UR32][R4.64] ;  /* 0x00000020040c9981 */ /* 0x0000a4000c1e1100 */
[----:B0-----:R-:W-:-:S02]  /*314d0*/  @!P0 IMAD.MOV.U32 R4, RZ, RZ, R6 ;  /* 0x000000ffff048224 */ /* 0x001fc400078e0006 */
[----:B------:R-:W-:Y:S01]  /*314e0*/  @!P0 IMAD.MOV.U32 R5, RZ, RZ, R7 ;  /* 0x000000ffff058224 */ /* 0x000fe200078e0007 */
[----:B------:R-:W2:Y:S04]  /*314f0*/  LDL R6, [R1+0x13cc] ;  /* 0x0013cc0001067983 */ /* 0x000ea80000100800 */
[----:B------:R-:W2:Y:S04]  /*31500*/  LDL R7, [R1+0x13c8] ;  /* 0x0013c80001077983 */ /* 0x000ea80000100800 */
[----:B------:R3:W2:Y:S02]  /*31510*/  @!P0 LDG.E.U8 R2, desc[UR32][R4.64] ;  /* 0x0000002004028981 */ /* 0x0006a4000c1e1100 */
[----:B---3--:R-:W-:-:S02]  /*31520*/  @!P1 IMAD.MOV.U32 R4, RZ, RZ, R8 ;  /* 0x000000ffff049224 */ /* 0x008fc400078e0008 */
[----:B----4-:R-:W-:-:S05]  /*31530*/  @!P1 IMAD.MOV.U32 R5, RZ, RZ, R9 ;  /* 0x000000ffff059224 */ /* 0x010fca00078e0009 */
[----:B------:R0:W3:Y:S04]  /*31540*/  @!P1 LDG.E.U8 R18, desc[UR32][R4.64] ;  /* 0x0000002004129981 */ /* 0x0000e8000c1e1100 */
[----:B--2---:R-:W-:Y:S04]  /*31550*/  STL [R1+0x4], R12 ;  /* 0x0000040c01007387 */ /* 0x004fe80000100800 */
[----:B------:R-:W2:Y:S04]  /*31560*/  @!P1 LDG.E.U8 R3, desc[UR32][R6.64] ;  /* 0x0000002006039981 */ /* 0x000ea8000c1e1100 */
[----:B------:R-:W-:Y:S04]  /*31570*/  STL [R1+0x2ef8], R2 ;  /* 0x002ef80201007387 */ /* 0x000fe80000100800 */
[----:B------:R-:W4:Y:S04]  /*31580*/  LDL R14, [R1+0x13c0] ;  /* 0x0013c000010e7983 */ /* 0x000f280000100800 */
[----:B------:R1:W-:Y:S04]  /*31590*/  STL [R1+0x8], R13 ;  /* 0x0000080d01007387 */ /* 0x0003e80000100800 */
[----:B-1----:R-:W2:Y:S04]  /*315a0*/  LDL R13, [R1+0x13c4] ;  /* 0x0013c400010d7983 */ /* 0x002ea80000100800 */
[----:B------:R-:W-:Y:S04]  /*315b0*/  STL [R1+0x14], R25 ;  /* 0x0000141901007387 */ /* 0x000fe80000100800 */
[----:B------:R-:W2:Y:S04]  /*315c0*/  LDL R9, [R1+0x13b8] ;  /* 0x0013b80001097983 */ /* 0x000ea80000100800 */
[----:B------:R-:W2:Y:S01]  /*315d0*/  LDL R8, [R1+0x13bc] ;  /* 0x0013bc0001087983 */ /* 0x000ea20000100800 */
[----:B0-----:R-:W-:-:S02]  /*315e0*/  @!P0 IMAD.MOV.U32 R4, RZ, RZ, R10 ;  /* 0x000000ffff048224 */ /* 0x001fc400078e000a */
[----:B------:R-:W-:Y:S01]  /*315f0*/  @!P0 IMAD.MOV.U32 R5, RZ, RZ, R11 ;  /* 0x000000ffff058224 */ /* 0x000fe200078e000b */
[----:B------:R-:W-:Y:S04]  /*31600*/  LDS.U8 R25, [R0+UR4+0x100] ;  /* 0x0001000400197984 */ /* 0x000fe80008000000 */
[----:B------:R0:W2:Y:S04]  /*31610*/  @!P0 LDG.E.U8 R16, desc[UR32][R4.64] ;  /* 0x0000002004108981 */ /* 0x0000a8000c1e1100 */
[----:B---3--:R-:W-:Y:S04]  /*31620*/  STL [R1+0x2efc], R18 ;  /* 0x002efc1201007387 */ /* 0x008fe80000100800 */
[----:B------:R-:W3:Y:S04]  /*31630*/  LDL R12, [R1+0x13b0] ;  /* 0x0013b000010c7983 */ /* 0x000ee80000100800 */
[----:B------:R-:W3:Y:S01]  /*31640*/  LDL R11, [R1+0x13b4] ;  /* 0x0013b400010b7983 */ /* 0x000ee20000100800 */
[----:B0-----:R-:W-:-:S02]  /*31650*/  PRMT R4, RZ, 0x7610, R4 ;  /* 0x00007610ff047816 */ /* 0x001fc40000000004 */
[----:B------:R-:W-:Y:S01]  /*31660*/  PRMT R5, RZ, 0x7610, R5 ;  /* 0x00007610ff057816 */ /* 0x000fe20000000005 */
[----:B----4-:R-:W-:Y:S02]  /*31670*/  @!P0 IMAD.MOV.U32 R7, RZ, RZ, R14 ;  /* 0x000000ffff078224 */ /* 0x010fe400078e000e */
[----:B--2---:R-:W-:-:S03]  /*31680*/  @!P0 IMAD.MOV.U32 R6, RZ, RZ, R13 ;  /* 0x000000ffff068224 */ /* 0x004fc600078e000d */
[----:B------:R-:W2:Y:S04]  /*31690*/  @!P1 LDG.E.U8 R5, desc[UR32][R8.64] ;  /* 0x0000002008059981 */ /* 0x000ea8000c1e1100 */
[----:B------:R0:W4:Y:S04]  /*316a0*/  @!P0 LDG.E.U8 R4, desc[UR32][R6.64] ;  /* 0x0000002006048981 */ /* 0x000128000c1e1100 */
[----:B------:R-:W-:Y:S04]  /*316b0*/  STL [R1+0x2ed8], R16 ;  /* 0x002ed81001007387 */ /* 0x000fe80000100800 */
[----:B------:R-:W-:Y:S04]  /*316c0*/  STL [R1+0xc], R24 ;  /* 0x00000c1801007387 */ /* 0x000fe80000100800 */
[----:B------:R-:W2:Y:S04]  /*316d0*/  LDL R10, [R1+0x13a8] ;  /* 0x0013a800010a7983 */ /* 0x000ea80000100800 */
[----:B------:R-:W2:Y:S04]  /*316e0*/  LDL R2, [R1+0x13ac] ;  /* 0x0013ac0001027983 */ /* 0x000ea80000100800 */
[----:B------:R-:W-:Y:S01]  /*316f0*/  STL [R1+0x2edc], R3 ;  /* 0x002edc0301007387 */ /* 0x000fe20000100800 */
[----:B0-----:R-:W-:Y:S01]  /*31700*/  PRMT R6, RZ, 0x7610, R6 ;  /* 0x00007610ff067816 */ /* 0x001fe20000000006 */
[----:B---3--:R-:W-:-:S02]  /*31710*/  @!P0 IMAD.MOV.U32 R9, RZ, RZ, R12 ;  /* 0x000000ffff098224 */ /* 0x008fc400078e000c */
[----:B------:R-:W-:Y:S01]  /*31720*/  @!P0 IMAD.MOV.U32 R8, RZ, RZ, R11 ;  /* 0x000000ffff088224 */ /* 0x000fe200078e000b */
[----:B------:R-:W-:Y:S01]  /*31730*/  PRMT R7, RZ, 0x7610, R7 ;  /* 0x00007610ff077816 */ /* 0x000fe20000000007 */
[----:B------:R-:W-:Y:S04]  /*31740*/  LDS.U8 R24, [R0+UR4+0x8] ;  /* 0x0000080400187984 */ /* 0x000fe80008000000 */
[----:B------:R0:W3:Y:S04]  /*31750*/  @!P0 LDG.E.U8 R6, desc[UR32][R8.64] ;  /* 0x0000002008068981 */ /* 0x0000e8000c1e1100 */
[----:B----4-:R1:W-:Y:S04]  /*31760*/  STL [R1+0x2eb0], R4 ;  /* 0x002eb00401007387 */ /* 0x0103e80000100800 */
[----:B------:R-:W4:Y:S04]  /*31770*/  LDL R15, [R1+0x13a0] ;  /* 0x0013a000010f7983 */ /* 0x000f280000100800 */
[----:B------:R-:W4:Y:S04]  /*31780*/  LDL R13, [R1+0x13a4] ;  /* 0x0013a400010d7983 */ /* 0x000f280000100800 */
[----:B--2---:R2:W-:Y:S04]  /*31790*/  STL [R1+0x2eb4], R5 ;  /* 0x002eb40501007387 */ /* 0x0045e80000100800 */
[----:B------:R-:W4:Y:S04]  /*317a0*/  LDL R12, [R1+0x1398] ;  /* 0x00139800010c7983 */ /* 0x000f280000100800 */
[----:B-1----:R-:W4:Y:S01]  /*317b0*/  LDL R4, [R1+0x139c] ;  /* 0x00139c0001047983 */ /* 0x002f220000100800 */
[----:B------:R-:W-:-:S02]  /*317c0*/  @!P1 IMAD.MOV.U32 R11, RZ, RZ, R10 ;  /* 0x000000ffff0b9224 */ /* 0x000fc400078e000a */
[----:B------:R-:W-:-:S05]  /*317d0*/  @!P1 IMAD.MOV.U32 R10, RZ, RZ, R2 ;  /* 0x000000ffff0a9224 */ /* 0x000fca00078e0002 */
[----:B------:R4:W4:Y:S01]  /*317e0*/  @!P1 LDG.E.U8 R7, desc[UR32][R10.64] ;  /* 0x000000200a079981 */ /* 0x000922000c1e1100 */
[----:B0-----:R-:W-:Y:S02]  /*317f0*/  PRMT R8, RZ, 0x7610, R8 ;  /* 0x00007610ff087816 */ /* 0x001fe40000000008 */
[----:B------:R-:W-:Y:S01]  /*31800*/  PRMT R9, RZ, 0x7610, R9 ;  /* 0x00007610ff097816 */ /* 0x000fe20000000009 */
[----:B---3--:R0:W-:Y:S04]  /*31810*/  STL [R1+0x2f10], R6 ;  /* 0x002f100601007387 */ /* 0x0081e80000100800 */
[----:B------:R-:W3:Y:S04]  /*31820*/  LDL R14, [R1+0x1390] ;  /* 0x00139000010e7983 */ /* 0x000ee80000100800 */
[----:B--2---:R-:W2:Y:S04]  /*31830*/  LDL R5, [R1+0x1394] ;  /* 0x0013940001057983 */ /* 0x004ea80000100800 */
[----:B------:R-:W3:Y:S04]  /*31840*/  LDL R3, [R1+0x1388] ;  /* 0x0013880001037983 */ /* 0x000ee80000100800 */
[----:B------:R-:W3:Y:S01]  /*31850*/  LDL R2, [R1+0x138c] ;  /* 0x00138c0001027983 */ /* 0x000ee20000100800 */
[----:B----4-:R-:W-:-:S02]  /*31860*/  @!P0 IMAD.MOV.U32 R11, RZ, RZ, R15 ;  /* 0x000000ffff0b8224 */ /* 0x010fc400078e000f */
[----:B------:R-:W-:Y:S02]  /*31870*/  @!P0 IMAD.MOV.U32 R10, RZ, RZ, R13 ;  /* 0x000000ffff0a8224 */ /* 0x000fe400078e000d */
[----:B------:R-:W-:-:S03]  /*31880*/  @!P1 IMAD.MOV.U32 R13, RZ, RZ, R12 ;  /* 0x000000ffff0d9224 */ /* 0x000fc600078e000c */
[----:B------:R1:W4:Y:S01]  /*31890*/  @!P0 LDG.E.U8 R8, desc[UR32][R10.64] ;  /* 0x000000200a088981 */ /* 0x000322000c1e1100 */
[----:B------:R-:W-:-:S05]  /*318a0*/  @!P1 IMAD.MOV.U32 R12, RZ, RZ, R4 ;  /* 0x000000ffff0c9224 */ /* 0x000fca00078e0004 */
[----:B------:R2:W4:Y:S04]  /*318b0*/  @!P1 LDG.E.U8 R9, desc[UR32][R12.64] ;  /* 0x000000200c099981 */ /* 0x000528000c1e1100 */
[----:B------:R1:W-:Y:S04]  /*318c0*/  STL [R1+0x2f14], R7 ;  /* 0x002f140701007387 */ /* 0x0003e80000100800 */
[----:B0-----:R-:W4:Y:S04]  /*318d0*/  LDL R6, [R1+0x1384] ;  /* 0x0013840001067983 */ /* 0x001f280000100800 */
[----:B-1----:R-:W4:Y:S01]  /*318e0*/  LDL R7, [R1+0x1380] ;  /* 0x0013800001077983 */ /* 0x002f220000100800 */
[----:B------:R-:W-:Y:S01]  /*318f0*/  PRMT R10, RZ, 0x7610, R10 ;  /* 0x00007610ff0a7816 */ /* 0x000fe2000000000a */
[----:B--2---:R-:W-:-:S02]  /*31900*/  @!P0 IMAD.MOV.U32 R12, RZ, RZ, R5 ;  /* 0x000000ffff0c8224 */ /* 0x004fc400078e0005 */
[----:B---3--:R-:W-:-:S05]  /*31910*/  @!P0 IMAD.MOV.U32 R13, RZ, RZ, R14 ;  /* 0x000000ffff0d8224 */ /* 0x008fca00078e000e */
[----:B------:R0:W2:Y:S04]  /*31920*/  @!P0 LDG.E.U8 R10, desc[UR32][R12.64] ;  /* 0x000000200c0a8981 */ /* 0x0000a8000c1e1100 */
[----:B----4-:R-:W-:Y:S04]  /*31930*/  STL [R1+0x2f00], R8 ;  /* 0x002f000801007387 */ /* 0x010fe80000100800 */
[----:B------:R-:W3:Y:S04]  /*31940*/  LDL R4, [R1+0x137c] ;  /* 0x00137c0001047983 */ /* 0x000ee80000100800 */
[----:B------:R-:W-:Y:S04]  /*31950*/  STL [R1+0x2f04], R9 ;  /* 0x002f040901007387 */ /* 0x000fe80000100800 */
[----:B------:R-:W4:Y:S01]  /*31960*/  LDL R5, [R1+0x1378] ;  /* 0x0013780001057983 */ /* 0x000f220000100800 */
[----:B------:R-:W-:Y:S01]  /*31970*/  PRMT R11, RZ, 0x7610, R11 ;  /* 0x00007610ff0b7816 */ /* 0x000fe2000000000b */
[----:B------:R-:W-:-:S02]  /*31980*/  @!P1 IMAD.MOV.U32 R14, RZ, RZ, R2 ;  /* 0x000000ffff0e9224 */ /* 0x000fc400078e0002 */
[----:B------:R-:W-:Y:S01]  /*31990*/  @!P1 IMAD.MOV.U32 R15, RZ, RZ, R3 ;  /* 0x000000ffff0f9224 */ /* 0x000fe200078e0003 */
[----:B0-----:R-:W-:-:S04]  /*319a0*/  PRMT R12, RZ, 0x7610, R12 ;  /* 0x00007610ff0c7816 */ /* 0x001fc8000000000c */
[----:B------:R0:W4:Y:S02]  /*319b0*/  @!P1 LDG.E.U8 R11, desc[UR32][R14.64] ;  /* 0x000000200e0b9981 */ /* 0x000124000c1e1100 */
[----:B0-----:R-:W-:Y:S02]  /*319c0*/  @!P0 IMAD.MOV.U32 R14, RZ, RZ, R6 ;  /* 0x000000ffff0e8224 */ /* 0x001fe400078e0006 */
[----:B------:R-:W-:-:S05]  /*319d0*/  @!P0 IMAD.MOV.U32 R15, RZ, RZ, R7 ;  /* 0x000000ffff0f8224 */ /* 0x000fca00078e0007 */
[----:B------:R3:W4:Y:S01]  /*319e0*/  @!P0 LDG.E.U8 R12, desc[UR32][R14.64] ;  /* 0x000000200e0c8981 */ /* 0x000722000c1e1100 */
[----:B------:R-:W-:-:S03]  /*319f0*/  PRMT R13, RZ, 0x7610, R13 ;  /* 0x00007610ff0d7816 */ /* 0x000fc6000000000d */
[----:B--2---:R0:W-:Y:S04]  /*31a00*/  STL [R1+0x2ee0], R10 ;  /* 0x002ee00a01007387 */ /* 0x0041e80000100800 */
[----:B------:R-:W2:Y:S04]  /*31a10*/  LDL R3, [R1+0x1370] ;  /* 0x0013700001037983 */ /* 0x000ea80000100800 */
[----:B------:R-:W2:Y:S01]  /*31a20*/  LDL R2, [R1+0x1374] ;  /* 0x0013740001027983 */ /* 0x000ea20000100800 */
[----:B---3--:R-:W-:Y:S02]  /*31a30*/  @!P1 IMAD.MOV.U32 R14, RZ, RZ, R4 ;  /* 0x000000ffff0e9224 */ /* 0x008fe400078e0004 */
[----:B----4-:R-:W-:-:S05]  /*31a40*/  @!P1 IMAD.MOV.U32 R15, RZ, RZ, R5 ;  /* 0x000000ffff0f9224 */ /* 0x010fca00078e0005 */
[----:B------:R2:W3:Y:S04]  /*31a50*/  @!P1 LDG.E.U8 R13, desc[UR32][R14.64] ;  /* 0x000000200e0d9981 */ /* 0x0004e8000c1e1100 */
[----:B------:R1:W-:Y:S04]  /*31a60*/  STL [R1+0x2ee4], R11 ;  /* 0x002ee40b01007387 */ /* 0x0003e80000100800 */
[----:B0-----:R-:W4:Y:S04]  /*31a70*/  LDL R10, [R1+0x136c] ;  /* 0x00136c00010a7983 */ /* 0x001f280000100800 */
[----:B------:R-:W4:Y:S04]  /*31a80*/  LDL R8, [R1+0x1364] ;  /* 0x0013640001087983 */ /* 0x000f280000100800 */
[----:B-1----:R-:W4:Y:S04]  /*31a90*/  LDL R11, [R1+0x1368] ;  /* 0x00136800010b7983 */ /* 0x002f280000100800 */
[----:B------:R-:W-:Y:S04]  /*31aa0*/  STL [R1+0x2eb8], R12 ;  /* 0x002eb80c01007387 */ /* 0x000fe80000100800 */
[----:B------:R-:W4:Y:S04]  /*31ab0*/  LDL R9, [R1+0x1360] ;  /* 0x0013600001097983 */ /* 0x000f280000100800 */
[----:B------:R-:W4:Y:S04]  /*31ac0*/  LDL R7, [R1+0x1358] ;  /* 0x0013580001077983 */ /* 0x000f280000100800 */
[----:B------:R-:W4:Y:S04]  /*31ad0*/  LDL R6, [R1+0x135c] ;  /* 0x00135c0001067983 */ /* 0x000f280000100800 */
[----:B------:R-:W4:Y:S04]  /*31ae0*/  LDL R5, [R1+0x1350] ;  /* 0x0013500001057983 */ /* 0x000f280000100800 */
[----:B------:R-:W4:Y:S01]  /*31af0*/  LDL R4, [R1+0x1354] ;  /* 0x0013540001047983 */ /* 0x000f220000100800 */
[----:B--2---:R-:W-:-:S02]  /*31b00*/  @!P0 IMAD.MOV.U32 R14, RZ, RZ, R2 ;  /* 0x000000ffff0e8224 */ /* 0x004fc400078e0002 */
[----:B------:R-:W-:-:S05]  /*31b10*/  @!P0 IMAD.MOV.U32 R15, RZ, RZ, R3 ;  /* 0x000000ffff0f8224 */ /* 0x000fca00078e0003 */
[----:B------:R4:W2:Y:S04]  /*31b20*/  @!P0 LDG.E.U8 R17, desc[UR32][R14.64] ;  /* 0x000000200e118981 */ /* 0x0008a8000c1e1100 */
[----:B---3--:R-:W-:Y:S04]  /*31b30*/  STL [R1+0x2ebc], R13 ;  /* 0x002ebc0d01007387 */ /* 0x008fe80000100800 */
[----:B------:R-:W3:Y:S04]  /*31b40*/  LDL R3, [R1+0x1348] ;  /* 0x0013480001037983 */ /* 0x000ee80000100800 */
[----:B------:R-:W3:Y:S01]  /*31b50*/  LDL R2, [R1+0x134c] ;  /* 0x00134c0001027983 */ /* 0x000ee20000100800 */
[----:B----4-:R-:W-:-:S02]  /*31b60*/  @!P1 IMAD.MOV.U32 R14, RZ, RZ, R10 ;  /* 0x000000ffff0e9224 */ /* 0x010fc400078e000a */
[----:B------:R-:W-:-:S05]  /*31b70*/  @!P1 IMAD.MOV.U32 R15, RZ, RZ, R11 ;  /* 0x000000ffff0f9224 */ /* 0x000fca00078e000b */
[----:B------:R0:W4:Y:S02]  /*31b80*/  @!P1 LDG.E.U8 R19, desc[UR32][R14.64] ;  /* 0x000000200e139981 */ /* 0x000124000c1e1100 */
[----:B0-----:R-:W-:Y:S02]  /*31b90*/  @!P0 IMAD.MOV.U32 R14, RZ, RZ, R8 ;  /* 0x000000ffff0e8224 */ /* 0x001fe400078e0008 */
[----:B------:R-:W-:-:S05]  /*31ba0*/  @!P0 IMAD.MOV.U32 R15, RZ, RZ, R9 ;  /* 0x000000ffff0f8224 */ /* 0x000fca00078e0009 */
[----:B------:R0:W4:Y:S02]  /*31bb0*/  @!P0 LDG.E.U8 R20, desc[UR32][R14.64] ;  /* 0x000000200e148981 */ /* 0x000124000c1e1100 */
[----:B0-----:R-:W-:Y:S02]  /*31bc0*/  @!P1 IMAD.MOV.U32 R14, RZ, RZ, R6 ;  /* 0x000000ffff0e9224 */ /* 0x001fe400078e0006 */
[----:B------:R-:W-:-:S05]  /*31bd0*/  @!P1 IMAD.MOV.U32 R15, RZ, RZ, R7 ;  /* 0x000000ffff0f9224 */ /* 0x000fca00078e0007 */
[----:B------:R0:W4:Y:S02]  /*31be0*/  @!P1 LDG.E.U8 R21, desc[UR32][R14.64] ;  /* 0x000000200e159981 */ /* 0x000124000c1e1100 */
[----:B0-----:R-:W-:Y:S02]  /*31bf0*/  @!P0 IMAD.MOV.U32 R14, RZ, RZ, R4 ;  /* 0x000000ffff0e8224 */ /* 0x001fe400078e0004 */
[----:B------:R-:W-:Y:S01]  /*31c00*/  @!P0 IMAD.MOV.U32 R15, RZ, RZ, R5 ;  /* 0x000000ffff0f8224 */ /* 0x000fe200078e0005 */
[----:B--2---:R-:W-:Y:S04]  /*31c10*/  STL [R1+0x2f18], R17 ;  /* 0x002f181101007387 */ /* 0x004fe80000100800 */
[----:B------:R-:W-:Y:S04]  /*31c20*/  LDS.U8 R4, [R0+UR4+0x2008] ;  /* 0x0020080400047984 */ /* 0x000fe80008000000 */
[----:B------:R3:W2:Y:S02]  /*31c30*/  @!P0 LDG.E.U8 R23, desc[UR32][R14.64] ;  /* 0x000000200e178981 */ /* 0x0006a4000c1e1100 */
[----:B---3--:R-:W-:-:S02]  /*31c40*/  @!P1 IMAD.MOV.U32 R15, RZ, RZ, R3 ;  /* 0x000000ffff0f9224 */ /* 0x008fc400078e0003 */
[----:B------:R-:W-:Y:S01]  /*31c50*/  @!P1 IMAD.MOV.U32 R14, RZ, RZ, R2 ;  /* 0x000000ffff0e9224 */ /* 0x000fe200078e0002 */
[----:B------:R-:W-:Y:S04]  /*31c60*/  LDS.U8 R3, [R0+UR4+0x2108] ;  /* 0x0021080400037984 */ /* 0x000fe80008000000 */
[----:B------:R-:W-:Y:S04]  /*31c70*/  LDS.U8 R2, [R0+UR4+0x2000] ;  /* 0x0020000400027984 */ /* 0x000fe80008000000 */
[----:B------:R0:W3:Y:S04]  /*31c80*/  @!P1 LDG.E.U8 R22, desc[UR32][R14.64] ;  /* 0x000000200e169981 */ /* 0x0000e8000c1e1100 */
[----:B0-----:R-:W0:Y:S04]  /*31c90*/  LDS.U8 R14, [R0+UR4] ;  /* 0x00000004000e7984 */ /* 0x001e280008000000 */
[----:B------:R-:W1:Y:S04]  /*31ca0*/  LDS.U8 R15, [R0+UR4+0x108] ;  /* 0x00010804000f7984 */ /* 0x000e680008000000 */
[----:B----4-:R-:W-:Y:S04]  /*31cb0*/  STL [R1+0x2f0c], R19 ;  /* 0x002f0c1301007387 */ /* 0x010fe80000100800 */
[----:B------:R-:W-:Y:S04]  /*31cc0*/  STL [R1+0x2f08], R20 ;  /* 0x002f081401007387 */ /* 0x000fe80000100800 */
[----:B------:R-:W-:Y:S04]  /*31cd0*/  STL [R1+0x2f1c], R21 ;  /* 0x002f1c1501007387 */ /* 0x000fe80000100800 */
[----:B--2---:R-:W-:Y:S04]  /*31ce0*/  STL [R1+0x2ee8], R23 ;  /* 0x002ee81701007387 */ /* 0x004fe80000100800 */
[----:B---3--:R-:W-:Y:S04]  /*31cf0*/  STL [R1+0x2eec], R22 ;  /* 0x002eec1601007387 */ /* 0x008fe80000100800 */
[----:B0-----:R-:W-:Y:S04]  /*31d00*/  STL [R1+0x2ec0], R14 ;  /* 0x002ec00e01007387 */ /* 0x001fe80000100800 */
[----:B-1----:R-:W-:Y:S04]  /*31d10*/  STL [R1+0x2ec4], R15 ;  /* 0x002ec40f01007387 */ /* 0x002fe80000100800 */
[----:B------:R-:W-:Y:S04]  /*31d20*/  STL [R1+0x2ec8], R24 ;  /* 0x002ec81801007387 */ /* 0x000fe80000100800 */
[----:B------:R-:W-:Y:S04]  /*31d30*/  STL [R1+0x2ecc], R25 ;  /* 0x002ecc1901007387 */ /* 0x000fe80000100800 */
[----:B------:R-:W-:Y:S04]  /*31d40*/  STL [R1+0x2ed0], R26 ;  /* 0x002ed01a01007387 */ /* 0x000fe80000100800 */
[----:B------:R-:W-:Y:S04]  /*31d50*/  STL [R1+0x2ed4], R27 ;  /* 0x002ed41b01007387 */ /* 0x000fe80000100800 */
[----:B------:R-:W-:Y:S04]  /*31d60*/  STL [R1+0x2ef0], R28 ;  /* 0x002ef01c01007387 */ /* 0x000fe80000100800 */
[----:B------:R-:W-:Y:S04]  /*31d70*/  STL [R1+0x2ef4], R29 ;  /* 0x002ef41d01007387 */ /* 0x000fe80000100800 */
[----:B------:R-:W-:Y:S04]  /*31d80*/  STL [R1+0x858], R2 ;  /* 0x0008580201007387 */ /* 0x000fe80000100800 */
[----:B------:R-:W0:Y:S04]  /*31d90*/  LDS.U8 R2, [R0+UR4+0x2100] ;  /* 0x0021000400027984 */ /* 0x000e280008000000 */
[----:B------:R-:W-:Y:S04]  /*31da0*/  STL [R1+0x854], R3 ;  /* 0x0008540301007387 */ /* 0x000fe80000100800 */
[----:B------:R-:W1:Y:S04]  /*31db0*/  LDS.U8 R3, [R0+UR4+0x3000] ;  /* 0x0030000400037984 */ /* 0x000e680008000000 */
[----:B------:R-:W-:Y:S04]  /*31dc0*/  STL [R1+0x860], R4 ;  /* 0x0008600401007387 */ /* 0x000fe80000100800 */
[----:B------:R-:W2:Y:S04]  /*31dd0*/  LDS.U8 R4, [R0+UR4+0x3108] ;  /* 0x0031080400047984 */ /* 0x000ea80008000000 */
[----:B0-----:R-:W-:Y:S04]  /*31de0*/  STL [R1+0x85c], R2 ;  /* 0x00085c0201007387 */ /* 0x001fe80000100800 */
[----:B------:R-:W0:Y:S04]  /*31df0*/  LDS.U8 R2, [R0+UR4+0x3008] ;  /* 0x0030080400027984 */ /* 0x000e280008000000 */
[----:B-1----:R-:W-:Y:S04]  /*31e00*/  STL [R1+0x868], R3 ;  /* 0x0008680301007387 */ /* 0x002fe80000100800 */
[----:B------:R-:W1:Y:S04]  /*31e10*/  LDS.U8 R3, [R0+UR4+0x3100] ;  /* 0x0031000400037984 */ /* 0x000e680008000000 */
[----:B--2---:R-:W-:Y:S04]  /*31e20*/  STL [R1+0x864], R4 ;  /* 0x0008640401007387 */ /* 0x004fe80000100800 */
        /* <DEDUP_REMOVED lines=91> */
[----:B0-----:R0:W-:Y:S04]  /*323e0*/  STL [R1+0x211c], R2 ;  /* 0x00211c0201007387 */ /* 0x0011e80000100800 */
[----:B-1----:R-:W-:Y:S04]  /*323f0*/  STL [R1+0x2128], R3 ;  /* 0x0021280301007387 */ /* 0x002fe80000100800 */
[----:B------:R-:W1:Y:S04]  /*32400*/  LDS.U8 R3, [R0+UR4+0x7088] ;  /* 0x0070880400037984 */ /* 0x000e680008000000 */
[----:B--2---:R-:W-:Y:S04]  /*32410*/  STL [R1+0x2124], R4 ;  /* 0x0021240401007387 */ /* 0x004fe80000100800 */
[----:B------:R-:W-:Y:S04]  /*32420*/  STL [R1+0x22e8], R0 ;  /* 0x0022e80001007387 */ /* 0x000fe80000100800 */
[----:B------:R-:W2:Y:S01]  /*32430*/  LDS.U8 R4, [R0+UR4+0x7180] ;  /* 0x0071800400047984 */ /* 0x000ea20008000000 */
[----:B0-----:R-:W-:-:S05]  /*32440*/  LOP3.LUT R2, R0, 0x210, RZ, 0x3c, !PT ;  /* 0x0000021000027812 */ /* 0x001fca00078e3cff */
[----:B------:R-:W-:Y:S04]  /*32450*/  LDS.U8 R0, [R2+UR4+0x108] ;  /* 0x0001080402007984 */ /* 0x000fe80008000000 */
[----:B------:R-:W-:Y:S04]  /*32460*/  LDS.U8 R5, [R2+UR4+0x4188] ;  /* 0x0041880402057984 */ /* 0x000fe80008000000 */
[----:B-1----:R-:W-:Y:S04]  /*32470*/  STL [R1+0x2130], R3 ;  /* 0x0021300301007387 */ /* 0x002fe80000100800 */
[----:B------:R-:W0:Y:S04]  /*32480*/  LDS.U8 R3, [R2+UR4] ;  /* 0x0000000402037984 */ /* 0x000e280008000000 */
[----:B--2---:R-:W-:Y:S04]  /*32490*/  STL [R1+0x212c], R4 ;  /* 0x00212c0401007387 */ /* 0x004fe80000100800 */
[----:B------:R-:W1:Y:S04]  /*324a0*/  LDS.U8 R4, [R2+UR4+0x8] ;  /* 0x0000080402047984 */ /* 0x000e680008000000 */
[----:B0-----:R-:W-:Y:S04]  /*324b0*/  STL [R1+0x754], R3 ;  /* 0x0007540301007387 */ /* 0x001fe80000100800 */
[----:B------:R-:W0:Y:S04]  /*324c0*/  LDS.U8 R3, [R2+UR4+0x100] ;  /* 0x0001000402037984 */ /* 0x000e280008000000 */
[----:B------:R-:W-:Y:S04]  /*324d0*/  STL [R1+0x750], R0 ;  /* 0x0007500001007387 */ /* 0x000fe80000100800 */
[----:B------:R-:W2:Y:S04]  /*324e0*/  LDS.U8 R0, [R2+UR4+0x1000] ;  /* 0x0010000402007984 */ /* 0x000ea80008000000 */
[----:B-1----:R-:W-:Y:S04]  /*324f0*/  STL [R1+0x75c], R4 ;  /* 0x00075c0401007387 */ /* 0x002fe80000100800 */
[----:B------:R-:W1:Y:S04]  /*32500*/  LDS.U8 R4, [R2+UR4+0x1108] ;  /* 0x0011080402047984 */ /* 0x000e680008000000 */
[----:B0-----:R-:W-:Y:S04]  /*32510*/  STL [R1+0x758], R3 ;  /* 0x0007580301007387 */ /* 0x001fe80000100800 */
[----:B------:R-:W0:Y:S04]  /*32520*/  LDS.U8 R3, [R2+UR4+0x1008] ;  /* 0x0010080402037984 */ /* 0x000e280008000000 */
[----:B--2---:R-:W-:Y:S04]  /*32530*/  STL [R1+0x764], R0 ;  /* 0x0007640001007387 */ /* 0x004fe80000100800 */
        /* <DEDUP_REMOVED lines=82> */
[----:B--2---:R0:W-:Y:S04]  /*32a60*/  STL [R1+0xa20], R0 ;  /* 0x000a200001007387 */ /* 0x0041e80000100800 */
[----:B------:R-:W2:Y:S04]  /*32a70*/  LDS.U8 R3, [R2+UR4+0x4080] ;  /* 0x0040800402037984 */ /* 0x000ea80008000000 */
[----:B0-----:R-:W3:Y:S04]  /*32a80*/  LDL R0, [R1+0x22a8] ;  /* 0x0022a80001007983 */ /* 0x001ee80000100800 */
[----:B-1----:R-:W-:Y:S04]  /*32a90*/  STL [R1+0xa1c], R4 ;  /* 0x000a1c0401007387 */ /* 0x002fe80000100800 */
[----:B------:R-:W-:Y:S04]  /*32aa0*/  LDS.U8 R4, [R2+UR4+0x4180] ;  /* 0x0041800402047984 */ /* 0x000fe80008000000 */
[----:B--2---:R-:W-:Y:S04]  /*32ab0*/  STL [R1+0xc28], R3 ;  /* 0x000c280301007387 */ /* 0x004fe80000100800 */
[----:B------:R-:W0:Y:S04]  /*32ac0*/  LDS.U8 R3, [R2+UR4+0x4088] ;  /* 0x0040880402037984 */ /* 0x000e280008000000 */
[----:B------:R-:W-:Y:S04]  /*32ad0*/  STL [R1+0xc24], R5 ;  /* 0x000c240501007387 */ /* 0x000fe80000100800 */
        /* <DEDUP_REMOVED lines=24> */
[----:B0-----:R-:W-:Y:S04]  /*32c60*/  STL [R1+0x2230], R3 ;  /* 0x0022300301007387 */ /* 0x001fe80000100800 */
[----:B--2---:R-:W-:Y:S04]  /*32c70*/  STL [R1+0x222c], R4 ;  /* 0x00222c0401007387 */ /* 0x004fe80000100800 */
[----:B---3--:R-:W0:Y:S04]  /*32c80*/  LDS.U8 R2, [R0+UR4] ;  /* 0x0000000400027984 */ /* 0x008e280008000000 */
[----:B------:R-:W1:Y:S04]  /*32c90*/  LDS.U8 R3, [R0+UR4+0x108] ;  /* 0x0001080400037984 */ /* 0x000e680008000000 */
[----:B------:R-:W2:Y:S04]  /*32ca0*/  LDS.U8 R4, [R0+UR4+0x8] ;  /* 0x0000080400047984 */ /* 0x000ea80008000000 */
[----:B------:R-:W-:Y:S04]  /*32cb0*/  LDS.U8 R5, [R0+UR4+0x4180] ;  /* 0x0041800400057984 */ /* 0x000fe80008000000 */
        /* <DEDUP_REMOVED lines=91> */
[----:B-1----:R0:W-:Y:S04]  /*33270*/  STL [R1+0x930], R3 ;  /* 0x0009300301007387 */ /* 0x0021e80000100800 */
[----:B------:R-:W1:Y:S04]  /*33280*/  LDS.U8 R2, [R0+UR4+0x4080] ;  /* 0x0040800400027984 */ /* 0x000e680008000000 */
[----:B0-----:R-:W3:Y:S04]  /*33290*/  LDL R3, [R1+0x22a4] ;  /* 0x0022a40001037983 */ /* 0x001ee80000100800 */
[----:B--2---:R-:W-:Y:S04]  /*332a0*/  STL [R1+0x92c], R4 ;  /* 0x00092c0401007387 */ /* 0x004fe80000100800 */
[----:B------:R-:W0:Y:S04]  /*332b0*/  LDS.U8 R4, [R0+UR4+0x4188] ;  /* 0x0041880400047984 */ /* 0x000e280008000000 */
[----:B-1----:R-:W-:Y:S04]  /*332c0*/  STL [R1+0xb2c], R2 ;  /* 0x000b2c0201007387 */ /* 0x002fe80000100800 */
[----:B------:R-:W1:Y:S04]  /*332d0*/  LDS.U8 R2, [R0+UR4+0x4088] ;  /* 0x0040880400027984 */ /* 0x000e680008000000 */
[----:B0-----:R-:W-:Y:S04]  /*332e0*/  STL [R1+0xb28], R4 ;  /* 0x000b280401007387 */ /* 0x001fe80000100800 */
[----:B------:R-:W0:Y:S04]  /*332f0*/  LDS.U8 R4, [R0+UR4+0x5080] ;  /* 0x0050800400047984 */ /* 0x000e280008000000 */
[----:B-1----:R-:W-:Y:S04]  /*33300*/  STL [R1+0xb34], R2 ;  /* 0x000b340201007387 */ /* 0x002fe80000100800 */
        /* <DEDUP_REMOVED lines=19> */
[----:B------:R-:W4:Y:S04]  /*33440*/  LDS.U8 R0, [R0+UR4+0x7180] ;  /* 0x0071800400007984 */ /* 0x000f280008000000 */
[----:B--2---:R-:W-:Y:S04]  /*33450*/  STL [R1+0x2148], R5 ;  /* 0x0021480501007387 */ /* 0x004fe80000100800 */
[----:B0-----:R-:W-:Y:S04]  /*33460*/  STL [R1+0x2144], R4 ;  /* 0x0021440401007387 */ /* 0x001fe80000100800 */
[----:B-1----:R-:W-:Y:S04]  /*33470*/  STL [R1+0x2150], R2 ;  /* 0x0021500201007387 */ /* 0x002fe80000100800 */
[----:B----4-:R-:W-:Y:S04]  /*33480*/  STL [R1+0x214c], R0 ;  /* 0x00214c0001007387 */ /* 0x010fe80000100800 */
        /* <DEDUP_REMOVED lines=89> */
[----:B-1----:R-:W-:Y:S04]  /*33a20*/  STL [R1+0xa2c], R2 ;  /* 0x000a2c0201007387 */ /* 0x002fe80000100800 */
[----:B------:R-:W0:Y:S04]  /*33a30*/  LDS.U8 R4, [R3+UR4+0x3188] ;  /* 0x0031880403047984 */ /* 0x000e280008000000 */
[----:B------:R-:W-:Y:S04]  /*33a40*/  LDS.U8 R2, [R3+UR4+0x3088] ;  /* 0x0030880403027984 */ /* 0x000fe80008000000 */
[----:B--2---:R-:W-:Y:S04]  /*33a50*/  STL [R1+0xa38], R0 ;  /* 0x000a380001007387 */ /* 0x004fe80000100800 */
[----:B------:R-:W1:Y:S04]  /*33a60*/  LDS.U8 R0, [R3+UR4+0x3180] ;  /* 0x0031800403007984 */ /* 0x000e680008000000 */
[----:B0-----:R-:W-:Y:S04]  /*33a70*/  STL [R1+0xa34], R4 ;  /* 0x000a340401007387 */ /* 0x001fe80000100800 */
[----:B-1----:R-:W-:Y:S04]  /*33a80*/  STL [R1+0x2340], R0 ;  /* 0x0023400001007387 */ /* 0x002fe80000100800 */
[----:B------:R0:W-:Y:S04]  /*33a90*/  STL [R1+0xa40], R2 ;  /* 0x000a400201007387 */ /* 0x0001e80000100800 */
[----:B------:R-:W1:Y:S04]  /*33aa0*/  LDS.U8 R0, [R3+UR4+0x4080] ;  /* 0x0040800403007984 */ /* 0x000e680008000000 */
[----:B------:R-:W-:Y:S04]  /*33ab0*/  LDS.U8 R4, [R3+UR4+0x4180] ;  /* 0x0041800403047984 */ /* 0x000fe80008000000 */
[----:B0-----:R-:W2:Y:S04]  /*33ac0*/  LDL R2, [R1+0x22a0] ;  /* 0x0022a00001027983 */ /* 0x001ea80000100800 */
[----:B-1----:R-:W-:Y:S04]  /*33ad0*/  STL [R1+0xc48], R0 ;  /* 0x000c480001007387 */ /* 0x002fe80000100800 */
[----:B------:R-:W0:Y:S04]  /*33ae0*/  LDS.U8 R0, [R3+UR4+0x4088] ;  /* 0x0040880403007984 */ /* 0x000e280008000000 */
[----:B------:R-:W-:Y:S04]  /*33af0*/  STL [R1+0xc44], R5 ;  /* 0x000c440501007387 */ /* 0x000fe80000100800 */
[----:B------:R-:W1:Y:S04]  /*33b00*/  LDS.U8 R5, [R3+UR4+0x5080] ;  /* 0x0050800403057984 */ /* 0x000e680008000000 */
[----:B0-----:R-:W-:Y:S04]  /*33b10*/  STL [R1+0xc50], R0 ;  /* 0x000c500001007387 */ /* 0x001fe80000100800 */
[----:B------:R-:W0:Y:S04]  /*33b20*/  LDS.U8 R0, [R3+UR4+0x5188] ;  /* 0x0051880403007984 */ /* 0x000e280008000000 */
[----:B------:R-:W-:Y:S04]  /*33b30*/  STL [R1+0xc4c], R4 ;  /* 0x000c4c0401007387 */ /* 0x000fe80000100800 */
[----:B------:R-:W3:Y:S04]  /*33b40*/  LDS.U8 R4, [R3+UR4+0x5088] ;  /* 0x0050880403047984 */ /* 0x000ee80008000000 */
[----:B-1----:R-:W-:Y:S04]  /*33b50*/  STL [R1+0xc58], R5 ;  /* 0x000c580501007387 */ /* 0x002fe80000100800 */
[----:B------:R-:W1:Y:S04]  /*33b60*/  LDS.U8 R5, [R3+UR4+0x5180] ;  /* 0x0051800403057984 */ /* 0x000e680008000000 */
[----:B0-----:R-:W-:Y:S04]  /*33b70*/  STL [R1+0xc54], R0 ;  /* 0x000c540001007387 */ /* 0x001fe80000100800 */
[----:B------:R-:W0:Y:S04]  /*33b80*/  LDS.U8 R0, [R3+UR4+0x6080] ;  /* 0x0060800403007984 */ /* 0x000e280008000000 */
[----:B---3--:R-:W-:Y:S04]  /*33b90*/  STL [R1+0xc60], R4 ;  /* 0x000c600401007387 */ /* 0x008fe80000100800 */
        /* <DEDUP_REMOVED lines=14> */
[----:B0-----:R-:W-:Y:S04]  /*33c80*/  STL [R1+0x2250], R0 ;  /* 0x0022500001007387 */ /* 0x001fe80000100800 */
[----:B---3--:R-:W-:Y:S04]  /*33c90*/  STL [R1+0x224c], R4 ;  /* 0x00224c0401007387 */ /* 0x008fe80000100800 */
[----:B--2---:R-:W0:Y:S04]  /*33ca0*/  LDS.U8 R3, [R2+UR4] ;  /* 0x0000000402037984 */ /* 0x004e280008000000 */
        /* <DEDUP_REMOVED lines=126> */
[----:B--2---:R-:W-:Y:S04]  /*34490*/  STL [R1+0x2170], R5 ;  /* 0x0021700501007387 */ /* 0x004fe80000100800 */
[----:B-1----:R-:W-:Y:S04]  /*344a0*/  STL [R1+0x216c], R3 ;  /* 0x00216c0301007387 */ /* 0x002fe80000100800 */
        /* <DEDUP_REMOVED lines=257> */
[----:B--2---:R-:W-:Y:S04]  /*354c0*/  STL [R1+0x218c], R2 ;  /* 0x00218c0201007387 */ /* 0x004fe80000100800 */
[----:B---3--:R-:W0:Y:S04]  /*354d0*/  LDS.U8 R4, [R0+UR4] ;  /* 0x0000000400047984 */ /* 0x008e280008000000 */
[----:B------:R-:W1:Y:S04]  /*354e0*/  LDS.U8 R3, [R0+UR4+0x108] ;  /* 0x0001080400037984 */ /* 0x000e680008000000 */
        /* <DEDUP_REMOVED lines=113> */
[----:B--2---:R2:W-:Y:S02]  /*35c00*/  STL [R1+0x2278], R2 ;  /* 0x0022780201007387 */ /* 0x0045e40000100800 */
[----:B--2---:R-:W2:Y:S02]  /*35c10*/  S2R R2, SR_TID.X ;  /* 0x0000000000027919 */ /* 0x004ea40000002100 */
[----:B0-----:R-:W-:Y:S04]  /*35c20*/  STL [R1+0x2274], R4 ;  /* 0x0022740401007387 */ /* 0x001fe80000100800 */
[----:B------:R-:W0:Y:S04]  /*35c30*/  LDS.U8 R4, [R0+UR4+0x6180] ;  /* 0x0061800400047984 */ /* 0x000e280008000000 */
[----:B-1----:R-:W-:Y:S04]  /*35c40*/  STL [R1+0x2280], R3 ;  /* 0x0022800301007387 */ /* 0x002fe80000100800 */
[----:B------:R-:W1:Y:S04]  /*35c50*/  LDS.U8 R3, [R0+UR4+0x7080] ;  /* 0x0070800400037984 */ /* 0x000e680008000000 */
[----:B------:R-:W3:Y:S01]  /*35c60*/  LDS.U8 R0, [R0+UR4+0x7188] ;  /* 0x0071880400007984 */ /* 0x000ee20008000000 */
[----:B--2---:R-:W-:-:S03]  /*35c70*/  LOP3.LUT R19, R2, 0x3f, RZ, 0xc0, !PT ;  /* 0x0000003f02137812 */ /* 0x004fc600078ec0ff */
[----:B0-----:R-:W-:Y:S04]  /*35c80*/  STL [R1+0x227c], R4 ;  /* 0x00227c0401007387 */ /* 0x001fe80000100800 */
[----:B-1----:R-:W-:Y:S04]  /*35c90*/  STL [R1+0x2288], R3 ;  /* 0x0022880301007387 */ /* 0x002fe80000100800 */
[----:B------:R0:W-:Y:S04]  /*35ca0*/  STL [R1+0x2f20], R19 ;  /* 0x002f201301007387 */ /* 0x0001e80000100800 */
[----:B---3--:R1:W-:Y:S04]  /*35cb0*/  STL [R1+0x2284], R0 ;  /* 0x0022840001007387 */ /* 0x0083e80000100800 */
[----:B0-----:R-:W2:Y:S04]  /*35cc0*/  LDL R19, [R1+0x2294] ;  /* 0x0022940001137983 */ /* 0x001ea80000100800 */
[----:B------:R-:W3:Y:S04]  /*35cd0*/  LDL.LU R21, [R1+0x1c8] ;  /* 0x0001c80001157983 */ /* 0x000ee80000300800 */
[----:B---3--:R-:W-:Y:S04]  /*35ce0*/  STL [R1+0x2f24], R21 ;  /* 0x002f241501007387 */ /* 0x008fe80000100800 */
[----:B--2---:R-:W0:Y:S04]  /*35cf0*/  LDS.U8 R21, [R19+UR4+0x7088] ;  /* 0x0070880413157984 */ /* 0x004e280008000000 */
[----:B------:R-:W2:Y:S04]  /*35d00*/  LDS.U8 R19, [R19+UR4+0x7180] ;  /* 0x0071800413137984 */ /* 0x000ea80008000000 */
[----:B------:R-:W3:Y:S04]  /*35d10*/  LDL.LU R17, [R1+0x1c4] ;  /* 0x0001c40001117983 */ /* 0x000ee80000300800 */
[----:B------:R-:W4:Y:S04]  /*35d20*/  LDL.LU R7, [R1+0x1a8] ;  /* 0x0001a80001077983 */ /* 0x000f280000300800 */
[----:B------:R-:W4:Y:S04]  /*35d30*/  LDL.LU R6, [R1+0x1a4] ;  /* 0x0001a40001067983 */ /* 0x000f280000300800 */
[----:B-1----:R-:W4:Y:S04]  /*35d40*/  LDL.LU R0, [R1+0x188] ;  /* 0x0001880001007983 */ /* 0x002f280000300800 */
        /* <DEDUP_REMOVED lines=23> */
[----:B------:R-:W-:Y:S06]  /*35ec0*/  BAR.SYNC.DEFER_BLOCKING 0x0 ;  /* 0x0000000000007b1d */ /* 0x000fec0000010000 */
[----:B0-----:R0:W-:Y:S04]  /*35ed0*/  STL [R1+0x2290], R21 ;  /* 0x0022901501007387 */ /* 0x0011e80000100800 */
[----:B0-----:R-:W3:Y:S04]  /*35ee0*/  LDL.LU R21, [R1+0x2f24] ;  /* 0x002f240001157983 */ /* 0x001ee80000300800 */
[----:B--2---:R0:W-:Y:S04]  /*35ef0*/  STL [R1+0x228c], R19 ;  /* 0x00228c1301007387 */ /* 0x0041e80000100800 */
[----:B0-----:R-:W3:Y:S04]  /*35f00*/  LDL.LU R19, [R1+0x2f20] ;  /* 0x002f200001137983 */ /* 0x001ee80000300800 */
[----:B---3--:R0:W-:Y:S04]  /*35f10*/  STS.U8 [R19+UR4], R21 ;  /* 0x0000001513007988 */ /* 0x0081e80008000004 */
[----:B------:R1:W-:Y:S04]  /*35f20*/  STS.U8 [R19+UR4+0x40], R17 ;  /* 0x0000401113007988 */ /* 0x0003e80008000004 */
[----:B----4-:R2:W-:Y:S04]  /*35f30*/  STS.U8 [R19+UR4+0x240], R7 ;  /* 0x0002400713007988 */ /* 0x0105e80008000004 */
[----:B------:R3:W-:Y:S04]  /*35f40*/  STS.U8 [R19+UR4+0x200], R6 ;  /* 0x0002000613007988 */ /* 0x0007e80008000004 */
[----:B0-----:R-:W4:Y:S04]  /*35f50*/  LDL.LU R21, [R1+0x2f1c] ;  /* 0x002f1c0001157983 */ /* 0x001f280000300800 */
[----:B-1----:R-:W4:Y:S04]  /*35f60*/  LDL.LU R17, [R1+0x2f18] ;  /* 0x002f180001117983 */ /* 0x002f280000300800 */
[----:B--2---:R-:W2:Y:S04]  /*35f70*/  LDL.LU R7, [R1+0x2f14] ;  /* 0x002f140001077983 */ /* 0x004ea80000300800 */
[----:B---3--:R-:W3:Y:S04]  /*35f80*/  LDL.LU R6, [R1+0x2f10] ;  /* 0x002f100001067983 */ /* 0x008ee80000300800 */
        /* <DEDUP_REMOVED lines=14> */
[----:B------:R-:W-:Y:S04]  /*36070*/  STS.U8 [R19+UR4+0x1240], R11 ;  /* 0x0012400b13007988 */ /* 0x000fe80008000004 */
[----:B------:R-:W-:Y:S04]  /*36080*/  STS.U8 [R19+UR4+0x1200], R10 ;  /* 0x0012000a13007988 */ /* 0x000fe80008000004 */
[----:B------:R1:W-:Y:S04]  /*36090*/  STS.U8 [R19+UR4+0x1400], R9 ;  /* 0x0014000913007988 */ /* 0x0003e80008000004 */
[----:B------:R1:W-:Y:S04]  /*360a0*/  STS.U8 [R19+UR4+0x1440], R8 ;  /* 0x0014400813007988 */ /* 0x0003e80008000004 */
[----:B------:R-:W-:Y:S04]  /*360b0*/  STS.U8 [R19+UR4+0x1640], R5 ;  /* 0x0016400513007988 */ /* 0x000fe80008000004 */
[----:B------:R-:W-:Y:S04]  /*360c0*/  STS.U8 [R19+UR4+0x1600], R4 ;  /* 0x0016000413007988 */ /* 0x000fe80008000004 */
[----:B------:R-:W-:Y:S04]  /*360d0*/  STS.U8 [R19+UR4+0x1800], R3 ;  /* 0x0018000313007988 */ /* 0x000fe80008000004 */
[----:B0-----:R-:W4:Y:S04]  /*360e0*/  LDL.LU R20, [R1+0x1c0] ;  /* 0x0001c00001147983 */ /* 0x001f280000300800 */
[----:B------:R-:W-:Y:S04]  /*360f0*/  STS.U8 [R19+UR4+0x1840], R16 ;  /* 0x0018401013007988 */ /* 0x000fe80008000004 */
[----:B------:R0:W-:Y:S04]  /*36100*/  STS.U8 [R19+UR4+0x1a40], R18 ;  /* 0x001a401213007988 */ /* 0x0001e80008000004 */
[----:B------:R0:W-:Y:S04]  /*36110*/  STS.U8 [R19+UR4+0x1a00], R2 ;  /* 0x001a000213007988 */ /* 0x0001e80008000004 */
[----:B-1----:R-:W4:Y:S04]  /*36120*/  LDL.LU R9, [R1+0x1bc] ;  /* 0x0001bc0001097983 */ /* 0x002f280000300800 */
        /* <DEDUP_REMOVED lines=22> */
[----:B---3--:R0:W-:Y:S04]  /*36290*/  STS.U8 [R19+UR4+0x1c00], R6 ;  /* 0x001c000613007988 */ /* 0x0081e80008000004 */
[----:B--2---:R1:W-:Y:S04]  /*362a0*/  STS.U8 [R19+UR4+0x1c40], R7 ;  /* 0x001c400713007988 */ /* 0x0043e80008000004 */
[----:B----4-:R2:W-:Y:S04]  /*362b0*/  STS.U8 [R19+UR4+0x1e40], R17 ;  /* 0x001e401113007988 */ /* 0x0105e80008000004 */
[----:B0-----:R-:W3:Y:S04]  /*362c0*/  LDL.LU R6, [R1+0x13c] ;  /* 0x00013c0001067983 */ /* 0x001ee80000300800 */
[----:B-1----:R-:W4:Y:S04]  /*362d0*/  LDL.LU R7, [R1+0x140] ;  /* 0x0001400001077983 */ /* 0x002f280000300800 */
[----:B--2---:R-:W2:Y:S01]  /*362e0*/  LDL.LU R19, [R1+0x2f0c] ;  /* 0x002f0c0001137983 */ /* 0x004ea20000300800 */
[----:B------:R-:W0:Y:S02]  /*362f0*/  S2R R17, SR_TID.X ;  /* 0x0000000000117919 */ /* 0x000e240000002100 */
[----:B0-----:R-:W-:-:S05]  /*36300*/  LOP3.LUT R17, R17, 0x3f, RZ, 0xc0, !PT ;  /* 0x0000003f11117812 */ /* 0x001fca00078ec0ff */
[----:B--2---:R0:W-:Y:S04]  /*36310*/  STS.U8 [R17+UR4+0x1e00], R19 ;  /* 0x001e001311007988 */ /* 0x0041e80008000004 */
[----:B0-----:R-:W2:Y:S04]  /*36320*/  LDL.LU R19, [R1+0x17c] ;  /* 0x00017c0001137983 */ /* 0x001ea80000300800 */
[----:B------:R0:W-:Y:S04]  /*36330*/  STS.U8 [R29+UR4+0x80], R20 ;  /* 0x000080141d007988 */ /* 0x0001e80008000004 */
[----:B------:R1:W-:Y:S04]  /*36340*/  STS.U8 [R29+UR4+0xc0], R9 ;  /* 0x0000c0091d007988 */ /* 0x0003e80008000004 */
[----:B------:R3:W-:Y:S04]  /*36350*/  STS.U8 [R29+UR4+0x2c0], R8 ;  /* 0x0002c0081d007988 */ /* 0x0007e80008000004 */
[----:B------:R4:W-:Y:S04]  /*36360*/  STS.U8 [R29+UR4+0x280], R18 ;  /* 0x000280121d007988 */ /* 0x0009e80008000004 */
[----:B------:R4:W-:Y:S04]  /*36370*/  STS.U8 [R29+UR4+0x480], R2 ;  /* 0x000480021d007988 */ /* 0x0009e80008000004 */
[----:B0-----:R-:W2:Y:S04]  /*36380*/  LDL.LU R20, [R1+0x2f08] ;  /* 0x002f080001147983 */ /* 0x001ea80000300800 */
[----:B-1----:R-:W2:Y:S04]  /*36390*/  LDL.LU R9, [R1+0x2f04] ;  /* 0x002f040001097983 */ /* 0x002ea80000300800 */
[----:B---3--:R-:W3:Y:S04]  /*363a0*/  LDL.LU R8, [R1+0x2f00] ;  /* 0x002f000001087983 */ /* 0x008ee80000300800 */
[----:B----4-:R-:W4:Y:S04]  /*363b0*/  LDL.LU R18, [R1+0x2efc] ;  /* 0x002efc0001127983 */ /* 0x010f280000300800 */
[----:B------:R-:W3:Y:S04]  /*363c0*/  LDL.LU R2, [R1+0x2ef8] ;  /* 0x002ef80001027983 */ /* 0x000ee80000300800 */
[----:B--2---:R-:W-:Y:S04]  /*363d0*/  STS.U8 [R29+UR4+0x4c0], R19 ;  /* 0x0004c0131d007988 */ /* 0x004fe80008000004 */
        /* <DEDUP_REMOVED lines=14> */
[----:B------:R4:W-:Y:S04]  /*364c0*/  STS.U8 [R29+UR4+0x1480], R11 ;  /* 0x0014800b1d007988 */ /* 0x0009e80008000004 */
[----:B0-----:R-:W3:Y:S04]  /*364d0*/  LDL.LU R28, [R1+0x1b8] ;  /* 0x0001b800011c7983 */ /* 0x001ee80000300800 */
[----:B------:R0:W-:Y:S04]  /*364e0*/  STS.U8 [R29+UR4+0x14c0], R10 ;  /* 0x0014c00a1d007988 */ /* 0x0001e80008000004 */
[----:B------:R-:W-:Y:S04]  /*364f0*/  STS.U8 [R29+UR4+0x16c0], R5 ;  /* 0x0016c0051d007988 */ /* 0x000fe80008000004 */
[----:B------:R-:W-:Y:S04]  /*36500*/  STS.U8 [R29+UR4+0x1680], R4 ;  /* 0x001680041d007988 */ /* 0x000fe80008000004 */
[----:B-1----:R-:W3:Y:S04]  /*36510*/  LDL.LU R22, [R1+0x1b4] ;  /* 0x0001b40001167983 */ /* 0x002ee80000300800 */
[----:B--2---:R-:W2:Y:S04]  /*36520*/  LDL.LU R23, [R1+0x198] ;  /* 0x0001980001177983 */ /* 0x004ea80000300800 */
[----:B------:R1:W-:Y:S04]  /*36530*/  STS.U8 [R29+UR4+0x1880], R3 ;  /* 0x001880031d007988 */ /* 0x0003e80008000004 */
[----:B----4-:R-:W4:Y:S04]  /*36540*/  LDL.LU R11, [R1+0x194] ;  /* 0x00019400010b7983 */ /* 0x010f280000300800 */
[----:B0-----:R-:W4:Y:S04]  /*36550*/  LDL.LU R10, [R1+0x170] ;  /* 0x00017000010a7983 */ /* 0x001f280000300800 */
[----:B------:R0:W-:Y:S04]  /*36560*/  STS.U8 [R29+UR4+0x18c0], R16 ;  /* 0x0018c0101d007988 */ /* 0x0001e80008000004 */
[----:B-1----:R-:W4:Y:S04]  /*36570*/  LDL.LU R3, [R1+0x16c] ;  /* 0x00016c0001037983 */ /* 0x002f280000300800 */
        /* <DEDUP_REMOVED lines=13> */
[----:B---3--:R0:W-:Y:S04]  /*36650*/  STS.U8 [R29+UR4+0x1ac0], R2 ;  /* 0x001ac0021d007988 */ /* 0x0081e80008000004 */
[----:B------:R-:W3:Y:S04]  /*36660*/  LDL.LU R4, [R1+0x18] ;  /* 0x0000180001047983 */ /* 0x000ee80000300800 */
[----:B------:R1:W-:Y:S04]  /*36670*/  STS.U8 [R29+UR4+0x1a80], R18 ;  /* 0x001a80121d007988 */ /* 0x0003e80008000004 */
[----:B------:R1:W-:Y:S04]  /*36680*/  STS.U8 [R29+UR4+0x1c80], R8 ;  /* 0x001c80081d007988 */ /* 0x0003e80008000004 */
[----:B------:R1:W-:Y:S04]  /*36690*/  STS.U8 [R29+UR4+0x1cc0], R9 ;  /* 0x001cc0091d007988 */ /* 0x0003e80008000004 */
[----:B------:R1:W-:Y:S04]  /*366a0*/  STS.U8 [R29+UR4+0x1ec0], R20 ;  /* 0x001ec0141d007988 */ /* 0x0003e80008000004 */
[----:B------:R1:W-:Y:S04]  /*366b0*/  STS.U8 [R29+UR4+0x1e80], R21 ;  /* 0x001e80151d007988 */ /* 0x0003e80008000004 */
[----:B0-----:R-:W3:Y:S04]  /*366c0*/  LDL.LU R2, [R1+0x14] ;  /* 0x0000140001027983 */ /* 0x001ee80000300800 */
[----:B-1----:R-:W3:Y:S04]  /*366d0*/  LDL.LU R18, [R1+0xf4] ;  /* 0x0000f40001127983 */ /* 0x002ee80000300800 */
[----:B------:R-:W3:Y:S04]  /*366e0*/  LDL.LU R8, [R1+0xf8] ;  /* 0x0000f80001087983 */ /* 0x000ee80000300800 */
[----:B------:R-:W3:Y:S04]  /*366f0*/  LDL.LU R9, [R1+0x114] ;  /* 0x0001140001097983 */ /* 0x000ee80000300800 */
[----:B------:R-:W3:Y:S04]  /*36700*/  LDL.LU R20, [R1+0x118] ;  /* 0x0001180001147983 */ /* 0x000ee80000300800 */
[----:B------:R-:W3:Y:S04]  /*36710*/  LDL.LU R29, [R1+0x2ef4] ;  /* 0x002ef400011d7983 */ /* 0x000ee80000300800 */
[----:B------:R-:W3:Y:S01]  /*36720*/  LDL.LU R21, [R1+0x134] ;  /* 0x0001340001157983 */ /* 0x000ee20000300800 */
[----:B------:R-:W-:-:S05]  /*36730*/  LOP3.LUT R27, R17, 0x20, RZ, 0x3c, !PT ;  /* 0x00000020111b7812 */ /* 0x000fca00078e3cff */
[----:B------:R0:W-:Y:S04]  /*36740*/  STS.U8 [R27+UR4+0x100], R28 ;  /* 0x0001001c1b007988 */ /* 0x0001e80008000004 */
[----:B------:R1:W-:Y:S04]  /*36750*/  STS.U8 [R27+UR4+0x140], R22 ;  /* 0x000140161b007988 */ /* 0x0003e80008000004 */
[----:B--2---:R2:W-:Y:S04]  /*36760*/  STS.U8 [R27+UR4+0x340], R23 ;  /* 0x000340171b007988 */ /* 0x0045e80008000004 */
[----:B----4-:R4:W-:Y:S04]  /*36770*/  STS.U8 [R27+UR4+0x300], R11 ;  /* 0x0003000b1b007988 */ /* 0x0109e80008000004 */
[----:B0-----:R-:W3:Y:S04]  /*36780*/  LDL.LU R28, [R1+0x2ef0] ;  /* 0x002ef000011c7983 */ /* 0x001ee80000300800 */
[----:B------:R0:W-:Y:S04]  /*36790*/  STS.U8 [R27+UR4+0x500], R10 ;  /* 0x0005000a1b007988 */ /* 0x0001e80008000004 */
[----:B-1----:R-:W3:Y:S04]  /*367a0*/  LDL.LU R22, [R1+0x2eec] ;  /* 0x002eec0001167983 */ /* 0x002ee80000300800 */
[----:B--2---:R-:W2:Y:S04]  /*367b0*/  LDL.LU R23, [R1+0x2ee8] ;  /* 0x002ee80001177983 */ /* 0x004ea80000300800 */
[----:B------:R1:W-:Y:S04]  /*367c0*/  STS.U8 [R27+UR4+0x540], R3 ;  /* 0x000540031b007988 */ /* 0x0003e80008000004 */
[----:B----4-:R-:W4:Y:S04]  /*367d0*/  LDL.LU R11, [R1+0x2ee4] ;  /* 0x002ee400010b7983 */ /* 0x010f280000300800 */
[----:B0-----:R-:W2:Y:S04]  /*367e0*/  LDL.LU R10, [R1+0x2ee0] ;  /* 0x002ee000010a7983 */ /* 0x001ea80000300800 */
[----:B------:R0:W-:Y:S04]  /*367f0*/  STS.U8 [R27+UR4+0x740], R16 ;  /* 0x000740101b007988 */ /* 0x0001e80008000004 */
[----:B-1----:R-:W4:Y:S04]  /*36800*/  LDL.LU R3, [R1+0x2edc] ;  /* 0x002edc0001037983 */ /* 0x002f280000300800 */
[----:B0-----:R-:W2:Y:S04]  /*36810*/  LDL.LU R16, [R1+0x2ed8] ;  /* 0x002ed80001107983 */ /* 0x001ea80000300800 */
        /* <DEDUP_REMOVED lines=11> */
[----:B------:R3:W-:Y:S04]  /*368d0*/  STS.U8 [R27+UR4+0x1340], R24 ;  /* 0x001340181b007988 */ /* 0x0007e80008000004 */
[----:B------:R3:W-:Y:S04]  /*368e0*/  STS.U8 [R27+UR4+0x1300], R15 ;  /* 0x0013000f1b007988 */ /* 0x0007e80008000004 */
[----:B------:R3:W-:Y:S04]  /*368f0*/  STS.U8 [R27+UR4+0x1500], R14 ;  /* 0x0015000e1b007988 */ /* 0x0007e80008000004 */
[----:B------:R3:W-:Y:S04]  /*36900*/  STS.U8 [R27+UR4+0x1540], R13 ;  /* 0x0015400d1b007988 */ /* 0x0007e80008000004 */
[----:B0-----:R-:W4:Y:S04]  /*36910*/  LDL.LU R26, [R1+0x1b0] ;  /* 0x0001b000011a7983 */ /* 0x001f280000300800 */
[----:B-1----:R-:W4:Y:S04]  /*36920*/  LDL.LU R25, [R1+0x1ac] ;  /* 0x0001ac0001197983 */ /* 0x002f280000300800 */
[----:B---3--:R-:W3:Y:S04]  /*36930*/  LDL.LU R24, [R1+0x190] ;  /* 0x0001900001187983 */ /* 0x008ee80000300800 */
[----:B------:R-:W3:Y:S04]  /*36940*/  LDL.LU R15, [R1+0x18c] ;  /* 0x00018c00010f7983 */ /* 0x000ee80000300800 */
[----:B------:R-:W3:Y:S04]  /*36950*/  LDL.LU R7, [R1+0x160] ;  /* 0x0001600001077983 */ /* 0x000ee80000300800 */
[----:B------:R-:W3:Y:S04]  /*36960*/  LDL.LU R14, [R1+0x14c] ;  /* 0x00014c00010e7983 */ /* 0x000ee80000300800 */
[----:B------:R0:W-:Y:S04]  /*36970*/  STS.U8 [R27+UR4+0x1740], R12 ;  /* 0x0017400c1b007988 */ /* 0x0001e80008000004 */
[----:B------:R-:W3:Y:S04]  /*36980*/  LDL.LU R13, [R1+0x130] ;  /* 0x00013000010d7983 */ /* 0x000ee80000300800 */
        /* <DEDUP_REMOVED lines=15> */
[----:B------:R-:W-:-:S03]  /*36a80*/  LOP3.LUT R17, R17, 0x30, RZ, 0x3c, !PT ;  /* 0x0000003011117812 */ /* 0x000fc600078e3cff */
[----:B--2---:R0:W-:Y:S04]  /*36a90*/  STS.U8 [R27+UR4+0x1b40], R16 ;  /* 0x001b40101b007988 */ /* 0x0041e80008000004 */
[----:B----4-:R1:W-:Y:S04]  /*36aa0*/  STS.U8 [R27+UR4+0x1b00], R3 ;  /* 0x001b00031b007988 */ /* 0x0103e80008000004 */
[----:B------:R2:W-:Y:S04]  /*36ab0*/  STS.U8 [R27+UR4+0x1d00], R10 ;  /* 0x001d000a1b007988 */ /* 0x0005e80008000004 */
[----:B------:R4:W-:Y:S04]  /*36ac0*/  STS.U8 [R27+UR4+0x1d40], R11 ;  /* 0x001d400b1b007988 */ /* 0x0009e80008000004 */
[----:B------:R4:W-:Y:S04]  /*36ad0*/  STS.U8 [R27+UR4+0x1f40], R23 ;  /* 0x001f40171b007988 */ /* 0x0009e80008000004 */
[----:B------:R4:W-:Y:S04]  /*36ae0*/  STS.U8 [R27+UR4+0x1f00], R22 ;  /* 0x001f00161b007988 */ /* 0x0009e80008000004 */
[----:B0-----:R-:W3:Y:S04]  /*36af0*/  LDL.LU R16, [R1+0x90] ;  /* 0x0000900001107983 */ /* 0x001ee80000300800 */
[----:B-1----:R-:W3:Y:S04]  /*36b00*/  LDL.LU R3, [R1+0xac] ;  /* 0x0000ac0001037983 */ /* 0x002ee80000300800 */
[----:B--2---:R-:W2:Y:S04]  /*36b10*/  LDL.LU R10, [R1+0xb0] ;  /* 0x0000b000010a7983 */ /* 0x004ea80000300800 */
[----:B----4-:R-:W4:Y:S04]  /*36b20*/  LDL.LU R11, [R1+0xcc] ;  /* 0x0000cc00010b7983 */ /* 0x010f280000300800 */
[----:B------:R-:W2:Y:S04]  /*36b30*/  LDL.LU R23, [R1+0xd0] ;  /* 0x0000d00001177983 */ /* 0x000ea80000300800 */
[----:B------:R-:W4:Y:S04]  /*36b40*/  LDL.LU R27, [R1+0x2ed4] ;  /* 0x002ed400011b7983 */ /* 0x000f280000300800 */
[----:B------:R-:W2:Y:S04]  /*36b50*/  LDL.LU R22, [R1+0xec] ;  /* 0x0000ec0001167983 */ /* 0x000ea80000300800 */
[----:B------:R0:W-:Y:S04]  /*36b60*/  STS.U8 [R17+UR4+0x180], R26 ;  /* 0x0001801a11007988 */ /* 0x0001e80008000004 */
[----:B------:R1:W-:Y:S04]  /*36b70*/  STS.U8 [R17+UR4+0x1c0], R25 ;  /* 0x0001c01911007988 */ /* 0x0003e80008000004 */
[----:B---3--:R3:W-:Y:S04]  /*36b80*/  STS.U8 [R17+UR4+0x3c0], R24 ;  /* 0x0003c01811007988 */ /* 0x0087e80008000004 */
        /* <DEDUP_REMOVED lines=32> */
[----:B---3--:R0:W-:Y:S04]  /*36d90*/  STS.U8 [R17+UR4+0x1980], R2 ;  /* 0x0019800211007988 */ /* 0x0081e80008000004 */
[----:B0-----:R-:W2:Y:S04]  /*36da0*/  LDL.LU R2, [R1+0x2ea8] ;  /* 0x002ea80001027983 */ /* 0x001ea80000300800 */
[----:B------:R0:W-:Y:S02]  /*36db0*/  STS.U8 [R17+UR4+0x19c0], R0 ;  /* 0x0019c00011007988 */ /* 0x0001e40008000004 */
[----:B0-----:R-:W0:Y:S02]  /*36dc0*/  S2R R0, SR_TID.X ;  /* 0x0000000000007919 */ /* 0x001e240000002100 */
[----:B------:R-:W-:Y:S04]  /*36dd0*/  STS.U8 [R17+UR4+0x1bc0], R4 ;  /* 0x001bc00411007988 */ /* 0x000fe80008000004 */
[----:B------:R1:W-:Y:S04]  /*36de0*/  STS.U8 [R17+UR4+0x1b80], R5 ;  /* 0x001b800511007988 */ /* 0x0003e80008000004 */
[----:B------:R-:W-:Y:S04]  /*36df0*/  STS.U8 [R17+UR4+0x1d80], R12 ;  /* 0x001d800c11007988 */ /* 0x000fe80008000004 */
[----:B------:R-:W-:Y:S01]  /*36e00*/  STS.U8 [R17+UR4+0x1dc0], R13 ;  /* 0x001dc00d11007988 */ /* 0x000fe20008000004 */
[----:B-1----:R-:W-:-:S02]  /*36e10*/  IMAD R5, R25, 0x100, R24 ;  /* 0x0000010019057824 */ /* 0x002fc400078e0218 */
[C---:B0-----:R-:W-:Y:S01]  /*36e20*/  IMAD.SHL.U32 R6, R0.reuse, 0x2, RZ ;  /* 0x0000000200067824 */ /* 0x041fe200078e00ff */
[----:B------:R-:W-:-:S05]  /*36e30*/  LOP3.LUT R0, R0, 0x7, RZ, 0xc0, !PT ;  /* 0x0000000700007812 */ /* 0x000fca00078ec0ff */
[----:B------:R-:W-:-:S05]  /*36e40*/  IMAD R0, R0, 0x90, RZ ;  /* 0x0000009000007824 */ /* 0x000fca00078e02ff */
[----:B------:R-:W-:-:S05]  /*36e50*/  LOP3.LUT R0, R0, 0x30, R6, 0x78, !PT ;  /* 0x0000003000007812 */ /* 0x000fca00078e7806 */
[----:B------:R-:W-:Y:S02]  /*36e60*/  IMAD.MOV.U32 R24, RZ, RZ, R0 ;  /* 0x000000ffff187224 */ /* 0x000fe400078e0000 */
[----:B------:R-:W-:Y:S01]  /*36e70*/  IMAD R6, R27, 0x100, R26 ;  /* 0x000001001b067824 */ /* 0x000fe200078e021a */
[----:B--2---:R-:W-:Y:S04]  /*36e80*/  STS.U8 [R17+UR4+0x1fc0], R2 ;  /* 0x001fc00211007988 */ /* 0x004fe80008000004 */
[----:B------:R-:W-:Y:S01]  /*36e90*/  STS.U8 [R17+UR4+0x1f80], R7 ;  /* 0x001f800711007988 */ /* 0x000fe20008000004 */
[----:B------:R-:W-:Y:S06]  /*36ea0*/  BAR.SYNC.DEFER_BLOCKING 0x0 ;  /* 0x0000000000007b1d */ /* 0x000fec0000010000 */
[----:B------:R-:W0:Y:S04]  /*36eb0*/  LDSM.16.M88.4 R8, [R0+UR4] ;  /* 0x000000040008783b */ /* 0x000e280008000200 */
[----:B------:R-:W1:Y:S04]  /*36ec0*/  LDSM.16.M88.4 R20, [R24+UR4+0x400] ;  /* 0x000400041814783b */ /* 0x000e680008000200 */
[----:B0-----:R0:W-:Y:S04]  /*36ed0*/  STL.64 [R1+0x580], R8 ;  /* 0x0005800801007387 */ /* 0x0011e80000100a00 */
[----:B------:R2:W-:Y:S04]  /*36ee0*/  STL.64 [R1+0x588], R10 ;  /* 0x0005880a01007387 */ /* 0x0005e80000100a00 */
[----:B------:R-:W3:Y:S04]  /*36ef0*/  LDL.LU.64 R16, [R1+0x3b0] ;  /* 0x0003b00001107983 */ /* 0x000ee80000300a00 */
[----:B------:R-:W3:Y:S04]  /*36f00*/  LDL.LU.64 R18, [R1+0x3b8] ;  /* 0x0003b80001127983 */ /* 0x000ee80000300a00 */
[----:B0-----:R-:W4:Y:S04]  /*36f10*/  LDL.LU.64 R8, [R1+0x3c0] ;  /* 0x0003c00001087983 */ /* 0x001f280000300a00 */
[----:B--2---:R-:W4:Y:S04]  /*36f20*/  LDL.LU.64 R10, [R1+0x3c8] ;  /* 0x0003c800010a7983 */ /* 0x004f280000300a00 */
[----:B-1----:R-:W-:Y:S04]  /*36f30*/  STL.64 [R1+0x570], R20 ;  /* 0x0005701401007387 */ /* 0x002fe80000100a00 */
[----:B------:R-:W-:Y:S04]  /*36f40*/  STL.64 [R1+0x578], R22 ;  /* 0x0005781601007387 */ /* 0x000fe80000100a00 */
[----:B------:R-:W2:Y:S04]  /*36f50*/  LDL.LU R26, [R1+0x580] ;  /* 0x00058000011a7983 */ /* 0x000ea80000300800 */
[----:B------:R-:W3:Y:S01]  /*36f60*/  LDL.LU R27, [R1+0x584] ;  /* 0x00058400011b7983 */ /* 0x000ee20000300800 */
[----:B------:R-:W-:-:S02]  /*36f70*/  IMAD R3, R15, 0x100, R14 ;  /* 0x000001000f037824 */ /* 0x000fc400078e020e */
[----:B------:R-:W-:Y:S02]  /*36f80*/  IMAD.MOV.U32 R15, RZ, RZ, R20 ;  /* 0x000000ffff0f7224 */ /* 0x000fe400078e0014 */
[----:B------:R-:W-:Y:S02]  /*36f90*/  IMAD.MOV.U32 R14, RZ, RZ, R21 ;  /* 0x000000ffff0e7224 */ /* 0x000fe400078e0015 */
[----:B------:R-:W0:Y:S01]  /*36fa0*/  LDSM.16.M88.4 R20, [R24+UR4+0x800] ;  /* 0x000800041814783b */ /* 0x000e220008000200 */
[----:B------:R-:W-:Y:S01]  /*36fb0*/  IMAD R2, R29, 0x100, R28 ;  /* 0x000001001d027824 */ /* 0x000fe200078e021c */
[----:B------:R-:W-:Y:S02]  /*36fc0*/  F2FP.F16.E5M2.UNPACK_B R4, R3 ;  /* 0x00000003ff04723e */ /* 0x000fe400020004ff */
[----:B------:R-:W-:Y:S02]  /*36fd0*/  F2FP.F16.E5M2.UNPACK_B R5, R5 ;  /* 0x00000005ff05723e */ /* 0x000fe400020004ff */
[----:B------:R-:W-:-:S02]  /*36fe0*/  F2FP.F16.E5M2.UNPACK_B R6, R6 ;  /* 0x00000006ff06723e */ /* 0x000fc400020004ff */
[----:B------:R-:W-:Y:S01]  /*36ff0*/  F2FP.F16.E5M2.UNPACK_B R7, R2 ;  /* 0x00000002ff07723e */ /* 0x000fe200020004ff */
[----:B0-----:R0:W-:Y:S04]  /*37000*/  STL.64 [R1+0x550], R20 ;  /* 0x0005501401007387 */ /* 0x0011e80000100a00 */
[----:B------:R2:W-:Y:S01]  /*37010*/  STL.64 [R1+0x558], R22 ;  /* 0x0005581601007387 */ /* 0x0005e20000100a00 */
[----:B------:R-:W-:Y:S02]  /*37020*/  IMAD.MOV.U32 R3, RZ, RZ, R20 ;  /* 0x000000ffff037224 */ /* 0x000fe400078e0014 */
[----:B------:R-:W-:Y:S01]  /*37030*/  IMAD.MOV.U32 R0, RZ, RZ, R21 ;  /* 0x000000ffff007224 */ /* 0x000fe200078e0015 */
[----:B0-----:R-:W-:Y:S02]  /*37040*/  F2FP.F16.E5M2.UNPACK_B R20, R15 ;  /* 0x0000000fff14723e */ /* 0x001fe400020004ff */
[----:B------:R-:W-:-:S02]  /*37050*/  F2FP.F16.E5M2.UNPACK_B R21, R14 ;  /* 0x0000000eff15723e */ /* 0x000fc400020004ff */
[----:B--2---:R-:W-:Y:S02]  /*37060*/  F2FP.F16.E5M2.UNPACK_B R22, R26 ;  /* 0x0000001aff16723e */ /* 0x004fe400020004ff */
[----:B---3--:R-:W-:-:S07]  /*37070*/  F2FP.F16.E5M2.UNPACK_B R23, R27 ;  /* 0x0000001bff17723e */ /* 0x008fce00020004ff */
[----:B------:R-:W-:-:S15]  /*37080*/  HMMA.16816.F32 R16, R4, R22, R16 ;  /* 0x000000160410723c */ /* 0x000fde0000001810 */
[----:B------:R-:W-:-:S08]  /*37090*/  NOP ;  /* 0x0000000000007918 */ /* 0x000fd00000000000 */
[----:B------:R-:W-:Y:S04]  /*370a0*/  STL.64 [R1], R16 ;  /* 0x0000001001007387 */ /* 0x000fe80000100a00 */
[----:B------:R-:W-:Y:S04]  /*370b0*/  STL.64 [R1+0x8], R18 ;  /* 0x0000081201007387 */ /* 0x000fe80000100a00 */
[----:B------:R-:W0:Y:S01]  /*370c0*/  LDSM.16.M88.4 R16, [R24+UR4+0xc00] ;  /* 0x000c00041810783b */ /* 0x000e220008000200 */
[----:B----4-:R-:W-:Y:S03]  /*370d0*/  HMMA.16816.F32 R8, R4, R20, R8 ;  /* 0x000000140408723c */ /* 0x010fe60000001808 */
[----:B0-----:R-:W-:Y:S01]  /*370e0*/  STL.64 [R1+0x560], R16 ;  /* 0x0005601001007387 */ /* 0x001fe20000100a00 */
[----:B------:R-:W-:-:S03]  /*370f0*/  IMAD.MOV.U32 R12, RZ, RZ, R16 ;  /* 0x000000ffff0c7224 */ /* 0x000fc600078e0010 */
[----:B------:R-:W-:Y:S01]  /*37100*/  STL.64 [R1+0x568], R18 ;  /* 0x0005681201007387 */ /* 0x000fe20000100a00 */
[----:B------:R-:W-:-:S03]  /*37110*/  IMAD.MOV.U32 R13, RZ, RZ, R17 ;  /* 0x000000ffff0d7224 */ /* 0x000fc600078e0011 */
[----:B------:R-:W0:Y:S04]  /*37120*/  LDSM.16.M88.4 R16, [R24+UR4+0x1000] ;  /* 0x001000041810783b */ /* 0x000e280008000200 */
[----:B------:R-:W-:Y:S04]  /*37130*/  STL.64 [R1+0x2e70], R22 ;  /* 0x002e701601007387 */ /* 0x000fe80000100a00 */
[----:B------:R1:W-:Y:S04]  /*37140*/  STL.64 [R1+0x2e68], R20 ;  /* 0x002e681401007387 */ /* 0x0003e80000100a00 */
[----:B------:R-:W-:Y:S04]  /*37150*/  STL.64 [R1+0x10], R8 ;  /* 0x0000100801007387 */ /* 0x000fe80000100a00 */
[----:B------:R2:W-:Y:S04]  /*37160*/  STL.64 [R1+0x18], R10 ;  /* 0x0000180a01007387 */ /* 0x0005e80000100a00 */
[----:B0-----:R0:W-:Y:S04]  /*37170*/  STL.64 [R1+0x590], R16 ;  /* 0x0005901001007387 */ /* 0x0011e80000100a00 */
[----:B------:R3:W-:Y:S04]  /*37180*/  STL.64 [R1+0x598], R18 ;  /* 0x0005981201007387 */ /* 0x0007e80000100a00 */
[----:B-1----:R-:W4:Y:S04]  /*37190*/  LDL.LU.64 R20, [R1+0x400] ;  /* 0x0004000001147983 */ /* 0x002f280000300a00 */
[----:B------:R-:W4:Y:S04]  /*371a0*/  LDL.LU.64 R22, [R1+0x408] ;  /* 0x0004080001167983 */ /* 0x000f280000300a00 */
[----:B------:R-:W4:Y:S01]  /*371b0*/  LDL.LU R29, [R1+0x150] ;  /* 0x00015000011d7983 */ /* 0x000f220000300800 */
[----:B--2---:R-:W-:-:S03]  /*371c0*/  IMAD.MOV.U32 R10, RZ, RZ, R16 ;  /* 0x000000ffff0a7224 */ /* 0x004fc600078e0010 */
[----:B------:R-:W2:Y:S01]  /*371d0*/  LDL.LU R28, [R1+0x15c] ;  /* 0x00015c00011c7983 */ /* 0x000ea20000300800 */
[----:B------:R-:W-:-:S03]  /*371e0*/  IMAD.MOV.U32 R11, RZ, RZ, R17 ;  /* 0x000000ffff0b7224 */ /* 0x000fc600078e0011 */
[----:B0-----:R-:W4:Y:S04]  /*371f0*/  LDL.LU R16, [R1+0x158] ;  /* 0x0001580001107983 */ /* 0x001f280000300800 */
[----:B---3--:R-:W3:Y:S04]  /*37200*/  LDL.LU R18, [R1+0x168] ;  /* 0x0001680001127983 */ /* 0x008ee80000300800 */
[----:B------:R-:W3:Y:S04]  /*37210*/  LDL.LU R19, [R1+0x164] ;  /* 0x0001640001137983 */ /* 0x000ee80000300800 */
[----:B------:R-:W4:Y:S01]  /*37220*/  LDL.LU R17, [R1+0x178] ;  /* 0x0001780001117983 */ /* 0x000f220000300800 */
[----:B------:R-:W-:-:S02]  /*37230*/  F2FP.F16.E5M2.UNPACK_B R14, R3 ;  /* 0x00000003ff0e723e */ /* 0x000fc400020004ff */
[----:B------:R-:W-:Y:S01]  /*37240*/  F2FP.F16.E5M2.UNPACK_B R15, R0 ;  /* 0x00000000ff0f723e */ /* 0x000fe200020004ff */
[----:B---3--:R-:W-:Y:S04]  /*37250*/  STL.64 [R1+0x2e80], R18 ;  /* 0x002e801201007387 */ /* 0x008fe80000100a00 */
[----:B----4-:R-:W-:Y:S04]  /*37260*/  STL.64 [R1+0x2e78], R16 ;  /* 0x002e781001007387 */ /* 0x010fe80000100a00 */
[----:B------:R-:W0:Y:S04]  /*37270*/  LDSM.16.M88.4 R16, [R24+UR4+0x1400] ;  /* 0x001400041810783b */ /* 0x000e280008000200 */
[----:B------:R-:W3:Y:S04]  /*37280*/  LDL.LU R0, [R1+0x174] ;  /* 0x0001740001007983 */ /* 0x000ee80000300800 */
[----:B0-----:R-:W-:Y:S01]  /*37290*/  STL.64 [R1+0x5a0], R16 ;  /* 0x0005a01001007387 */ /* 0x001fe20000100a00 */
[----:B------:R-:W-:-:S03]  /*372a0*/  IMAD.MOV.U32 R8, RZ, RZ, R16 ;  /* 0x000000ffff087224 */ /* 0x000fc600078e0010 */
[----:B------:R0:W-:Y:S01]  /*372b0*/  STL.64 [R1+0x5a8], R18 ;  /* 0x0005a81201007387 */ /* 0x0001e20000100a00 */
[----:B------:R-:W-:Y:S02]  /*372c0*/  IMAD.MOV.U32 R9, RZ, RZ, R17 ;  /* 0x000000ffff097224 */ /* 0x000fe400078e0011 */
[----:B0-----:R-:W-:Y:S01]  /*372d0*/  HMMA.16816.F32 R16, R4, R14, R20 ;  /* 0x0000000e0410723c */ /* 0x001fe20000001814 */
[----:B------:R-:W-:Y:S04]  /*372e0*/  STL.64 [R1+0x2ea0], R10 ;  /* 0x002ea00a01007387 */ /* 0x000fe80000100a00 */
[----:B------:R0:W-:Y:S04]  /*372f0*/  STL.64 [R1+0x2e98], R8 ;  /* 0x002e980801007387 */ /* 0x0001e80000100a00 */
[----:B------:R-:W1:Y:S04]  /*37300*/  LDSM.16.M88.4 R20, [R24+UR4+0x1800] ;  /* 0x001800041814783b */ /* 0x000e680008000200 */
[----:B0-----:R-:W4:Y:S04]  /*37310*/  LDL.LU.64 R8, [R1+0x450] ;  /* 0x0004500001087983 */ /* 0x001f280000300a00 */
[----:B------:R-:W4:Y:S06]  /*37320*/  LDL.LU.64 R10, [R1+0x458] ;  /* 0x00045800010a7983 */ /* 0x000f2c0000300a00 */
[----:B------:R0:W-:Y:S04]  /*37330*/  STL.64 [R1+0x20], R16 ;  /* 0x0000201001007387 */ /* 0x0001e80000100a00 */
[----:B------:R2:W-:Y:S04]  /*37340*/  STL.64 [R1+0x28], R18 ;  /* 0x0000281201007387 */ /* 0x0005e80000100a00 */
[----:B0-----:R-:W3:Y:S04]  /*37350*/  LDL.LU.64 R16, [R1+0x3a0] ;  /* 0x0003a00001107983 */ /* 0x001ee80000300a00 */
[----:B--2---:R-:W2:Y:S01]  /*37360*/  LDL.LU.64 R18, [R1+0x3a8] ;  /* 0x0003a80001127983 */ /* 0x004ea20000300a00 */
[----:B-1----:R-:W-:-:S02]  /*37370*/  IMAD.MOV.U32 R2, RZ, RZ, R20 ;  /* 0x000000ffff027224 */ /* 0x002fc400078e0014 */
[----:B------:R-:W-:Y:S01]  /*37380*/  IMAD.MOV.U32 R3, RZ, RZ, R21 ;  /* 0x000000ffff037224 */ /* 0x000fe200078e0015 */
[----:B------:R-:W-:Y:S02]  /*37390*/  F2FP.F16.E5M2.UNPACK_B R12, R12 ;  /* 0x0000000cff0c723e */ /* 0x000fe400020004ff */
[----:B------:R-:W-:Y:S01]  /*373a0*/  F2FP.F16.E5M2.UNPACK_B R13, R13 ;  /* 0x0000000dff0d723e */ /* 0x000fe200020004ff */
[----:B--2---:R-:W-:Y:S04]  /*373b0*/  STL.64 [R1+0x2e90], R18 ;  /* 0x002e901201007387 */ /* 0x004fe80000100a00 */
[----:B---3--:R0:W-:Y:S04]  /*373c0*/  STL.64 [R1+0x2e88], R16 ;  /* 0x002e881001007387 */ /* 0x0081e80000100a00 */
[----:B0-----:R-:W2:Y:S04]  /*373d0*/  LDL.LU.64 R16, [R1+0x440] ;  /* 0x0004400001107983 */ /* 0x001ea80000300a00 */
[----:B------:R-:W2:Y:S04]  /*373e0*/  LDL.LU.64 R18, [R1+0x448] ;  /* 0x0004480001127983 */ /* 0x000ea80000300a00 */
[----:B------:R-:W-:Y:S04]  /*373f0*/  STL.64 [R1+0x5b0], R20 ;  /* 0x0005b01401007387 */ /* 0x000fe80000100a00 */
[----:B------:R-:W-:Y:S04]  /*37400*/  STL.64 [R1+0x5b8], R22 ;  /* 0x0005b81601007387 */ /* 0x000fe80000100a00 */
[----:B------:R-:W0:Y:S01]  /*37410*/  LDSM.16.M88.4 R20, [R24+UR4+0x1c00] ;  /* 0x001c00041814783b */ /* 0x000e220008000200 */
[----:B----4-:R-:W-:Y:S03]  /*37420*/  HMMA.16816.F32 R8, R4, R12, R8 ;  /* 0x0000000c0408723c */ /* 0x010fe60000001808 */
[----:B0-----:R0:W-:Y:S01]  /*37430*/  STL.64 [R1+0x5c0], R20 ;  /* 0x0005c01401007387 */ /* 0x0011e20000100a00 */
[----:B------:R-:W-:-:S03]  /*37440*/  IMAD.MOV.U32 R24, RZ, RZ, R20 ;  /* 0x000000ffff187224 */ /* 0x000fc600078e0014 */
[----:B------:R1:W-:Y:S01]  /*37450*/  STL.64 [R1+0x5c8], R22 ;  /* 0x0005c81601007387 */ /* 0x0003e20000100a00 */
[----:B------:R-:W-:-:S03]  /*37460*/  IMAD.MOV.U32 R25, RZ, RZ, R21 ;  /* 0x000000ffff197224 */ /* 0x000fc600078e0015 */
[----:B0-----:R-:W3:Y:S04]  /*37470*/  LDL.LU.64 R20, [R1+0x380] ;  /* 0x0003800001147983 */ /* 0x001ee80000300a00 */
[----:B-1----:R-:W3:Y:S08]  /*37480*/  LDL.LU.64 R22, [R1+0x388] ;  /* 0x0003880001167983 */ /* 0x002ef00000300a00 */
[----:B------:R-:W-:Y:S04]  /*37490*/  STL.64 [R1+0x30], R8 ;  /* 0x0000300801007387 */ /* 0x000fe80000100a00 */
[----:B------:R0:W-:Y:S04]  /*374a0*/  STL.64 [R1+0x38], R10 ;  /* 0x0000380a01007387 */ /* 0x0001e80000100a00 */
[----:B0-----:R-:W4:Y:S04]  /*374b0*/  LDL.LU.64 R10, [R1+0x2ea0] ;  /* 0x002ea000010a7983 */ /* 0x001f280000300a00 */
[----:B------:R-:W3:Y:S01]  /*374c0*/  LDL.LU.64 R8, [R1+0x2e98] ;  /* 0x002e980001087983 */ /* 0x000ee20000300a00 */
[----:B----4-:R-:W-:-:S02]  /*374d0*/  F2FP.F16.E5M2.UNPACK_B R10, R10 ;  /* 0x0000000aff0a723e */ /* 0x010fc400020004ff */
[----:B------:R-:W-:-:S07]  /*374e0*/  F2FP.F16.E5M2.UNPACK_B R11, R11 ;  /* 0x0000000bff0b723e */ /* 0x000fce00020004ff */
[----:B--2---:R-:W-:-:S15]  /*374f0*/  HMMA.16816.F32 R16, R4, R10, R16 ;  /* 0x0000000a0410723c */ /* 0x004fde0000001810 */
[----:B------:R-:W-:-:S08]  /*37500*/  NOP ;  /* 0x0000000000007918 */ /* 0x000fd00000000000 */
[----:B------:R-:W-:Y:S04]  /*37510*/  STL.64 [R1+0x40], R16 ;  /* 0x0000401001007387 */ /* 0x000fe80000100a00 */
[----:B------:R0:W-:Y:S04]  /*37520*/  STL.64 [R1+0x48], R18 ;  /* 0x0000481201007387 */ /* 0x0001e80000100a00 */
[----:B0-----:R-:W2:Y:S04]  /*37530*/  LDL.LU.64 R18, [R1+0x2e90] ;  /* 0x002e900001127983 */ /* 0x001ea80000300a00 */
[----:B------:R-:W2:Y:S01]  /*37540*/  LDL.LU.64 R16, [R1+0x2e88] ;  /* 0x002e880001107983 */ /* 0x000ea20000300a00 */
[----:B---3--:R-:W-:-:S02]  /*37550*/  F2FP.F16.E5M2.UNPACK_B R8, R8 ;  /* 0x00000008ff08723e */ /* 0x008fc400020004ff */
[----:B------:R-:W-:-:S07]  /*37560*/  F2FP.F16.E5M2.UNPACK_B R9, R9 ;  /* 0x00000009ff09723e */ /* 0x000fce00020004ff */
[----:B--2---:R-:W-:-:S15]  /*37570*/  HMMA.16816.F32 R16, R4, R8, R16 ;  /* 0x000000080410723c */ /* 0x004fde0000001810 */
[----:B------:R-:W-:-:S08]  /*37580*/  NOP ;  /* 0x0000000000007918 */ /* 0x000fd00000000000 */
[----:B------:R-:W-:Y:S04]  /*37590*/  STL.64 [R1+0x140], R16 ;  /* 0x0001401001007387 */ /* 0x000fe80000100a00 */
[----:B------:R0:W-:Y:S04]  /*375a0*/  STL.64 [R1+0x148], R18 ;  /* 0x0001481201007387 */ /* 0x0001e80000100a00 */
[----:B0-----:R-:W2:Y:S04]  /*375b0*/  LDL.LU.64 R18, [R1+0x2e80] ;  /* 0x002e800001127983 */ /* 0x001ea80000300a00 */
[----:B------:R-:W3:Y:S04]  /*375c0*/  LDL.LU.64 R16, [R1+0x2e78] ;  /* 0x002e780001107983 */ /* 0x000ee80000300a00 */
[----:B------:R-:W-:Y:S04]  /*375d0*/  STL.64 [R1+0x2e60], R10 ;  /* 0x002e600a01007387 */ /* 0x000fe80000100a00 */
[----:B------:R0:W-:Y:S04]  /*375e0*/  STL.64 [R1+0x2e58], R8 ;  /* 0x002e580801007387 */ /* 0x0001e80000100a00 */
[----:B0-----:R-:W4:Y:S04]  /*375f0*/  LDL.LU.64 R8, [R1+0x390] ;  /* 0x0003900001087983 */ /* 0x001f280000300a00 */
[----:B------:R-:W4:Y:S01]  /*37600*/  LDL.LU.64 R10, [R1+0x398] ;  /* 0x00039800010a7983 */ /* 0x000f220000300a00 */
[----:B------:R-:W-:-:S02]  /*37610*/  F2FP.F16.E5M2.UNPACK_B R2, R2 ;  /* 0x00000002ff02723e */ /* 0x000fc400020004ff */
[----:B------:R-:W-:Y:S02]  /*37620*/  F2FP.F16.E5M2.UNPACK_B R3, R3 ;  /* 0x00000003ff03723e */ /* 0x000fe400020004ff */
[----:B------:R-:W-:Y:S02]  /*37630*/  F2FP.F16.E5M2.UNPACK_B R24, R24 ;  /* 0x00000018ff18723e */ /* 0x000fe400020004ff */
[----:B------:R-:W-:-:S03]  /*37640*/  F2FP.F16.E5M2.UNPACK_B R25, R25 ;  /* 0x00000019ff19723e */ /* 0x000fc600020004ff */
[C---:B----4-:R-:W-:Y:S06]  /*37650*/  HMMA.16816.F32 R8, R4.reuse, R2, R8 ;  /* 0x000000020408723c */ /* 0x050fec0000001808 */
[----:B------:R-:W-:-:S15]  /*37660*/  HMMA.16816.F32 R4, R4, R24, R20 ;  /* 0x000000180404723c */ /* 0x000fde0000001814 */
[----:B------:R-:W-:-:S02]  /*37670*/  NOP ;  /* 0x0000000000007918 */ /* 0x000fc40000000000 */
[----:B------:R0:W-:Y:S04]  /*37680*/  STL.64 [R1+0x130], R8 ;  /* 0x0001300801007387 */ /* 0x0001e80000100a00 */
[----:B------:R1:W-:Y:S04]  /*37690*/  STL.64 [R1+0x138], R10 ;  /* 0x0001380a01007387 */ /* 0x0003e80000100a00 */
[----:B0-----:R-:W4:Y:S04]  /*376a0*/  LDL.LU.64 R8, [R1+0x6a0] ;  /* 0x0006a00001087983 */ /* 0x001f280000300a00 */
[----:B-1----:R-:W4:Y:S04]  /*376b0*/  LDL.LU.64 R10, [R1+0x6a8] ;  /* 0x0006a800010a7983 */ /* 0x002f280000300a00 */
[----:B------:R-:W4:Y:S04]  /*376c0*/  LDL.LU.64 R22, [R1+0x2e70] ;  /* 0x002e700001167983 */ /* 0x000f280000300a00 */
[----:B------:R-:W4:Y:S04]  /*376d0*/  LDL.LU.64 R20, [R1+0x2e68] ;  /* 0x002e680001147983 */ /* 0x000f280000300a00 */
[----:B------:R-:W-:Y:S04]  /*376e0*/  STL.64 [R1+0x100], R4 ;  /* 0x0001000401007387 */ /* 0x000fe80000100a00 */
[----:B------:R0:W-:Y:S04]  /*376f0*/  STL.64 [R1+0x108], R6 ;  /* 0x0001080601007387 */ /* 0x0001e80000100a00 */
[----:B0-----:R-:W4:Y:S04]  /*37700*/  LDL.LU R7, [R1+0x154] ;  /* 0x0001540001077983 */ /* 0x001f280000300800 */
[----:B------:R-:W-:Y:S04]  /*37710*/  STL.64 [R1+0x2e30], R26 ;  /* 0x002e301a01007387 */ /* 0x000fe80000100a00 */
[----:B------:R0:W-:Y:S04]  /*37720*/  STL.64 [R1+0x2e28], R24 ;  /* 0x002e281801007387 */ /* 0x0001e80000100a00 */
[----:B0-----:R-:W4:Y:S04]  /*37730*/  LDL.LU.64 R24, [R1+0x6b0] ;  /* 0x0006b00001187983 */ /* 0x001f280000300a00 */
[----:B------:R-:W4:Y:S01]  /*37740*/  LDL.LU.64 R26, [R1+0x6b8] ;  /* 0x0006b800011a7983 */ /* 0x000f220000300a00 */
[----:B---3--:R-:W-:-:S02]  /*37750*/  IMAD R5, R16, 0x100, R28 ;  /* 0x0000010010057824 */ /* 0x008fc400078e021c */
[----:B--2---:R-:W-:-:S03]  /*37760*/  IMAD R6, R19, 0x100, R18 ;  /* 0x0000010013067824 */ /* 0x004fc600078e0212 */
[----:B------:R-:W-:Y:S02]  /*37770*/  F2FP.F16.E5M2.UNPACK_B R5, R5 ;  /* 0x00000005ff05723e */ /* 0x000fe400020004ff */
[----:B------:R-:W-:Y:S01]  /*37780*/  F2FP.F16.E5M2.UNPACK_B R6, R6 ;  /* 0x00000006ff06723e */ /* 0x000fe200020004ff */
[----:B----4-:R-:W-:Y:S02]  /*37790*/  IMAD R4, R29, 0x100, R7 ;  /* 0x000001001d047824 */ /* 0x010fe400078e0207 */
[----:B------:R-:W-:Y:S02]  /*377a0*/  IMAD R7, R0, 0x100, R17 ;  /* 0x0000010000077824 */ /* 0x000fe400078e0211 */
[----:B------:R-:W2:Y:S04]  /*377b0*/  LDL.LU.64 R16, [R1+0x690] ;  /* 0x0006900001107983 */ /* 0x000ea80000300a00 */
[----:B------:R-:W2:Y:S01]  /*377c0*/  LDL.LU.64 R18, [R1+0x698] ;  /* 0x0006980001127983 */ /* 0x000ea20000300a00 */
[----:B------:R-:W-:-:S02]  /*377d0*/  F2FP.F16.E5M2.UNPACK_B R4, R4 ;  /* 0x00000004ff04723e */ /* 0x000fc400020004ff */
[----:B------:R-:W-:-:S07]  /*377e0*/  F2FP.F16.E5M2.UNPACK_B R7, R7 ;  /* 0x00000007ff07723e */ /* 0x000fce00020004ff */
[----:B------:R-:W-:Y:S06]  /*377f0*/  HMMA.16816.F32 R24, R4, R22, R24 ;  /* 0x000000160418723c */ /* 0x000fec0000001818 */
[----:B------:R-:W-:-:S15]  /*37800*/  STL [R1+0x2e24], R23 ;  /* 0x002e241701007387 */ /* 0x000fde0000100800 */
[----:B------:R-:W-:-:S02]  /*37810*/  NOP ;  /* 0x0000000000007918 */ /* 0x000fc40000000000 */
[----:B------:R-:W-:Y:S04]  /*37820*/  STL.64 [R1+0xf0], R24 ;  /* 0x0000f01801007387 */ /* 0x000fe80000100a00 */
[----:B------:R0:W-:Y:S02]  /*37830*/  STL.64 [R1+0xf8], R26 ;  /* 0x0000f81a01007387 */ /* 0x0001e40000100a00 */
[----:B0-----:R-:W-:Y:S02]  /*37840*/  HMMA.16816.F32 R24, R4, R20, R8 ;  /* 0x000000140418723c */ /* 0x001fe40000001808 */
[----:B------:R-:W3:Y:S04]  /*37850*/  LDL.LU.64 R8, [R1+0x680] ;  /* 0x0006800001087983 */ /* 0x000ee80000300a00 */
[----:B------:R-:W3:-:S15]  /*37860*/  LDL.LU.64 R10, [R1+0x688] ;  /* 0x00068800010a7983 */ /* 0x000ede0000300a00 */
[----:B------:R-:W-:-:S02]  /*37870*/  NOP ;  /* 0x0000000000007918 */ /* 0x000fc40000000000 */
[----:B------:R-:W-:Y:S04]  /*37880*/  STL.64 [R1+0xe0], R24 ;  /* 0x0000e01801007387 */ /* 0x000fe80000100a00 */
[----:B------:R-:W-:Y:S04]  /*37890*/  STL.64 [R1+0xe8], R26 ;  /* 0x0000e81a01007387 */ /* 0x000fe80000100a00 */
[----:B------:R-:W-:Y:S04]  /*378a0*/  STL [R1+0x2e40], R22 ;  /* 0x002e401601007387 */ /* 0x000fe80000100800 */
[----:B------:R0:W-:Y:S04]  /*378b0*/  STL.64 [R1+0x2e38], R20 ;  /* 0x002e381401007387 */ /* 0x0001e80000100a00 */
[----:B0-----:R-:W4:Y:S04]  /*378c0*/  LDL.LU.64 R20, [R1+0x3f0] ;  /* 0x0003f00001147983 */ /* 0x001f280000300a00 */
[----:B------:R-:W4:Y:S01]  /*378d0*/  LDL.LU.64 R22, [R1+0x3f8] ;  /* 0x0003f80001167983 */ /* 0x000f220000300a00 */
[C---:B--2---:R-:W-:Y:S06]  /*378e0*/  HMMA.16816.F32 R16, R4.reuse, R14, R16 ;  /* 0x0000000e0410723c */ /* 0x044fec0000001810 */
[C---:B---3--:R-:W-:Y:S01]  /*378f0*/  HMMA.16816.F32 R8, R4.reuse, R12, R8 ;  /* 0x0000000c0408723c */ /* 0x048fe20000001808 */
[----:B----4-:R-:W-:Y:S04]  /*37900*/  STL.64 [R1+0x2e50], R22 ;  /* 0x002e501601007387 */ /* 0x010fe80000100a00 */
[----:B------:R0:W-:Y:S04]  /*37910*/  STL.64 [R1+0x2e48], R20 ;  /* 0x002e481401007387 */ /* 0x0001e80000100a00 */
[----:B0-----:R-:W2:Y:S04]  /*37920*/  LDL.LU.64 R20, [R1+0x670] ;  /* 0x0006700001147983 */ /* 0x001ea80000300a00 */
[----:B------:R-:W2:Y:S04]  /*37930*/  LDL.LU.64 R22, [R1+0x678] ;  /* 0x0006780001167983 */ /* 0x000ea80000300a00 */
[----:B------:R-:W3:Y:S04]  /*37940*/  LDL.LU.64 R24, [R1+0x340] ;  /* 0x0003400001187983 */ /* 0x000ee80000300a00 */
[----:B------:R-:W3:Y:S04]  /*37950*/  LDL.LU.64 R26, [R1+0x348] ;  /* 0x00034800011a7983 */ /* 0x000ee80000300a00 */
[----:B------:R0:W-:Y:S04]  /*37960*/  STL.64 [R1+0xd0], R16 ;  /* 0x0000d01001007387 */ /* 0x0001e80000100a00 */
[----:B------:R1:W-:Y:S04]  /*37970*/  STL.64 [R1+0xd8], R18 ;  /* 0x0000d81201007387 */ /* 0x0003e80000100a00 */
[----:B------:R-:W4:Y:S04]  /*37980*/  LDL.LU R29, [R1+0x1f0] ;  /* 0x0001f000011d7983 */ /* 0x000f280000300800 */
[----:B------:R-:W4:Y:S04]  /*37990*/  LDL.LU R28, [R1+0x1fc] ;  /* 0x0001fc00011c7983 */ /* 0x000f280000300800 */
[----:B0-----:R-:W4:Y:S04]  /*379a0*/  LDL.LU R16, [R1+0x1f8] ;  /* 0x0001f80001107983 */ /* 0x001f280000300800 */
[----:B-1----:R-:W4:Y:S04]  /*379b0*/  LDL.LU R18, [R1+0x204] ;  /* 0x0002040001127983 */ /* 0x002f280000300800 */
[----:B------:R-:W4:Y:S04]  /*379c0*/  LDL.LU R19, [R1+0x200] ;  /* 0x0002000001137983 */ /* 0x000f280000300800 */
[----:B------:R-:W-:Y:S04]  /*379d0*/  STL.64 [R1+0xc0], R8 ;  /* 0x0000c00801007387 */ /* 0x000fe80000100a00 */
[----:B------:R0:W-:Y:S04]  /*379e0*/  STL.64 [R1+0xc8], R10 ;  /* 0x0000c80a01007387 */ /* 0x0001e80000100a00 */
[----:B0-----:R-:W2:Y:S04]  /*379f0*/  LDL.LU.64 R10, [R1+0x2e60] ;  /* 0x002e6000010a7983 */ /* 0x001ea80000300a00 */
[----:B------:R-:W4:Y:S04]  /*37a00*/  LDL.LU.64 R8, [R1+0x2e58] ;  /* 0x002e580001087983 */ /* 0x000f280000300a00 */
[----:B------:R0:W-:Y:S04]  /*37a10*/  STL.64 [R1+0x2e08], R14 ;  /* 0x002e080e01007387 */ /* 0x0001e80000100a00 */
[----:B0-----:R-:W4:Y:S04]  /*37a20*/  LDL.LU R14, [R1+0x1dc] ;  /* 0x0001dc00010e7983 */ /* 0x001f280000300800 */
[----:B------:R-:W4:Y:S04]  /*37a30*/  LDL.LU R15, [R1+0x1d8] ;  /* 0x0001d800010f7983 */ /* 0x000f280000300800 */
[----:B------:R0:W-:Y:S04]  /*37a40*/  STL.64 [R1+0x2e00], R12 ;  /* 0x002e000c01007387 */ /* 0x0001e80000100a00 */
[----:B0-----:R-:W4:Y:S04]  /*37a50*/  LDL.LU R12, [R1+0x1d4] ;  /* 0x0001d400010c7983 */ /* 0x001f280000300800 */
[----:B------:R-:W4:Y:S01]  /*37a60*/  LDL.LU R13, [R1+0x1d0] ;  /* 0x0001d000010d7983 */ /* 0x000f220000300800 */
[----:B--2---:R-:W-:-:S15]  /*37a70*/  HMMA.16816.F32 R20, R4, R10, R20 ;  /* 0x0000000a0414723c */ /* 0x004fde0000001814 */
[----:B------:R-:W-:-:S08]  /*37a80*/  NOP ;  /* 0x0000000000007918 */ /* 0x000fd00000000000 */
[----:B------:R-:W-:Y:S04]  /*37a90*/  STL.64 [R1+0xb0], R20 ;  /* 0x0000b01401007387 */ /* 0x000fe80000100a00 */
[----:B------:R0:W-:Y:S04]  /*37aa0*/  STL.64 [R1+0xb8], R22 ;  /* 0x0000b81601007387 */ /* 0x0001e80000100a00 */
[----:B0-----:R-:W4:Y:S04]  /*37ab0*/  LDL.LU.64 R22, [R1+0x2e50] ;  /* 0x002e500001167983 */ /* 0x001f280000300a00 */
[----:B------:R-:W4:Y:S01]  /*37ac0*/  LDL.LU.64 R20, [R1+0x2e48] ;  /* 0x002e480001147983 */ /* 0x000f220000300a00 */
[C---:B---3--:R-:W-:Y:S06]  /*37ad0*/  HMMA.16816.F32 R24, R4.reuse, R2, R24 ;  /* 0x000000020418723c */ /* 0x048fec0000001818 */
[----:B----4-:R-:W-:-:S15]  /*37ae0*/  HMMA.16816.F32 R20, R4, R8, R20 ;  /* 0x000000080414723c */ /* 0x010fde0000001814 */
[----:B------:R-:W-:-:S08]  /*37af0*/  NOP ;  /* 0x0000000000007918 */ /* 0x000fd00000000000 */
[----:B------:R-:W-:Y:S04]  /*37b00*/  STL.64 [R1+0x120], R20 ;  /* 0x0001201401007387 */ /* 0x000fe80000100a00 */
[----:B------:R0:W-:Y:S04]  /*37b10*/  STL.64 [R1+0x128], R22 ;  /* 0x0001281601007387 */ /* 0x0001e80000100a00 */
[----:B0-----:R-:W2:Y:S04]  /*37b20*/  LDL.LU R22, [R1+0x2e40] ;  /* 0x002e400001167983 */ /* 0x001ea80000300800 */
[----:B------:R-:W3:Y:S04]  /*37b30*/  LDL.LU.64 R20, [R1+0x2e38] ;  /* 0x002e380001147983 */ /* 0x000ee80000300a00 */
[----:B------:R-:W-:Y:S04]  /*37b40*/  STL.64 [R1+0x2de8], R10 ;  /* 0x002de80a01007387 */ /* 0x000fe80000100a00 */
[----:B------:R0:W-:Y:S04]  /*37b50*/  STL.64 [R1+0x2de0], R8 ;  /* 0x002de00801007387 */ /* 0x0001e80000100a00 */
[----:B0-----:R-:W4:Y:S04]  /*37b60*/  LDL.LU.64 R8, [R1+0x310] ;  /* 0x0003100001087983 */ /* 0x001f280000300a00 */
[----:B------:R-:W4:Y:S04]  /*37b70*/  LDL.LU.64 R10, [R1+0x318] ;  /* 0x00031800010a7983 */ /* 0x000f280000300a00 */
[----:B------:R-:W-:Y:S04]  /*37b80*/  STL.64 [R1+0x110], R24 ;  /* 0x0001101801007387 */ /* 0x000fe80000100a00 */
[----:B------:R0:W-:Y:S04]  /*37b90*/  STL.64 [R1+0x118], R26 ;  /* 0x0001181a01007387 */ /* 0x0001e80000100a00 */
[----:B0-----:R-:W2:Y:S04]  /*37ba0*/  LDL.LU.64 R26, [R1+0x2e30] ;  /* 0x002e3000011a7983 */ /* 0x001ea80000300a00 */
[----:B------:R-:W4:Y:S04]  /*37bb0*/  LDL.LU.64 R24, [R1+0x2e28] ;  /* 0x002e280001187983 */ /* 0x000f280000300a00 */
[----:B------:R-:W3:Y:S04]  /*37bc0*/  LDL.LU R17, [R1+0x20c] ;  /* 0x00020c0001117983 */ /* 0x000ee80000300800 */
[----:B------:R-:W-:Y:S01]  /*37bd0*/  STL.64 [R1+0x2da8], R18 ;  /* 0x002da81201007387 */ /* 0x000fe20000100a00 */
[----:B----4-:R-:W-:Y:S03]  /*37be0*/  HMMA.16816.F32 R8, R4, R24, R8 ;  /* 0x000000180408723c */ /* 0x010fe60000001808 */
[----:B---3--:R-:W-:Y:S04]  /*37bf0*/  STL.64 [R1+0x2da0], R16 ;  /* 0x002da01001007387 */ /* 0x008fe80000100a00 */
[----:B------:R-:W3:Y:S04]  /*37c00*/  LDL.LU R23, [R1+0x1e4] ;  /* 0x0001e40001177983 */ /* 0x000ee80000300800 */
[----:B------:R-:W3:Y:S01]  /*37c10*/  LDL.LU R6, [R1+0x1e0] ;  /* 0x0001e00001067983 */ /* 0x000ee20000300800 */
[----:B------:R-:W-:-:S02]  /*37c20*/  IMAD R4, R13, 0x100, R12 ;  /* 0x000001000d047824 */ /* 0x000fc400078e020c */
[----:B------:R-:W-:-:S09]  /*37c30*/  IMAD R5, R15, 0x100, R14 ;  /* 0x000001000f057824 */ /* 0x000fd200078e020e */
[----:B------:R-:W-:Y:S04]  /*37c40*/  STL.64 [R1+0xa0], R8 ;  /* 0x0000a00801007387 */ /* 0x000fe80000100a00 */
[----:B------:R-:W-:Y:S04]  /*37c50*/  STL.64 [R1+0xa8], R10 ;  /* 0x0000a80a01007387 */ /* 0x000fe80000100a00 */
[----:B------:R-:W4:Y:S04]  /*37c60*/  LDL.LU R0, [R1+0x1ec] ;  /* 0x0001ec0001007983 */ /* 0x000f280000300800 */
[----:B------:R-:W4:Y:S04]  /*37c70*/  LDL.LU R7, [R1+0x1e8] ;  /* 0x0001e80001077983 */ /* 0x000f280000300800 */
[----:B--2---:R-:W-:Y:S04]  /*37c80*/  STL.64 [R1+0x2db8], R26 ;  /* 0x002db81a01007387 */ /* 0x004fe80000100a00 */
[----:B------:R-:W-:Y:S04]  /*37c90*/  STL.64 [R1+0x2db0], R24 ;  /* 0x002db01801007387 */ /* 0x000fe80000100a00 */
[----:B------:R-:W2:Y:S04]  /*37ca0*/  LDL.LU.64 R12, [R1+0x650] ;  /* 0x00065000010c7983 */ /* 0x000ea80000300a00 */
[----:B------:R-:W3:Y:S04]  /*37cb0*/  LDL.LU.64 R14, [R1+0x658] ;  /* 0x00065800010e7983 */ /* 0x000ee80000300a00 */
[----:B---3--:R-:W-:Y:S04]  /*37cc0*/  STL.64 [R1+0x2e18], R14 ;  /* 0x002e180e01007387 */ /* 0x008fe80000100a00 */
[----:B--2---:R0:W-:Y:S04]  /*37cd0*/  STL.64 [R1+0x2e10], R12 ;  /* 0x002e100c01007387 */ /* 0x0041e80000100a00 */
[----:B0-----:R-:W2:Y:S04]  /*37ce0*/  LDL.LU.64 R12, [R1+0x660] ;  /* 0x00066000010c7983 */ /* 0x001ea80000300a00 */
[----:B------:R-:W2:Y:S04]  /*37cf0*/  LDL.LU.64 R14, [R1+0x668] ;  /* 0x00066800010e7983 */ /* 0x000ea80000300a00 */
[----:B------:R-:W3:Y:S04]  /*37d00*/  LDL.LU.64 R8, [R1+0x630] ;  /* 0x0006300001087983 */ /* 0x000ee80000300a00 */
[----:B------:R-:W4:Y:S04]  /*37d10*/  LDL.LU.64 R10, [R1+0x638] ;  /* 0x00063800010a7983 */ /* 0x000f280000300a00 */
[----:B----4-:R-:W-:Y:S04]  /*37d20*/  STL.64 [R1+0x2df8], R10 ;  /* 0x002df80a01007387 */ /* 0x010fe80000100a00 */
[----:B---3--:R0:W-:Y:S04]  /*37d30*/  STL.64 [R1+0x2df0], R8 ;  /* 0x002df00801007387 */ /* 0x0081e80000100a00 */
[----:B0-----:R-:W3:Y:S04]  /*37d40*/  LDL.LU.64 R8, [R1+0x640] ;  /* 0x0006400001087983 */ /* 0x001ee80000300a00 */
[----:B------:R-:W3:Y:S04]  /*37d50*/  LDL.LU.64 R10, [R1+0x648] ;  /* 0x00064800010a7983 */ /* 0x000ee80000300a00 */
[----:B------:R-:W4:Y:S04]  /*37d60*/  LDL.LU.64 R24, [R1+0x2d0] ;  /* 0x0002d00001187983 */ /* 0x000f280000300a00 */
[----:B------:R-:W2:Y:S04]  /*37d70*/  LDL.LU.64 R26, [R1+0x2d8] ;  /* 0x0002d800011a7983 */ /* 0x000ea80000300a00 */
[----:B--2---:R-:W-:Y:S04]  /*37d80*/  STL.64 [R1+0x2dc8], R26 ;  /* 0x002dc81a01007387 */ /* 0x004fe80000100a00 */
[----:B----4-:R0:W-:Y:S04]  /*37d90*/  STL.64 [R1+0x2dc0], R24 ;  /* 0x002dc01801007387 */ /* 0x0101e80000100a00 */
[----:B0-----:R-:W2:Y:S04]  /*37da0*/  LDL.LU.64 R24, [R1+0x350] ;  /* 0x0003500001187983 */ /* 0x001ea80000300a00 */
[----:B------:R-:W4:Y:S01]  /*37db0*/  LDL.LU.64 R26, [R1+0x358] ;  /* 0x00035800011a7983 */ /* 0x000f220000300a00 */
[----:B------:R-:W-:-:S02]  /*37dc0*/  IMAD R6, R6, 0x100, R23 ;  /* 0x0000010006067824 */ /* 0x000fc400078e0217 */
[----:B------:R-:W-:Y:S01]  /*37dd0*/  IMAD R7, R7, 0x100, R0 ;  /* 0x0000010007077824 */ /* 0x000fe200078e0200 */
[----:B----4-:R-:W-:Y:S04]  /*37de0*/  STL.64 [R1+0x2dd8], R26 ;  /* 0x002dd81a01007387 */ /* 0x010fe80000100a00 */
[----:B--2---:R0:W-:Y:S04]  /*37df0*/  STL.64 [R1+0x2dd0], R24 ;  /* 0x002dd01801007387 */ /* 0x0041e80000100a00 */
[----:B0-----:R-:W2:Y:S04]  /*37e00*/  LDL.LU.64 R24, [R1+0x620] ;  /* 0x0006200001187983 */ /* 0x001ea80000300a00 */
[----:B------:R-:W2:Y:S04]  /*37e10*/  LDL.LU.64 R26, [R1+0x628] ;  /* 0x00062800011a7983 */ /* 0x000ea80000300a00 */
[----:B------:R-:W4:Y:S04]  /*37e20*/  LDL.LU.64 R16, [R1+0x2a0] ;  /* 0x0002a00001107983 */ /* 0x000f280000300a00 */
[----:B------:R-:W4:Y:S04]  /*37e30*/  LDL.LU.64 R18, [R1+0x2a8] ;  /* 0x0002a80001127983 */ /* 0x000f280000300a00 */
[----:B------:R-:W3:Y:S01]  /*37e40*/  LDL.LU R23, [R1+0x2e24] ;  /* 0x002e240001177983 */ /* 0x000ee20000300800 */
[----:B------:R-:W-:-:S02]  /*37e50*/  F2FP.F16.E5M2.UNPACK_B R4, R4 ;  /* 0x00000004ff04723e */ /* 0x000fc400020004ff */
[----:B------:R-:W-:Y:S02]  /*37e60*/  F2FP.F16.E5M2.UNPACK_B R5, R5 ;  /* 0x00000005ff05723e */ /* 0x000fe400020004ff */
[----:B------:R-:W-:Y:S02]  /*37e70*/  F2FP.F16.E5M2.UNPACK_B R6, R6 ;  /* 0x00000006ff06723e */ /* 0x000fe400020004ff */
[----:B------:R-:W-:Y:S01]  /*37e80*/  F2FP.F16.E5M2.UNPACK_B R7, R7 ;  /* 0x00000007ff07723e */ /* 0x000fe200020004ff */
[----:B------:R-:W4:Y:S06]  /*37e90*/  LDL.LU R0, [R1+0x2e20] ;  /* 0x002e200001007983 */ /* 0x000f2c0000300800 */
[----:B---3--:R-:W-:-:S15]  /*37ea0*/  HMMA.16816.F32 R12, R4, R22, R12 ;  /* 0x00000016040c723c */ /* 0x008fde000000180c */
[----:B------:R-:W-:-:S08]  /*37eb0*/  NOP ;  /* 0x0000000000007918 */ /* 0x000fd00000000000 */
[----:B------:R-:W-:Y:S04]  /*37ec0*/  STL.64 [R1+0x90], R12 ;  /* 0x0000900c01007387 */ /* 0x000fe80000100a00 */
[----:B------:R0:W-:Y:S04]  /*37ed0*/  STL.64 [R1+0x98], R14 ;  /* 0x0000980e01007387 */ /* 0x0001e80000100a00 */
[----:B0-----:R-:W3:Y:S04]  /*37ee0*/  LDL.LU.64 R14, [R1+0x2e18] ;  /* 0x002e1800010e7983 */ /* 0x001ee80000300a00 */
[----:B------:R-:W3:Y:S02]  /*37ef0*/  LDL.LU.64 R12, [R1+0x2e10] ;  /* 0x002e1000010c7983 */ /* 0x000ee40000300a00 */
[----:B---3--:R-:W-:-:S15]  /*37f00*/  HMMA.16816.F32 R12, R4, R20, R12 ;  /* 0x00000014040c723c */ /* 0x008fde000000180c */
[----:B------:R-:W-:-:S08]  /*37f10*/  NOP ;  /* 0x0000000000007918 */ /* 0x000fd00000000000 */
[----:B------:R-:W-:Y:S04]  /*37f20*/  STL.64 [R1+0x80], R12 ;  /* 0x0000800c01007387 */ /* 0x000fe80000100a00 */
[----:B------:R0:W-:Y:S04]  /*37f30*/  STL.64 [R1+0x88], R14 ;  /* 0x0000880e01007387 */ /* 0x0001e80000100a00 */
[----:B0-----:R-:W3:Y:S04]  /*37f40*/  LDL.LU.64 R14, [R1+0x2e08] ;  /* 0x002e0800010e7983 */ /* 0x001ee80000300a00 */
[----:B------:R-:W2:Y:S01]  /*37f50*/  LDL.LU.64 R12, [R1+0x2e00] ;  /* 0x002e0000010c7983 */ /* 0x000ea20000300a00 */
[----:B---3--:R-:W-:-:S15]  /*37f60*/  HMMA.16816.F32 R8, R4, R14, R8 ;  /* 0x0000000e0408723c */ /* 0x008fde0000001808 */
[----:B------:R-:W-:-:S08]  /*37f70*/  NOP ;  /* 0x0000000000007918 */ /* 0x000fd00000000000 */
[----:B------:R-:W-:Y:S04]  /*37f80*/  STL.64 [R1+0x70], R8 ;  /* 0x0000700801007387 */ /* 0x000fe80000100a00 */
[----:B------:R0:W-:Y:S04]  /*37f90*/  STL.64 [R1+0x78], R10 ;  /* 0x0000780a01007387 */ /* 0x0001e80000100a00 */
[----:B0-----:R-:W2:Y:S04]  /*37fa0*/  LDL.LU.64 R10, [R1+0x2df8] ;  /* 0x002df800010a7983 */ /* 0x001ea80000300a00 */
[----:B------:R-:W2:Y:S02]  /*37fb0*/  LDL.LU.64 R8, [R1+0x2df0] ;  /* 0x002df00001087983 */ /* 0x000ea40000300a00 */
[----:B--2---:R-:W-:-:S15]  /*37fc0*/  HMMA.16816.F32 R8, R4, R12, R8 ;  /* 0x0000000c0408723c */ /* 0x004fde0000001808 */
[----:B------:R-:W-:-:S08]  /*37fd0*/  NOP ;  /* 0x0000000000007918 */ /* 0x000fd00000000000 */
[----:B------:R-:W-:Y:S04]  /*37fe0*/  STL.64 [R1+0x60], R8 ;  /* 0x0000600801007387 */ /* 0x000fe80000100a00 */
[----:B------:R0:W-:Y:S04]  /*37ff0*/  STL.64 [R1+0x68], R10 ;  /* 0x0000680a01007387 */ /* 0x0001e80000100a00 */
[----:B0-----:R-:W2:Y:S04]  /*38000*/  LDL.LU.64 R10, [R1+0x2de8] ;  /* 0x002de800010a7983 */ /* 0x001ea80000300a00 */
[----:B------:R-:W3:Y:S01]  /*38010*/  LDL.LU.64 R8, [R1+0x2de0] ;  /* 0x002de00001087983 */ /* 0x000ee20000300a00 */
[----:B--2---:R-:W-:-:S15]  /*38020*/  HMMA.16816.F32 R24, R4, R10, R24 ;  /* 0x0000000a0418723c */ /* 0x004fde0000001818 */
        /* <DEDUP_REMOVED lines=9> */
[----:B0-----:R-:W2:Y:S04]  /*380c0*/  LDL.LU.64 R26, [R1+0x2dc8] ;  /* 0x002dc800011a7983 */ /* 0x001ea80000300a00 */
[----:B------:R-:W2:Y:S04]  /*380d0*/  LDL.LU.64 R24, [R1+0x2dc0] ;  /* 0x002dc00001187983 */ /* 0x000ea80000300a00 */
[----:B------:R0:W-:Y:S04]  /*380e0*/  STL.64 [R1+0x2d98], R10 ;  /* 0x002d980a01007387 */ /* 0x0001e80000100a00 */
[----:B0-----:R-:W3:Y:S04]  /*380f0*/  LDL.LU R11, [R1+0x1f4] ;  /* 0x0001f400010b7983 */ /* 0x001ee80000300800 */
[----:B------:R-:W-:Y:S01]  /*38100*/  STL.64 [R1+0x2d90], R8 ;  /* 0x002d900801007387 */ /* 0x000fe20000100a00 */
[----:B--2---:R-:W-:-:S15]  /*38110*/  HMMA.16816.F32 R24, R4, R2, R24 ;  /* 0x000000020418723c */ /* 0x004fde0000001818 */
[----:B------:R-:W-:-:S08]  /*38120*/  NOP ;  /* 0x0000000000007918 */ /* 0x000fd00000000000 */
[----:B------:R-:W-:Y:S04]  /*38130*/  STL.64 [R1+0x180], R24 ;  /* 0x0001801801007387 */ /* 0x000fe80000100a00 */
[----:B------:R0:W-:Y:S04]  /*38140*/  STL.64 [R1+0x188], R26 ;  /* 0x0001881a01007387 */ /* 0x0001e80000100a00 */
[----:B0-----:R-:W2:Y:S04]  /*38150*/  LDL.LU.64 R26, [R1+0x2db8] ;  /* 0x002db800011a7983 */ /* 0x001ea80000300a00 */
[----:B------:R-:W4:Y:S02]  /*38160*/  LDL.LU.64 R24, [R1+0x2db0] ;  /* 0x002db00001187983 */ /* 0x000f240000300a00 */
[----:B----4-:R-:W-:Y:S02]  /*38170*/  HMMA.16816.F32 R4, R4, R24, R16 ;  /* 0x000000180404723c */ /* 0x010fe40000001810 */
[----:B------:R-:W4:Y:S04]  /*38180*/  LDL.LU.64 R18, [R1+0x2da8] ;  /* 0x002da80001127983 */ /* 0x000f280000300a00 */
[----:B------:R-:W4:Y:S04]  /*38190*/  LDL.LU.64 R16, [R1+0x2da0] ;  /* 0x002da00001107983 */ /* 0x000f280000300a00 */
[----:B--2---:R-:W-:Y:S04]  /*381a0*/  STL.64 [R1+0x2d68], R26 ;  /* 0x002d681a01007387 */ /* 0x004fe80000100a00 */
[----:B------:R-:W-:Y:S09]  /*381b0*/  STL.64 [R1+0x2d60], R24 ;  /* 0x002d601801007387 */ /* 0x000ff20000100a00 */
[----:B------:R3:W-:Y:S04]  /*381c0*/  STL.64 [R1+0x170], R4 ;  /* 0x0001700401007387 */ /* 0x0007e80000100a00 */
[----:B------:R4:W-:Y:S04]  /*381d0*/  STL.64 [R1+0x178], R6 ;  /* 0x0001780601007387 */ /* 0x0009e80000100a00 */
[----:B------:R-:W2:Y:S01]  /*381e0*/  LDL.LU.64 R8, [R1+0x600] ;  /* 0x0006000001087983 */ /* 0x000ea20000300a00 */
[----:B---3--:R-:W-:-:S03]  /*381f0*/  IMAD R4, R29, 0x100, R11 ;  /* 0x000001001d047824 */ /* 0x008fc600078e020b */
[----:B------:R-:W2:Y:S04]  /*38200*/  LDL.LU.64 R10, [R1+0x608] ;  /* 0x00060800010a7983 */ /* 0x000ea80000300a00 */
[----:B------:R-:W3:Y:S04]  /*38210*/  LDL.LU.64 R24, [R1+0x5f0] ;  /* 0x0005f00001187983 */ /* 0x000ee80000300a00 */
[----:B------:R-:W3:Y:S01]  /*38220*/  LDL.LU.64 R26, [R1+0x5f8] ;  /* 0x0005f800011a7983 */ /* 0x000ee20000300a00 */
[----:B----4-:R-:W-:Y:S02]  /*38230*/  IMAD R6, R19, 0x100, R18 ;  /* 0x0000010013067824 */ /* 0x010fe400078e0212 */
[----:B------:R-:W-:-:S02]  /*38240*/  IMAD R5, R16, 0x100, R28 ;  /* 0x0000010010057824 */ /* 0x000fc400078e021c */
[----:B------:R-:W4:Y:S04]  /*38250*/  LDL.LU R16, [R1+0x234] ;  /* 0x0002340001107983 */ /* 0x000f280000300800 */
[----:B------:R-:W2:Y:S01]  /*38260*/  LDL.LU R18, [R1+0x230] ;  /* 0x0002300001127983 */ /* 0x000ea20000300800 */
[----:B------:R-:W-:-:S03]  /*38270*/  IMAD R7, R0, 0x100, R17 ;  /* 0x0000010000077824 */ /* 0x000fc600078e0211 */
[----:B------:R-:W2:Y:S04]  /*38280*/  LDL.LU R19, [R1+0x23c] ;  /* 0x00023c0001137983 */ /* 0x000ea80000300800 */
[----:B------:R-:W4:Y:S01]  /*38290*/  LDL.LU R17, [R1+0x238] ;  /* 0x0002380001117983 */ /* 0x000f220000300800 */
[----:B------:R-:W-:Y:S02]  /*382a0*/  F2FP.F16.E5M2.UNPACK_B R4, R4 ;  /* 0x00000004ff04723e */ /* 0x000fe400020004ff */
[----:B------:R-:W-:Y:S02]  /*382b0*/  F2FP.F16.E5M2.UNPACK_B R5, R5 ;  /* 0x00000005ff05723e */ /* 0x000fe400020004ff */
[----:B------:R-:W-:Y:S01]  /*382c0*/  F2FP.F16.E5M2.UNPACK_B R6, R6 ;  /* 0x00000006ff06723e */ /* 0x000fe200020004ff */
[----:B--2---:R-:W-:Y:S04]  /*382d0*/  STL.64 [R1+0x2d78], R18 ;  /* 0x002d781201007387 */ /* 0x004fe80000100a00 */
[----:B----4-:R0:W-:Y:S04]  /*382e0*/  STL.64 [R1+0x2d70], R16 ;  /* 0x002d701001007387 */ /* 0x0101e80000100a00 */
[----:B0-----:R-:W2:Y:S04]  /*382f0*/  LDL.LU.64 R16, [R1+0x610] ;  /* 0x0006100001107983 */ /* 0x001ea80000300a00 */
[----:B------:R-:W2:Y:S01]  /*38300*/  LDL.LU.64 R18, [R1+0x618] ;  /* 0x0006180001127983 */ /* 0x000ea20000300a00 */
[----:B------:R-:W-:-:S07]  /*38310*/  F2FP.F16.E5M2.UNPACK_B R7, R7 ;  /* 0x00000007ff07723e */ /* 0x000fce00020004ff */
[----:B--2---:R-:W-:-:S15]  /*38320*/  HMMA.16816.F32 R16, R4, R22, R16 ;  /* 0x000000160410723c */ /* 0x004fde0000001810 */
[----:B------:R-:W-:-:S08]  /*38330*/  NOP ;  /* 0x0000000000007918 */ /* 0x000fd00000000000 */
[----:B------:R-:W-:Y:S04]  /*38340*/  STL.64 [R1+0x190], R16 ;  /* 0x0001901001007387 */ /* 0x000fe80000100a00 */
[----:B------:R0:W-:Y:S02]  /*38350*/  STL.64 [R1+0x198], R18 ;  /* 0x0001981201007387 */ /* 0x0001e40000100a00 */
[----:B0-----:R-:W-:Y:S02]  /*38360*/  HMMA.16816.F32 R16, R4, R20, R8 ;  /* 0x000000140410723c */ /* 0x001fe40000001808 */
[----:B------:R-:W2:Y:S04]  /*38370*/  LDL.LU.64 R8, [R1+0x5e0] ;  /* 0x0005e00001087983 */ /* 0x000ea80000300a00 */
[----:B------:R-:W2:-:S15]  /*38380*/  LDL.LU.64 R10, [R1+0x5e8] ;  /* 0x0005e800010a7983 */ /* 0x000e9e0000300a00 */
[----:B------:R-:W-:-:S02]  /*38390*/  NOP ;  /* 0x0000000000007918 */ /* 0x000fc40000000000 */
[----:B------:R-:W-:Y:S04]  /*383a0*/  STL.64 [R1+0x1a0], R16 ;  /* 0x0001a01001007387 */ /* 0x000fe80000100a00 */
[----:B------:R3:W-:Y:S02]  /*383b0*/  STL.64 [R1+0x1a8], R18 ;  /* 0x0001a81201007387 */ /* 0x0007e40000100a00 */
[----:B---3--:R-:W-:Y:S02]  /*383c0*/  HMMA.16816.F32 R16, R4, R14, R24 ;  /* 0x0000000e0410723c */ /* 0x008fe40000001818 */
[----:B------:R-:W-:Y:S04]  /*383d0*/  STL.64 [R1+0x2d88], R22 ;  /* 0x002d881601007387 */ /* 0x000fe80000100a00 */
[----:B------:R0:W-:-:S15]  /*383e0*/  STL.64 [R1+0x2d80], R20 ;  /* 0x002d801401007387 */ /* 0x0001de0000100a00 */
[----:B------:R-:W-:-:S02]  /*383f0*/  NOP ;  /* 0x0000000000007918 */ /* 0x000fc40000000000 */
[----:B------:R1:W-:Y:S04]  /*38400*/  STL [R1+0x1c0], R16 ;  /* 0x0001c01001007387 */ /* 0x0003e80000100800 */
[----:B0-----:R-:W3:Y:S01]  /*38410*/  LDL.LU.64 R20, [R1+0x5d0] ;  /* 0x0005d00001147983 */ /* 0x001ee20000300a00 */
[----:B------:R-:W-:Y:S02]  /*38420*/  IMAD.MOV.U32 R29, RZ, RZ, R17 ;  /* 0x000000ffff1d7224 */ /* 0x000fe400078e0011 */
[----:B------:R-:W-:Y:S01]  /*38430*/  IMAD.MOV.U32 R0, RZ, RZ, R19 ;  /* 0x000000ffff007224 */ /* 0x000fe200078e0013 */
[----:B------:R-:W3:Y:S01]  /*38440*/  LDL.LU.64 R22, [R1+0x5d8] ;  /* 0x0005d80001167983 */ /* 0x000ee20000300a00 */
[----:B------:R-:W-:-:S03]  /*38450*/  IMAD.MOV.U32 R28, RZ, RZ, R18 ;  /* 0x000000ffff1c7224 */ /* 0x000fc600078e0012 */
[----:B-1----:R-:W4:Y:S04]  /*38460*/  LDL.LU.64 R16, [R1+0x2e0] ;  /* 0x0002e00001107983 */ /* 0x002f280000300a00 */
[----:B------:R-:W4:Y:S04]  /*38470*/  LDL.LU.64 R18, [R1+0x2e8] ;  /* 0x0002e80001127983 */ /* 0x000f280000300a00 */
[----:B------:R-:W3:Y:S04]  /*38480*/  LDL.LU.64 R24, [R1+0x2c0] ;  /* 0x0002c00001187983 */ /* 0x000ee80000300a00 */
[----:B------:R-:W3:Y:S04]  /*38490*/  LDL.LU.64 R26, [R1+0x2c8] ;  /* 0x0002c800011a7983 */ /* 0x000ee80000300a00 */
[----:B------:R0:W-:Y:S04]  /*384a0*/  STL [R1+0x2c48], R0 ;  /* 0x002c480001007387 */ /* 0x0001e80000100800 */
[----:B0-----:R-:W4:Y:S04]  /*384b0*/  LDL.LU R0, [R1+0x228] ;  /* 0x0002280001007983 */ /* 0x001f280000300800 */
[----:B------:R0:W-:Y:S04]  /*384c0*/  STL [R1+0x2aac], R28 ;  /* 0x002aac1c01007387 */ /* 0x0001e80000100800 */
[----:B0-----:R-:W4:Y:S04]  /*384d0*/  LDL.LU R28, [R1+0x22c] ;  /* 0x00022c00011c7983 */ /* 0x001f280000300800 */
[----:B------:R0:W-:Y:S04]  /*384e0*/  STL [R1+0x2aa8], R29 ;  /* 0x002aa81d01007387 */ /* 0x0001e80000100800 */
[----:B0-----:R-:W4:Y:S01]  /*384f0*/  LDL.LU R29, [R1+0x220] ;  /* 0x00022000011d7983 */ /* 0x001f220000300800 */
[----:B--2---:R-:W-:-:S15]  /*38500*/  HMMA.16816.F32 R8, R4, R12, R8 ;  /* 0x0000000c0408723c */ /* 0x004fde0000001808 */
[----:B------:R-:W-:-:S08]  /*38510*/  NOP ;  /* 0x0000000000007918 */ /* 0x000fd00000000000 */
[----:B------:R-:W-:Y:S04]  /*38520*/  STL.64 [R1+0x1d0], R8 ;  /* 0x0001d00801007387 */ /* 0x000fe80000100a00 */
[----:B------:R0:W-:Y:S04]  /*38530*/  STL.64 [R1+0x1d8], R10 ;  /* 0x0001d80a01007387 */ /* 0x0001e80000100a00 */
[----:B0-----:R-:W2:Y:S04]  /*38540*/  LDL.LU.64 R10, [R1+0x2d98] ;  /* 0x002d9800010a7983 */ /* 0x001ea80000300a00 */
[----:B------:R-:W4:Y:S04]  /*38550*/  LDL.LU.64 R8, [R1+0x2d90] ;  /* 0x002d900001087983 */ /* 0x000f280000300a00 */
[----:B------:R0:W-:Y:S04]  /*38560*/  STL.64 [R1+0x2d48], R14 ;  /* 0x002d480e01007387 */ /* 0x0001e80000100a00 */
[----:B0-----:R-:W4:Y:S04]  /*38570*/  LDL.LU R15, [R1+0x224] ;  /* 0x00022400010f7983 */ /* 0x001f280000300800 */
[----:B------:R-:W-:Y:S01]  /*38580*/  STL.64 [R1+0x2d40], R12 ;  /* 0x002d400c01007387 */ /* 0x000fe20000100a00 */
[C---:B---3--:R-:W-:Y:S06]  /*38590*/  HMMA.16816.F32 R24, R4.reuse, R2, R24 ;  /* 0x000000020418723c */ /* 0x048fec0000001818 */
[C---:B--2---:R-:W-:Y:S06]  /*385a0*/  HMMA.16816.F32 R20, R4.reuse, R10, R20 ;  /* 0x0000000a0414723c */ /* 0x044fec0000001814 */
[----:B----4-:R-:W-:-:S15]  /*385b0*/  HMMA.16816.F32 R16, R4, R8, R16 ;  /* 0x000000080410723c */ /* 0x010fde0000001810 */
[----:B------:R-:W-:-:S02]  /*385c0*/  NOP ;  /* 0x0000000000007918 */ /* 0x000fc40000000000 */
[----:B------:R-:W-:Y:S04]  /*385d0*/  STL.64 [R1+0x1e0], R20 ;  /* 0x0001e01401007387 */ /* 0x000fe80000100a00 */
[----:B------:R0:W-:Y:S04]  /*385e0*/  STL.64 [R1+0x1e8], R22 ;  /* 0x0001e81601007387 */ /* 0x0001e80000100a00 */
[----:B0-----:R-:W2:Y:S04]  /*385f0*/  LDL.LU.64 R22, [R1+0x2d88] ;  /* 0x002d880001167983 */ /* 0x001ea80000300a00 */
        /* <DEDUP_REMOVED lines=8> */
[----:B------:R-:W2:Y:S04]  /*38680*/  LDL.LU.64 R10, [R1+0x298] ;  /* 0x00029800010a7983 */ /* 0x000ea80000300a00 */
[----:B------:R-:W-:Y:S04]  /*38690*/  STL.64 [R1+0x210], R24 ;  /* 0x0002101801007387 */ /* 0x000fe80000100a00 */
[----:B------:R0:W-:Y:S04]  /*386a0*/  STL.64 [R1+0x218], R26 ;  /* 0x0002181a01007387 */ /* 0x0001e80000100a00 */
[----:B0-----:R-:W3:Y:S04]  /*386b0*/  LDL.LU.64 R26, [R1+0x2d68] ;  /* 0x002d6800011a7983 */ /* 0x001ee80000300a00 */
[----:B------:R-:W2:Y:S02]  /*386c0*/  LDL.LU.64 R24, [R1+0x2d60] ;  /* 0x002d600001187983 */ /* 0x000ea40000300a00 */
[----:B--2---:R-:W-:Y:S02]  /*386d0*/  HMMA.16816.F32 R4, R4, R24, R8 ;  /* 0x000000180404723c */ /* 0x004fe40000001808 */
[----:B---3--:R-:W-:Y:S04]  /*386e0*/  STL.64 [R1+0x2cf8], R26 ;  /* 0x002cf81a01007387 */ /* 0x008fe80000100a00 */
[----:B------:R-:W-:-:S15]  /*386f0*/  STL.64 [R1+0x2cf0], R24 ;  /* 0x002cf01801007387 */ /* 0x000fde0000100a00 */
[----:B------:R-:W-:-:S02]  /*38700*/  NOP ;  /* 0x0000000000007918 */ /* 0x000fc40000000000 */
[----:B------:R0:W-:Y:S04]  /*38710*/  STL.64 [R1+0x200], R4 ;  /* 0x0002000401007387 */ /* 0x0001e80000100a00 */
[----:B------:R-:W-:Y:S01]  /*38720*/  STL.64 [R1+0x208], R6 ;  /* 0x0002080601007387 */ /* 0x000fe20000100a00 */
[----:B0-----:R-:W-:Y:S02]  /*38730*/  IMAD R4, R29, 0x100, R15 ;  /* 0x000001001d047824 */ /* 0x001fe400078e020f */
[----:B------:R-:W-:Y:S01]  /*38740*/  IMAD R5, R0, 0x100, R28 ;  /* 0x0000010000057824 */ /* 0x000fe200078e021c */
[----:B------:R-:W2:Y:S04]  /*38750*/  LDL.LU R29, [R1+0x700] ;  /* 0x00070000011d7983 */ /* 0x000ea80000300800 */
[----:B------:R-:W3:Y:S04]  /*38760*/  LDL.LU R28, [R1+0x70c] ;  /* 0x00070c00011c7983 */ /* 0x000ee80000300800 */
[----:B------:R-:W3:Y:S04]  /*38770*/  LDL.LU R0, [R1+0x708] ;  /* 0x0007080001007983 */ /* 0x000ee80000300800 */
[----:B------:R-:W4:Y:S04]  /*38780*/  LDL.LU.64 R12, [R1+0x530] ;  /* 0x00053000010c7983 */ /* 0x000f280000300a00 */
[----:B------:R-:W2:Y:S04]  /*38790*/  LDL.LU.64 R14, [R1+0x538] ;  /* 0x00053800010e7983 */ /* 0x000ea80000300a00 */
[----:B--2---:R-:W-:Y:S04]  /*387a0*/  STL.64 [R1+0x2d58], R14 ;  /* 0x002d580e01007387 */ /* 0x004fe80000100a00 */
[----:B----4-:R0:W-:Y:S04]  /*387b0*/  STL.64 [R1+0x2d50], R12 ;  /* 0x002d500c01007387 */ /* 0x0101e80000100a00 */
[----:B0-----:R-:W2:Y:S04]  /*387c0*/  LDL.LU.64 R12, [R1+0x540] ;  /* 0x00054000010c7983 */ /* 0x001ea80000300a00 */
[----:B------:R-:W2:Y:S04]  /*387d0*/  LDL.LU.64 R14, [R1+0x548] ;  /* 0x00054800010e7983 */ /* 0x000ea80000300a00 */
[----:B------:R-:W4:Y:S04]  /*387e0*/  LDL.LU.64 R8, [R1+0x510] ;  /* 0x0005100001087983 */ /* 0x000f280000300a00 */
[----:B------:R-:W3:Y:S04]  /*387f0*/  LDL.LU.64 R10, [R1+0x518] ;  /* 0x00051800010a7983 */ /* 0x000ee80000300a00 */
[----:B---3--:R-:W-:Y:S04]  /*38800*/  STL.64 [R1+0x2d38], R10 ;  /* 0x002d380a01007387 */ /* 0x008fe80000100a00 */
[----:B----4-:R0:W-:Y:S04]  /*38810*/  STL.64 [R1+0x2d30], R8 ;  /* 0x002d300801007387 */ /* 0x0101e80000100a00 */
[----:B0-----:R-:W3:Y:S04]  /*38820*/  LDL.LU.64 R8, [R1+0x520] ;  /* 0x0005200001087983 */ /* 0x001ee80000300a00 */
[----:B------:R-:W3:Y:S04]  /*38830*/  LDL.LU.64 R10, [R1+0x528] ;  /* 0x00052800010a7983 */ /* 0x000ee80000300a00 */
[----:B------:R-:W4:Y:S04]  /*38840*/  LDL.LU.64 R24, [R1+0x2b0] ;  /* 0x0002b00001187983 */ /* 0x000f280000300a00 */
[----:B------:R-:W3:Y:S01]  /*38850*/  LDL.LU.64 R26, [R1+0x2b8] ;  /* 0x0002b800011a7983 */ /* 0x000ee20000300a00 */
[----:B------:R-:W-:-:S02]  /*38860*/  IMAD R6, R18, 0x100, R16 ;  /* 0x0000010012067824 */ /* 0x000fc400078e0210 */
[----:B------:R-:W-:Y:S01]  /*38870*/  IMAD R7, R17, 0x100, R19 ;  /* 0x0000010011077824 */ /* 0x000fe200078e0213 */
[----:B------:R-:W-:Y:S02]  /*38880*/  F2FP.F16.E5M2.UNPACK_B R4, R4 ;  /* 0x00000004ff04723e */ /* 0x000fe400020004ff */
[----:B------:R-:W-:Y:S02]  /*38890*/  F2FP.F16.E5M2.UNPACK_B R5, R5 ;  /* 0x00000005ff05723e */ /* 0x000fe400020004ff */
[----:B------:R-:W-:Y:S02]  /*388a0*/  F2FP.F16.E5M2.UNPACK_B R6, R6 ;  /* 0x00000006ff06723e */ /* 0x000fe400020004ff */
[----:B------:R-:W-:-:S07]  /*388b0*/  F2FP.F16.E5M2.UNPACK_B R7, R7 ;  /* 0x00000007ff07723e */ /* 0x000fce00020004ff */
[C---:B--2---:R-:W-:Y:S01]  /*388c0*/  HMMA.16816.F32 R12, R4.reuse, R22, R12 ;  /* 0x00000016040c723c */ /* 0x044fe2000000180c */
[----:B---3--:R-:W-:Y:S04]  /*388d0*/  STL.64 [R1+0x2d08], R26 ;  /* 0x002d081a01007387 */ /* 0x008fe80000100a00 */
[----:B----4-:R0:W-:Y:S04]  /*388e0*/  STL.64 [R1+0x2d00], R24 ;  /* 0x002d001801007387 */ /* 0x0101e80000100a00 */
[----:B0-----:R-:W2:Y:S04]  /*388f0*/  LDL.LU.64 R24, [R1+0x270] ;  /* 0x0002700001187983 */ /* 0x001ea80000300a00 */
[----:B------:R-:W3:Y:S04]  /*38900*/  LDL.LU.64 R26, [R1+0x278] ;  /* 0x00027800011a7983 */ /* 0x000ee80000300a00 */
[----:B---3--:R-:W-:Y:S04]  /*38910*/  STL.64 [R1+0x2d18], R26 ;  /* 0x002d181a01007387 */ /* 0x008fe80000100a00 */
[----:B--2---:R0:W-:Y:S04]  /*38920*/  STL.64 [R1+0x2d10], R24 ;  /* 0x002d101801007387 */ /* 0x0041e80000100a00 */
[----:B0-----:R-:W2:Y:S04]  /*38930*/  LDL.LU.64 R24, [R1+0x500] ;  /* 0x0005000001187983 */ /* 0x001ea80000300a00 */
[----:B------:R-:W2:Y:S04]  /*38940*/  LDL.LU.64 R26, [R1+0x508] ;  /* 0x00050800011a7983 */ /* 0x000ea80000300a00 */
[----:B------:R-:W3:Y:S04]  /*38950*/  LDL.LU.64 R16, [R1+0x280] ;  /* 0x0002800001107983 */ /* 0x000ee80000300a00 */
[----:B------:R-:W3:Y:S04]  /*38960*/  LDL.LU.64 R18, [R1+0x288] ;  /* 0x0002880001127983 */ /* 0x000ee80000300a00 */
[----:B------:R-:W-:Y:S04]  /*38970*/  STL.64 [R1+0x220], R12 ;  /* 0x0002200c01007387 */ /* 0x000fe80000100a00 */
[----:B------:R0:W-:Y:S04]  /*38980*/  STL.64 [R1+0x228], R14 ;  /* 0x0002280e01007387 */ /* 0x0001e80000100a00 */
[----:B0-----:R-:W4:Y:S04]  /*38990*/  LDL.LU.64 R14, [R1+0x2d58] ;  /* 0x002d5800010e7983 */ /* 0x001f280000300a00 */
[----:B------:R-:W4:Y:S02]  /*389a0*/  LDL.LU.64 R12, [R1+0x2d50] ;  /* 0x002d5000010c7983 */ /* 0x000f240000300a00 */
[----:B----4-:R-:W-:-:S15]  /*389b0*/  HMMA.16816.F32 R12, R4, R20, R12 ;  /* 0x00000014040c723c */ /* 0x010fde000000180c */
[----:B------:R-:W-:-:S08]  /*389c0*/  NOP ;  /* 0x0000000000007918 */ /* 0x000fd00000000000 */
[----:B------:R-:W-:Y:S04]  /*389d0*/  STL.64 [R1+0x230], R12 ;  /* 0x0002300c01007387 */ /* 0x000fe80000100a00 */
[----:B------:R0:W-:Y:S04]  /*389e0*/  STL.64 [R1+0x238], R14 ;  /* 0x0002380e01007387 */ /* 0x0001e80000100a00 */
[----:B0-----:R-:W4:Y:S04]  /*389f0*/  LDL.LU.64 R14, [R1+0x2d48] ;  /* 0x002d4800010e7983 */ /* 0x001f280000300a00 */
[----:B------:R-:W2:Y:S01]  /*38a00*/  LDL.LU.64 R12, [R1+0x2d40] ;  /* 0x002d4000010c7983 */ /* 0x000ea20000300a00 */
[----:B----4-:R-:W-:-:S15]  /*38a10*/  HMMA.16816.F32 R8, R4, R14, R8 ;  /* 0x0000000e0408723c */ /* 0x010fde0000001808 */
        /* <DEDUP_REMOVED lines=10> */
[----:B------:R-:W4:Y:S04]  /*38ac0*/  LDL.LU.64 R8, [R1+0x2d20] ;  /* 0x002d200001087983 */ /* 0x000f280000300a00 */
[----:B------:R0:W-:Y:S04]  /*38ad0*/  STL.64 [R1+0x2ce8], R14 ;  /* 0x002ce80e01007387 */ /* 0x0001e80000100a00 */
[----:B0-----:R-:W3:Y:S04]  /*38ae0*/  LDL.LU R14, [R1+0x6f8] ;  /* 0x0006f800010e7983 */ /* 0x001ee80000300800 */
[----:B------:R-:W3:Y:S04]  /*38af0*/  LDL.LU R15, [R1+0x704] ;  /* 0x00070400010f7983 */ /* 0x000ee80000300800 */
[----:B------:R0:W-:Y:S04]  /*38b00*/  STL.64 [R1+0x2ce0], R12 ;  /* 0x002ce00c01007387 */ /* 0x0001e80000100a00 */
[----:B0-----:R-:W3:Y:S04]  /*38b10*/  LDL.LU R12, [R1+0x6f0] ;  /* 0x0006f000010c7983 */ /* 0x001ee80000300800 */
[----:B------:R-:W3:Y:S01]  /*38b20*/  LDL.LU R13, [R1+0x6fc] ;  /* 0x0006fc00010d7983 */ /* 0x000ee20000300800 */
[----:B--2---:R-:W-:-:S15]  /*38b30*/  HMMA.16816.F32 R24, R4, R10, R24 ;  /* 0x0000000a0418723c */ /* 0x004fde0000001818 */
[----:B------:R-:W-:-:S08]  /*38b40*/  NOP ;  /* 0x0000000000007918 */ /* 0x000fd00000000000 */
        /* <DEDUP_REMOVED lines=8> */
[----:B0-----:R-:W2:Y:S04]  /*38bd0*/  LDL.LU.64 R26, [R1+0x2d08] ;  /* 0x002d0800011a7983 */ /* 0x001ea80000300a00 */
[----:B------:R-:W2:Y:S04]  /*38be0*/  LDL.LU.64 R24, [R1+0x2d00] ;  /* 0x002d000001187983 */ /* 0x000ea80000300a00 */
[----:B------:R0:W-:Y:S04]  /*38bf0*/  STL.64 [R1+0x2cc8], R10 ;  /* 0x002cc80a01007387 */ /* 0x0001e80000100a00 */
[----:B0-----:R-:W4:Y:S04]  /*38c00*/  LDL.LU R11, [R1+0x6f4] ;  /* 0x0006f400010b7983 */ /* 0x001f280000300800 */
[----:B------:R-:W-:Y:S01]  /*38c10*/  STL.64 [R1+0x2cc0], R8 ;  /* 0x002cc00801007387 */ /* 0x000fe20000100a00 */
[----:B--2---:R-:W-:-:S15]  /*38c20*/  HMMA.16816.F32 R24, R4, R2, R24 ;  /* 0x000000020418723c */ /* 0x004fde0000001818 */
[----:B------:R-:W-:-:S08]  /*38c30*/  NOP ;  /* 0x0000000000007918 */ /* 0x000fd00000000000 */
[----:B------:R-:W-:Y:S04]  /*38c40*/  STL.64 [R1+0x290], R24 ;  /* 0x0002901801007387 */ /* 0x000fe80000100a00 */
[----:B------:R0:W-:Y:S04]  /*38c50*/  STL.64 [R1+0x298], R26 ;  /* 0x0002981a01007387 */ /* 0x0001e80000100a00 */
[----:B0-----:R-:W2:Y:S04]  /*38c60*/  LDL.LU.64 R26, [R1+0x2cf8] ;  /* 0x002cf800011a7983 */ /* 0x001ea80000300a00 */
[----:B------:R-:W3:Y:S02]  /*38c70*/  LDL.LU.64 R24, [R1+0x2cf0] ;  /* 0x002cf00001187983 */ /* 0x000ee40000300a00 */
[----:B---3--:R-:W-:Y:S02]  /*38c80*/  HMMA.16816.F32 R4, R4, R24, R16 ;  /* 0x000000180404723c */ /* 0x008fe40000001810 */
[----:B--2---:R-:W-:Y:S04]  /*38c90*/  STL.64 [R1+0x2c98], R26 ;  /* 0x002c981a01007387 */ /* 0x004fe80000100a00 */
[----:B------:R-:W-:-:S15]  /*38ca0*/  STL.64 [R1+0x2c90], R24 ;  /* 0x002c901801007387 */ /* 0x000fde0000100a00 */
[----:B------:R-:W-:-:S02]  /*38cb0*/  NOP ;  /* 0x0000000000007918 */ /* 0x000fc40000000000 */
[----:B------:R4:W-:Y:S04]  /*38cc0*/  STL.64 [R1+0x280], R4 ;  /* 0x0002800401007387 */ /* 0x0009e80000100a00 */
[----:B------:R0:W-:Y:S04]  /*38cd0*/  STL.64 [R1+0x288], R6 ;  /* 0x0002880601007387 */ /* 0x0001e80000100a00 */
[----:B------:R-:W2:Y:S04]  /*38ce0*/  LDL.LU R16, [R1+0x724] ;  /* 0x0007240001107983 */ /* 0x000ea80000300800 */
[----:B------:R-:W3:Y:S04]  /*38cf0*/  LDL.LU R18, [R1+0x720] ;  /* 0x0007200001127983 */ /* 0x000ee80000300800 */
[----:B------:R-:W3:Y:S04]  /*38d00*/  LDL.LU R19, [R1+0x72c] ;  /* 0x00072c0001137983 */ /* 0x000ee80000300800 */
[----:B------:R-:W2:Y:S01]  /*38d10*/  LDL.LU R17, [R1+0x728] ;  /* 0x0007280001117983 */ /* 0x000ea20000300800 */
[----:B----4-:R-:W-:-:S02]  /*38d20*/  IMAD R4, R12, 0x100, R11 ;  /* 0x000001000c047824 */ /* 0x010fc400078e020b */
[----:B------:R-:W-:Y:S02]  /*38d30*/  IMAD R5, R14, 0x100, R13 ;  /* 0x000001000e057824 */ /* 0x000fe400078e020d */
[----:B0-----:R-:W-:Y:S01]  /*38d40*/  IMAD R6, R29, 0x100, R15 ;  /* 0x000001001d067824 */ /* 0x001fe200078e020f */
[----:B---3--:R-:W-:Y:S04]  /*38d50*/  STL.64 [R1+0x2ca8], R18 ;  /* 0x002ca81201007387 */ /* 0x008fe80000100a00 */
[----:B--2---:R-:W-:Y:S04]  /*38d60*/  STL.64 [R1+0x2ca0], R16 ;  /* 0x002ca01001007387 */ /* 0x004fe80000100a00 */
[----:B------:R-:W2:Y:S04]  /*38d70*/  LDL.LU.64 R12, [R1+0x4f0] ;  /* 0x0004f000010c7983 */ /* 0x000ea80000300a00 */
[----:B------:R-:W2:Y:S04]  /*38d80*/  LDL.LU.64 R14, [R1+0x4f8] ;  /* 0x0004f800010e7983 */ /* 0x000ea80000300a00 */
[----:B------:R-:W3:Y:S04]  /*38d90*/  LDL.LU.64 R24, [R1+0x4e0] ;  /* 0x0004e00001187983 */ /* 0x000ee80000300a00 */
[----:B------:R-:W3:Y:S04]  /*38da0*/  LDL.LU.64 R26, [R1+0x4e8] ;  /* 0x0004e800011a7983 */ /* 0x000ee80000300a00 */
[----:B------:R-:W4:Y:S04]  /*38db0*/  LDL.LU.64 R8, [R1+0x4c0] ;  /* 0x0004c00001087983 */ /* 0x000f280000300a00 */
[----:B------:R-:W2:Y:S01]  /*38dc0*/  LDL.LU.64 R10, [R1+0x4c8] ;  /* 0x0004c800010a7983 */ /* 0x000ea20000300a00 */
[----:B------:R-:W-:Y:S01]  /*38dd0*/  IMAD R7, R0, 0x100, R28 ;  /* 0x0000010000077824 */ /* 0x000fe200078e021c */
[----:B------:R-:W-:-:S02]  /*38de0*/  F2FP.F16.E5M2.UNPACK_B R4, R4 ;  /* 0x00000004ff04723e */ /* 0x000fc400020004ff */
[----:B------:R-:W-:Y:S02]  /*38df0*/  F2FP.F16.E5M2.UNPACK_B R5, R5 ;  /* 0x00000005ff05723e */ /* 0x000fe400020004ff */
[----:B------:R-:W-:Y:S02]  /*38e00*/  F2FP.F16.E5M2.UNPACK_B R6, R6 ;  /* 0x00000006ff06723e */ /* 0x000fe400020004ff */
[----:B------:R-:W-:Y:S01]  /*38e10*/  F2FP.F16.E5M2.UNPACK_B R7, R7 ;  /* 0x00000007ff07723e */ /* 0x000fe200020004ff */
[----:B--2---:R-:W-:Y:S04]  /*38e20*/  STL.64 [R1+0x2cd8], R10 ;  /* 0x002cd80a01007387 */ /* 0x004fe80000100a00 */
[----:B----4-:R0:W-:Y:S04]  /*38e30*/  STL.64 [R1+0x2cd0], R8 ;  /* 0x002cd00801007387 */ /* 0x0101e80000100a00 */
[----:B0-----:R-:W2:Y:S04]  /*38e40*/  LDL.LU.64 R8, [R1+0x4d0] ;  /* 0x0004d00001087983 */ /* 0x001ea80000300a00 */
[----:B------:R-:W2:Y:S04]  /*38e50*/  LDL.LU.64 R10, [R1+0x4d8] ;  /* 0x0004d800010a7983 */ /* 0x000ea80000300a00 */
[----:B------:R-:W4:Y:S04]  /*38e60*/  LDL.LU.64 R16, [R1+0x2f0] ;  /* 0x0002f00001107983 */ /* 0x000f280000300a00 */
[----:B------:R-:W2:Y:S01]  /*38e70*/  LDL.LU.64 R18, [R1+0x2f8] ;  /* 0x0002f80001127983 */ /* 0x000ea20000300a00 */
[C---:B------:R-:W-:Y:S06]  /*38e80*/  HMMA.16816.F32 R12, R4.reuse, R22, R12 ;  /* 0x00000016040c723c */ /* 0x040fec000000180c */
[C---:B---3--:R-:W-:Y:S01]  /*38e90*/  HMMA.16816.F32 R24, R4.reuse, R20, R24 ;  /* 0x000000140418723c */ /* 0x048fe20000001818 */
[----:B--2---:R-:W-:Y:S04]  /*38ea0*/  STL.64 [R1+0x2cb8], R18 ;  /* 0x002cb81201007387 */ /* 0x004fe80000100a00 */
[----:B----4-:R0:W-:Y:S04]  /*38eb0*/  STL.64 [R1+0x2cb0], R16 ;  /* 0x002cb01001007387 */ /* 0x0101e80000100a00 */
[----:B0-----:R-:W2:Y:S04]  /*38ec0*/  LDL.LU.64 R16, [R1+0x4b0] ;  /* 0x0004b00001107983 */ /* 0x001ea80000300a00 */
[----:B------:R-:W2:Y:S04]  /*38ed0*/  LDL.LU.64 R18, [R1+0x4b8] ;  /* 0x0004b80001127983 */ /* 0x000ea80000300a00 */
[----:B------:R-:W-:Y:S04]  /*38ee0*/  STL.64 [R1+0x2a0], R12 ;  /* 0x0002a00c01007387 */ /* 0x000fe80000100a00 */
[----:B------:R0:W-:Y:S04]  /*38ef0*/  STL.64 [R1+0x2a8], R14 ;  /* 0x0002a80e01007387 */ /* 0x0001e80000100a00 */
[----:B0-----:R-:W3:Y:S04]  /*38f00*/  LDL.LU.64 R14, [R1+0x2ce8] ;  /* 0x002ce800010e7983 */ /* 0x001ee80000300a00 */
[----:B------:R-:W4:Y:S04]  /*38f10*/  LDL.LU.64 R12, [R1+0x2ce0] ;  /* 0x002ce000010c7983 */ /* 0x000f280000300a00 */
[----:B------:R0:W-:Y:S04]  /*38f20*/  STL.64 [R1+0x2b0], R24 ;  /* 0x0002b01801007387 */ /* 0x0001e80000100a00 */
[----:B------:R1:W-:Y:S04]  /*38f30*/  STL.64 [R1+0x2b8], R26 ;  /* 0x0002b81a01007387 */ /* 0x0003e80000100a00 */
[----:B0-----:R-:W2:Y:S04]  /*38f40*/  LDL.LU.64 R24, [R1+0x320] ;  /* 0x0003200001187983 */ /* 0x001ea80000300a00 */
[----:B-1----:R-:W2:Y:S04]  /*38f50*/  LDL.LU.64 R26, [R1+0x328] ;  /* 0x00032800011a7983 */ /* 0x002ea80000300a00 */
[----:B------:R-:W4:Y:S01]  /*38f60*/  LDL.LU R29, [R1+0x74c] ;  /* 0x00074c00011d7983 */ /* 0x000f220000300800 */
[----:B---3--:R-:W-:Y:S03]  /*38f70*/  HMMA.16816.F32 R8, R4, R14, R8 ;  /* 0x0000000e0408723c */ /* 0x008fe60000001808 */
[----:B----4-:R-:W-:Y:S04]  /*38f80*/  STL [R1+0x2c4c], R29 ;  /* 0x002c4c1d01007387 */ /* 0x010fe80000100800 */
[----:B------:R-:W3:-:S15]  /*38f90*/  LDL.LU R28, [R1+0x748] ;  /* 0x00074800011c7983 */ /* 0x000ede0000300800 */
[----:B------:R-:W-:-:S01]  /*38fa0*/  NOP ;  /* 0x0000000000007918 */ /* 0x000fc20000000000 */
        /* <DEDUP_REMOVED lines=21> */
[----:B------:R-:W4:Y:S01]  /*39100*/  LDL.LU.64 R16, [R1+0x2cb0] ;  /* 0x002cb00001107983 */ /* 0x000f220000300a00 */
[C---:B------:R-:W-:Y:S06]  /*39110*/  HMMA.16816.F32 R24, R4.reuse, R2, R24 ;  /* 0x000000020418723c */ /* 0x040fec0000001818 */
[----:B----4-:R-:W-:-:S15]  /*39120*/  HMMA.16816.F32 R16, R4, R8, R16 ;  /* 0x000000080410723c */ /* 0x010fde0000001810 */
[----:B------:R-:W-:-:S08]  /*39130*/  NOP ;  /* 0x0000000000007918 */ /* 0x000fd00000000000 */
[----:B------:R-:W-:Y:S04]  /*39140*/  STL.64 [R1+0x2f0], R16 ;  /* 0x0002f01001007387 */ /* 0x000fe80000100a00 */
[----:B------:R0:W-:Y:S04]  /*39150*/  STL.64 [R1+0x2f8], R18 ;  /* 0x0002f81201007387 */ /* 0x0001e80000100a00 */
[----:B0-----:R-:W2:Y:S04]  /*39160*/  LDL.LU.64 R18, [R1+0x2ca8] ;  /* 0x002ca80001127983 */ /* 0x001ea80000300a00 */
[----:B------:R-:W2:Y:S04]  /*39170*/  LDL.LU.64 R16, [R1+0x2ca0] ;  /* 0x002ca00001107983 */ /* 0x000ea80000300a00 */
[----:B------:R-:W-:Y:S04]  /*39180*/  STL.64 [R1+0x2c58], R10 ;  /* 0x002c580a01007387 */ /* 0x000fe80000100a00 */
[----:B------:R0:W-:Y:S04]  /*39190*/  STL.64 [R1+0x2c50], R8 ;  /* 0x002c500801007387 */ /* 0x0001e80000100a00 */
[----:B0-----:R-:W4:Y:S04]  /*391a0*/  LDL.LU.64 R8, [R1+0x300] ;  /* 0x0003000001087983 */ /* 0x001f280000300a00 */
[----:B------:R-:W4:Y:S04]  /*391b0*/  LDL.LU.64 R10, [R1+0x308] ;  /* 0x00030800010a7983 */ /* 0x000f280000300a00 */
[----:B------:R-:W2:Y:S04]  /*391c0*/  LDL.LU R29, [R1+0x734] ;  /* 0x00073400011d7983 */ /* 0x000ea80000300800 */
[----:B------:R-:W2:Y:S04]  /*391d0*/  LDL.LU R0, [R1+0x73c] ;  /* 0x00073c0001007983 */ /* 0x000ea80000300800 */
[----:B------:R-:W-:Y:S04]  /*391e0*/  STL.64 [R1+0x310], R24 ;  /* 0x0003101801007387 */ /* 0x000fe80000100a00 */
[----:B------:R0:W-:Y:S04]  /*391f0*/  STL.64 [R1+0x318], R26 ;  /* 0x0003181a01007387 */ /* 0x0001e80000100a00 */
[----:B0-----:R-:W3:Y:S04]  /*39200*/  LDL.LU.64 R26, [R1+0x2c98] ;  /* 0x002c9800011a7983 */ /* 0x001ee80000300a00 */
[----:B------:R-:W4:Y:S02]  /*39210*/  LDL.LU.64 R24, [R1+0x2c90] ;  /* 0x002c900001187983 */ /* 0x000f240000300a00 */
[----:B----4-:R-:W-:Y:S02]  /*39220*/  HMMA.16816.F32 R4, R4, R24, R8 ;  /* 0x000000180404723c */ /* 0x010fe40000001808 */
[----:B---3--:R-:W-:Y:S04]  /*39230*/  STL.64 [R1+0x2c30], R26 ;  /* 0x002c301a01007387 */ /* 0x008fe80000100a00 */
[----:B------:R-:W-:-:S15]  /*39240*/  STL.64 [R1+0x2c28], R24 ;  /* 0x002c281801007387 */ /* 0x000fde0000100a00 */
[----:B------:R-:W-:-:S02]  /*39250*/  NOP ;  /* 0x0000000000007918 */ /* 0x000fc40000000000 */
[----:B------:R0:W-:Y:S04]  /*39260*/  STL.64 [R1+0x300], R4 ;  /* 0x0003000401007387 */ /* 0x0001e80000100a00 */
[----:B------:R-:W-:Y:S01]  /*39270*/  STL.64 [R1+0x308], R6 ;  /* 0x0003080601007387 */ /* 0x000fe20000100a00 */
[----:B0-----:R-:W-:Y:S02]  /*39280*/  IMAD R4, R13, 0x100, R12 ;  /* 0x000001000d047824 */ /* 0x001fe400078e020c */
[----:B------:R-:W-:Y:S01]  /*39290*/  IMAD R5, R15, 0x100, R14 ;  /* 0x000001000f057824 */ /* 0x000fe200078e020e */
[----:B------:R-:W3:Y:S04]  /*392a0*/  LDL.LU.64 R12, [R1+0x490] ;  /* 0x00049000010c7983 */ /* 0x000ee80000300a00 */
[----:B------:R-:W4:Y:S04]  /*392b0*/  LDL.LU.64 R14, [R1+0x498] ;  /* 0x00049800010e7983 */ /* 0x000f280000300a00 */
[----:B----4-:R-:W-:Y:S04]  /*392c0*/  STL.64 [R1+0x2c88], R14 ;  /* 0x002c880e01007387 */ /* 0x010fe80000100a00 */
[----:B---3--:R0:W-:Y:S04]  /*392d0*/  STL.64 [R1+0x2c80], R12 ;  /* 0x002c800c01007387 */ /* 0x0081e80000100a00 */
[----:B0-----:R-:W3:Y:S04]  /*392e0*/  LDL.LU.64 R12, [R1+0x4a0] ;  /* 0x0004a000010c7983 */ /* 0x001ee80000300a00 */
[----:B------:R-:W3:Y:S04]  /*392f0*/  LDL.LU.64 R14, [R1+0x4a8] ;  /* 0x0004a800010e7983 */ /* 0x000ee80000300a00 */
[----:B------:R-:W4:Y:S04]  /*39300*/  LDL.LU.64 R8, [R1+0x470] ;  /* 0x0004700001087983 */ /* 0x000f280000300a00 */
[----:B------:R-:W3:Y:S01]  /*39310*/  LDL.LU.64 R10, [R1+0x478] ;  /* 0x00047800010a7983 */ /* 0x000ee20000300a00 */
[----:B--2---:R-:W-:-:S02]  /*39320*/  IMAD R6, R18, 0x100, R16 ;  /* 0x0000010012067824 */ /* 0x004fc400078e0210 */
[----:B------:R-:W-:Y:S01]  /*39330*/  IMAD R7, R17, 0x100, R19 ;  /* 0x0000010011077824 */ /* 0x000fe200078e0213 */
[----:B------:R-:W-:Y:S02]  /*39340*/  F2FP.F16.E5M2.UNPACK_B R16, R4 ;  /* 0x00000004ff10723e */ /* 0x000fe400020004ff */
[----:B------:R-:W-:Y:S02]  /*39350*/  F2FP.F16.E5M2.UNPACK_B R17, R5 ;  /* 0x00000005ff11723e */ /* 0x000fe400020004ff */
[----:B------:R-:W-:Y:S02]  /*39360*/  F2FP.F16.E5M2.UNPACK_B R18, R6 ;  /* 0x00000006ff12723e */ /* 0x000fe400020004ff */
[----:B------:R-:W-:Y:S01]  /*39370*/  F2FP.F16.E5M2.UNPACK_B R19, R7 ;  /* 0x00000007ff13723e */ /* 0x000fe200020004ff */
[----:B---3--:R-:W-:Y:S04]  /*39380*/  STL.64 [R1+0x2c68], R10 ;  /* 0x002c680a01007387 */ /* 0x008fe80000100a00 */
[----:B----4-:R0:W-:Y:S04]  /*39390*/  STL.64 [R1+0x2c60], R8 ;  /* 0x002c600801007387 */ /* 0x0101e80000100a00 */
[----:B0-----:R-:W2:Y:S04]  /*393a0*/  LDL.LU.64 R8, [R1+0x480] ;  /* 0x0004800001087983 */ /* 0x001ea80000300a00 */
[----:B------:R-:W2:Y:S04]  /*393b0*/  LDL.LU.64 R10, [R1+0x488] ;  /* 0x00048800010a7983 */ /* 0x000ea80000300a00 */
[----:B------:R-:W3:Y:S04]  /*393c0*/  LDL.LU.64 R24, [R1+0x6d0] ;  /* 0x0006d00001187983 */ /* 0x000ee80000300a00 */
[----:B------:R-:W4:Y:S01]  /*393d0*/  LDL.LU.64 R26, [R1+0x6d8] ;  /* 0x0006d800011a7983 */ /* 0x000f220000300a00 */
[C---:B------:R-:W-:Y:S03]  /*393e0*/  HMMA.16816.F32 R12, R16.reuse, R22, R12 ;  /* 0x00000016100c723c */ /* 0x040fe6000000180c */
[----:B----4-:R-:W-:Y:S04]  /*393f0*/  STL.64 [R1+0x2c40], R26 ;  /* 0x002c401a01007387 */ /* 0x010fe80000100a00 */
[----:B---3--:R0:W-:Y:S04]  /*39400*/  STL.64 [R1+0x2c38], R24 ;  /* 0x002c381801007387 */ /* 0x0081e80000100a00 */
[----:B0-----:R-:W3:Y:S04]  /*39410*/  LDL.LU.64 R24, [R1+0x6e0] ;  /* 0x0006e00001187983 */ /* 0x001ee80000300a00 */
[----:B------:R-:W3:Y:S04]  /*39420*/  LDL.LU.64 R26, [R1+0x6e8] ;  /* 0x0006e800011a7983 */ /* 0x000ee80000300a00 */
[----:B------:R-:W4:Y:S04]  /*39430*/  LDL.LU R4, [R1+0x730] ;  /* 0x0007300001047983 */ /* 0x000f280000300800 */
[----:B------:R-:W3:Y:S04]  /*39440*/  LDL.LU R5, [R1+0x738] ;  /* 0x0007380001057983 */ /* 0x000ee80000300800 */
[----:B------:R-:W3:Y:S04]  /*39450*/  LDL.LU R6, [R1+0x740] ;  /* 0x0007400001067983 */ /* 0x000ee80000300800 */
[----:B------:R-:W3:Y:S04]  /*39460*/  LDL.LU R7, [R1+0x744] ;  /* 0x0007440001077983 */ /* 0x000ee80000300800 */
        /* <DEDUP_REMOVED lines=9> */
[----:B------:R-:W4:Y:S01]  /*39500*/  LDL.LU.64 R12, [R1+0x2c70] ;  /* 0x002c7000010c7983 */ /* 0x000f220000300a00 */
        /* <DEDUP_REMOVED lines=12> */
[----:B------:R-:W-:Y:S04]  /*395d0*/  STL.64 [R1+0x2c10], R14 ;  /* 0x002c100e01007387 */ /* 0x000fe80000100a00 */
[----:B------:R0:W-:Y:S01]  /*395e0*/  STL.64 [R1+0x2c08], R12 ;  /* 0x002c080c01007387 */ /* 0x0001e20000100a00 */
[----:B------:R-:W-:-:S02]  /*395f0*/  IMAD R4, R4, 0x100, R29 ;  /* 0x0000010004047824 */ /* 0x000fc400078e021d */
[----:B---3--:R-:W-:Y:S01]  /*39600*/  IMAD R5, R5, 0x100, R0 ;  /* 0x0000010005057824 */ /* 0x008fe200078e0200 */
[----:B0-----:R-:W3:Y:S04]  /*39610*/  LDL.LU.64 R12, [R1+0x430] ;  /* 0x00043000010c7983 */ /* 0x001ee80000300a00 */
[----:B------:R-:W3:Y:S04]  /*39620*/  LDL.LU.64 R14, [R1+0x438] ;  /* 0x00043800010e7983 */ /* 0x000ee80000300a00 */
[----:B------:R-:W3:Y:S04]  /*39630*/  LDL.LU R29, [R1+0x2c4c] ;  /* 0x002c4c00011d7983 */ /* 0x000ee80000300800 */
        /* <DEDUP_REMOVED lines=20> */
[----:B------:R3:W-:Y:S02]  /*39780*/  STL.64 [R1+0x458], R10 ;  /* 0x0004580a01007387 */ /* 0x0007e40000100a00 */
[----:B---3--:R-:W-:Y:S02]  /*39790*/  HMMA.16816.F32 R8, R16, R24, R12 ;  /* 0x000000181008723c */ /* 0x008fe4000000180c */
[----:B------:R-:W3:Y:S04]  /*397a0*/  LDL.LU.64 R12, [R1+0x410] ;  /* 0x00041000010c7983 */ /* 0x000ee80000300a00 */
[----:B------:R-:W4:-:S15]  /*397b0*/  LDL.LU.64 R14, [R1+0x418] ;  /* 0x00041800010e7983 */ /* 0x000f1e0000300a00 */
[----:B------:R-:W-:-:S02]  /*397c0*/  NOP ;  /* 0x0000000000007918 */ /* 0x000fc40000000000 */
[----:B------:R-:W-:Y:S04]  /*397d0*/  STL.64 [R1+0x440], R8 ;  /* 0x0004400801007387 */ /* 0x000fe80000100a00 */
[----:B------:R-:W-:Y:S04]  /*397e0*/  STL.64 [R1+0x448], R10 ;  /* 0x0004480a01007387 */ /* 0x000fe80000100a00 */
[----:B----4-:R-:W-:Y:S04]  /*397f0*/  STL.64 [R1+0x2c20], R14 ;  /* 0x002c200e01007387 */ /* 0x010fe80000100a00 */
[----:B---3--:R0:W-:Y:S04]  /*39800*/  STL.64 [R1+0x2c18], R12 ;  /* 0x002c180c01007387 */ /* 0x0081e80000100a00 */
[----:B0-----:R-:W3:Y:S04]  /*39810*/  LDL.LU.64 R12, [R1+0x420] ;  /* 0x00042000010c7983 */ /* 0x001ee80000300a00 */
[----:B------:R-:W3:Y:S04]  /*39820*/  LDL.LU.64 R14, [R1+0x428] ;  /* 0x00042800010e7983 */ /* 0x000ee80000300a00 */
[----:B------:R-:W4:Y:S04]  /*39830*/  LDL.LU.64 R8, [R1+0x370] ;  /* 0x0003700001087983 */ /* 0x000f280000300a00 */
[----:B------:R-:W2:Y:S01]  /*39840*/  LDL.LU.64 R10, [R1+0x378] ;  /* 0x00037800010a7983 */ /* 0x000ea20000300a00 */
[----:B------:R-:W-:-:S02]  /*39850*/  IMAD R6, R6, 0x100, R7 ;  /* 0x0000010006067824 */ /* 0x000fc400078e0207 */
[----:B------:R-:W-:Y:S01]  /*39860*/  IMAD R7, R28, 0x100, R29 ;  /* 0x000001001c077824 */ /* 0x000fe200078e021d */
[----:B------:R-:W-:Y:S02]  /*39870*/  F2FP.F16.E5M2.UNPACK_B R4, R4 ;  /* 0x00000004ff04723e */ /* 0x000fe400020004ff */
[----:B------:R-:W-:Y:S02]  /*39880*/  F2FP.F16.E5M2.UNPACK_B R5, R5 ;  /* 0x00000005ff05723e */ /* 0x000fe400020004ff */
[----:B------:R-:W-:Y:S02]  /*39890*/  F2FP.F16.E5M2.UNPACK_B R6, R6 ;  /* 0x00000006ff06723e */ /* 0x000fe400020004ff */
[----:B------:R-:W-:Y:S01]  /*398a0*/  F2FP.F16.E5M2.UNPACK_B R7, R7 ;  /* 0x00000007ff07723e */ /* 0x000fe200020004ff */
[----:B--2---:R-:W-:Y:S04]  /*398b0*/  STL.64 [R1+0x2c00], R10 ;  /* 0x002c000a01007387 */ /* 0x004fe80000100a00 */
[----:B----4-:R0:W-:Y:S04]  /*398c0*/  STL.64 [R1+0x2bf8], R8 ;  /* 0x002bf80801007387 */ /* 0x0101e80000100a00 */
[----:B0-----:R-:W2:Y:S04]  /*398d0*/  LDL.LU.64 R8, [R1+0x3e0] ;  /* 0x0003e00001087983 */ /* 0x001ea80000300a00 */
[----:B------:R-:W2:Y:S04]  /*398e0*/  LDL.LU.64 R10, [R1+0x3e8] ;  /* 0x0003e800010a7983 */ /* 0x000ea80000300a00 */
[----:B------:R-:W-:Y:S04]  /*398f0*/  STL.64 [R1+0x2bd0], R26 ;  /* 0x002bd01a01007387 */ /* 0x000fe80000100a00 */
[----:B------:R0:W-:Y:S04]  /*39900*/  STL.64 [R1+0x2bc8], R24 ;  /* 0x002bc81801007387 */ /* 0x0001e80000100a00 */
[----:B0-----:R-:W4:Y:S04]  /*39910*/  LDL.LU.64 R24, [R1+0x330] ;  /* 0x0003300001187983 */ /* 0x001f280000300a00 */
[----:B------:R-:W2:Y:S01]  /*39920*/  LDL.LU.64 R26, [R1+0x338] ;  /* 0x00033800011a7983 */ /* 0x000ea20000300a00 */
[C---:B---3--:R-:W-:Y:S03]  /*39930*/  HMMA.16816.F32 R12, R4.reuse, R22, R12 ;  /* 0x00000016040c723c */ /* 0x048fe6000000180c */
[----:B--2---:R-:W-:Y:S04]  /*39940*/  STL.64 [R1+0x2be0], R26 ;  /* 0x002be01a01007387 */ /* 0x004fe80000100a00 */
[----:B----4-:R0:W-:Y:S04]  /*39950*/  STL.64 [R1+0x2bd8], R24 ;  /* 0x002bd81801007387 */ /* 0x0101e80000100a00 */
[----:B0-----:R-:W2:Y:S04]  /*39960*/  LDL.LU.64 R24, [R1+0x360] ;  /* 0x0003600001187983 */ /* 0x001ea80000300a00 */
[----:B------:R-:W2:Y:S04]  /*39970*/  LDL.LU.64 R26, [R1+0x368] ;  /* 0x00036800011a7983 */ /* 0x000ea80000300a00 */
[----:B------:R-:W3:Y:S04]  /*39980*/  LDL.LU R18, [R1+0x754] ;  /* 0x0007540001127983 */ /* 0x000ee80000300800 */
[----:B------:R-:W3:Y:S04]  /*39990*/  LDL.LU R19, [R1+0x750] ;  /* 0x0007500001137983 */ /* 0x000ee80000300800 */
[----:B------:R-:W-:Y:S04]  /*399a0*/  STL.64 [R1+0x430], R12 ;  /* 0x0004300c01007387 */ /* 0x000fe80000100a00 */
[----:B------:R0:W-:Y:S04]  /*399b0*/  STL.64 [R1+0x438], R14 ;  /* 0x0004380e01007387 */ /* 0x0001e80000100a00 */
[----:B0-----:R-:W4:Y:S04]  /*399c0*/  LDL.LU.64 R14, [R1+0x2c20] ;  /* 0x002c2000010e7983 */ /* 0x001f280000300a00 */
[----:B------:R-:W4:Y:S04]  /*399d0*/  LDL.LU.64 R12, [R1+0x2c18] ;  /* 0x002c1800010c7983 */ /* 0x000f280000300a00 */
[----:B------:R-:W3:Y:S04]  /*399e0*/  LDL.LU R22, [R1+0x76c] ;  /* 0x00076c0001167983 */ /* 0x000ee80000300800 */
[----:B------:R-:W3:Y:S01]  /*399f0*/  LDL.LU R23, [R1+0x768] ;  /* 0x0007680001177983 */ /* 0x000ee20000300800 */
[----:B----4-:R-:W-:-:S15]  /*39a00*/  HMMA.16816.F32 R12, R4, R20, R12 ;  /* 0x00000014040c723c */ /* 0x010fde000000180c */
[----:B------:R-:W-:-:S08]  /*39a10*/  NOP ;  /* 0x0000000000007918 */ /* 0x000fd00000000000 */
[----:B------:R-:W-:Y:S04]  /*39a20*/  STL.64 [R1+0x420], R12 ;  /* 0x0004200c01007387 */ /* 0x000fe80000100a00 */
[----:B------:R0:W-:Y:S04]  /*39a30*/  STL.64 [R1+0x428], R14 ;  /* 0x0004280e01007387 */ /* 0x0001e80000100a00 */
[----:B0-----:R-:W4:Y:S04]  /*39a40*/  LDL.LU.64 R14, [R1+0x2c10] ;  /* 0x002c1000010e7983 */ /* 0x001f280000300a00 */
[----:B------:R-:W2:Y:S04]  /*39a50*/  LDL.LU.64 R12, [R1+0x2c08] ;  /* 0x002c0800010c7983 */ /* 0x000ea80000300a00 */
[----:B------:R-:W3:Y:S04]  /*39a60*/  LDL.LU R20, [R1+0x764] ;  /* 0x0007640001147983 */ /* 0x000ee80000300800 */
[----:B------:R-:W3:Y:S01]  /*39a70*/  LDL.LU R21, [R1+0x760] ;  /* 0x0007600001157983 */ /* 0x000ee20000300800 */
[----:B----4-:R-:W-:-:S15]  /*39a80*/  HMMA.16816.F32 R8, R4, R14, R8 ;  /* 0x0000000e0408723c */ /* 0x010fde0000001808 */
[----:B------:R-:W-:-:S08]  /*39a90*/  NOP ;  /* 0x0000000000007918 */ /* 0x000fd00000000000 */
[----:B------:R-:W-:Y:S04]  /*39aa0*/  STL.64 [R1+0x410], R8 ;  /* 0x0004100801007387 */ /* 0x000fe80000100a00 */
[----:B------:R0:W-:Y:S04]  /*39ab0*/  STL.64 [R1+0x418], R10 ;  /* 0x0004180a01007387 */ /* 0x0001e80000100a00 */
[----:B0-----:R-:W2:Y:S04]  /*39ac0*/  LDL.LU.64 R10, [R1+0x2c00] ;  /* 0x002c0000010a7983 */ /* 0x001ea80000300a00 */
[----:B------:R-:W2:Y:S04]  /*39ad0*/  LDL.LU.64 R8, [R1+0x2bf8] ;  /* 0x002bf80001087983 */ /* 0x000ea80000300a00 */
[----:B------:R-:W4:Y:S04]  /*39ae0*/  LDL.LU R14, [R1+0x75c] ;  /* 0x00075c00010e7983 */ /* 0x000f280000300800 */
[----:B------:R-:W4:Y:S04]  /*39af0*/  LDL.LU R15, [R1+0x758] ;  /* 0x00075800010f7983 */ /* 0x000f280000300800 */
[----:B------:R-:W4:Y:S04]  /*39b00*/  LDL.LU R29, [R1+0x784] ;  /* 0x00078400011d7983 */ /* 0x000f280000300800 */
[----:B------:R-:W4:Y:S01]  /*39b10*/  LDL.LU R28, [R1+0x780] ;  /* 0x00078000011c7983 */ /* 0x000f220000300800 */
        /* <DEDUP_REMOVED lines=12> */
[----:B---3--:R-:W-:Y:S02]  /*39be0*/  HMMA.16816.F32 R8, R4, R8, R24 ;  /* 0x000000080408723c */ /* 0x008fe40000001818 */
[----:B------:R-:W2:Y:S04]  /*39bf0*/  LDL.LU.64 R26, [R1+0x2bd0] ;  /* 0x002bd000011a7983 */ /* 0x000ea80000300a00 */
[----:B------:R-:W3:-:S15]  /*39c00*/  LDL.LU.64 R24, [R1+0x2bc8] ;  /* 0x002bc80001187983 */ /* 0x000ede0000300a00 */
[----:B------:R-:W-:-:S02]  /*39c10*/  NOP ;  /* 0x0000000000007918 */ /* 0x000fc40000000000 */
[----:B------:R0:W-:Y:S04]  /*39c20*/  STL.64 [R1+0x3e0], R8 ;  /* 0x0003e00801007387 */ /* 0x0001e80000100a00 */
[----:B------:R1:W-:Y:S04]  /*39c30*/  STL.64 [R1+0x3e8], R10 ;  /* 0x0003e80a01007387 */ /* 0x0003e80000100a00 */
[----:B------:R-:W2:Y:S01]  /*39c40*/  LDL.LU.64 R16, [R1+0x3d0] ;  /* 0x0003d00001107983 */ /* 0x000ea20000300a00 */
[----:B0-----:R-:W-:-:S03]  /*39c50*/  IMAD R8, R19, 0x100, R18 ;  /* 0x0000010013087824 */ /* 0x001fc600078e0212 */
[----:B------:R-:W2:Y:S04]  /*39c60*/  LDL.LU.64 R18, [R1+0x3d8] ;  /* 0x0003d80001127983 */ /* 0x000ea80000300a00 */
[----:B------:R-:W3:Y:S04]  /*39c70*/  LDL.LU R12, [R1+0x560] ;  /* 0x00056000010c7983 */ /* 0x000ee80000300800 */
[----:B------:R-:W3:Y:S01]  /*39c80*/  LDL.LU R13, [R1+0x564] ;  /* 0x00056400010d7983 */ /* 0x000ee20000300800 */
[----:B-1----:R-:W-:Y:S02]  /*39c90*/  IMAD R10, R21, 0x100, R20 ;  /* 0x00000100150a7824 */ /* 0x002fe400078e0214 */
[----:B----4-:R-:W-:Y:S01]  /*39ca0*/  IMAD R9, R15, 0x100, R14 ;  /* 0x000001000f097824 */ /* 0x010fe200078e020e */
[----:B------:R-:W4:Y:S04]  /*39cb0*/  LDL.LU R20, [R1+0x570] ;  /* 0x0005700001147983 */ /* 0x000f280000300800 */
[----:B------:R-:W4:Y:S04]  /*39cc0*/  LDL.LU R21, [R1+0x574] ;  /* 0x0005740001157983 */ /* 0x000f280000300800 */
[----:B------:R-:W2:Y:S04]  /*39cd0*/  LDL.LU R14, [R1+0x550] ;  /* 0x00055000010e7983 */ /* 0x000ea80000300800 */
[----:B------:R-:W2:Y:S04]  /*39ce0*/  LDL.LU R15, [R1+0x554] ;  /* 0x00055400010f7983 */ /* 0x000ea80000300800 */
[----:B--2---:R-:W-:Y:S04]  /*39cf0*/  STL.64 [R1+0x2bb0], R14 ;  /* 0x002bb00e01007387 */ /* 0x004fe80000100a00 */
[----:B---3--:R0:W-:Y:S04]  /*39d00*/  STL.64 [R1+0x2ba8], R12 ;  /* 0x002ba80c01007387 */ /* 0x0081e80000100a00 */
[----:B0-----:R-:W2:Y:S04]  /*39d10*/  LDL.LU R12, [R1] ;  /* 0x00000000010c7983 */ /* 0x001ea80000300800 */
[----:B------:R-:W2:Y:S04]  /*39d20*/  LDL.LU R13, [R1+0x4] ;  /* 0x00000400010d7983 */ /* 0x000ea80000300800 */
[----:B------:R-:W3:Y:S04]  /*39d30*/  LDL.LU R14, [R1+0x8] ;  /* 0x00000800010e7983 */ /* 0x000ee80000300800 */
[----:B------:R-:W3:Y:S01]  /*39d40*/  LDL.LU R15, [R1+0xc] ;  /* 0x00000c00010f7983 */ /* 0x000ee20000300800 */
[----:B------:R-:W-:Y:S01]  /*39d50*/  HMMA.16816.F32 R16, R4, R2, R16 ;  /* 0x000000020410723c */ /* 0x000fe20000001810 */
[----:B------:R-:W-:-:S02]  /*39d60*/  IMAD R11, R23, 0x100, R22 ;  /* 0x00000100170b7824 */ /* 0x000fc400078e0216 */
[----:B---3--:R-:W-:Y:S04]  /*39d70*/  STL.64 [R1+0x2bc0], R14 ;  /* 0x002bc00e01007387 */ /* 0x008fe80000100a00 */
[----:B--2---:R0:W-:Y:S04]  /*39d80*/  STL.64 [R1+0x2bb8], R12 ;  /* 0x002bb80c01007387 */ /* 0x0041e80000100a00 */
[----:B0-----:R-:W2:Y:S04]  /*39d90*/  LDL.LU.64 R12, [R1+0x460] ;  /* 0x00046000010c7983 */ /* 0x001ea80000300a00 */
[----:B------:R-:W2:Y:S08]  /*39da0*/  LDL.LU.64 R14, [R1+0x468] ;  /* 0x00046800010e7983 */ /* 0x000eb00000300a00 */
[----:B------:R0:W-:Y:S04]  /*39db0*/  STL.64 [R1+0x3d0], R16 ;  /* 0x0003d01001007387 */ /* 0x0001e80000100a00 */
[----:B------:R1:W-:Y:S04]  /*39dc0*/  STL.64 [R1+0x3d8], R18 ;  /* 0x0003d81201007387 */ /* 0x0003e80000100a00 */
[----:B------:R-:W3:Y:S04]  /*39dd0*/  LDL.LU R2, [R1+0x590] ;  /* 0x0005900001027983 */ /* 0x000ee80000300800 */
[----:B------:R-:W3:Y:S04]  /*39de0*/  LDL.LU R3, [R1+0x594] ;  /* 0x0005940001037983 */ /* 0x000ee80000300800 */
[----:B------:R-:W3:Y:S04]  /*39df0*/  LDL.LU R22, [R1+0x78c] ;  /* 0x00078c0001167983 */ /* 0x000ee80000300800 */
[----:B------:R-:W3:Y:S01]  /*39e00*/  LDL.LU R23, [R1+0x788] ;  /* 0x0007880001177983 */ /* 0x000ee20000300800 */
[----:B0-----:R-:W-:-:S02]  /*39e10*/  F2FP.F16.E5M2.UNPACK_B R16, R8 ;  /* 0x00000008ff10723e */ /* 0x001fc400020004ff */
[----:B------:R-:W-:Y:S01]  /*39e20*/  F2FP.F16.E5M2.UNPACK_B R17, R9 ;  /* 0x00000009ff11723e */ /* 0x000fe200020004ff */
[----:B------:R-:W4:Y:S04]  /*39e30*/  LDL.LU R8, [R1+0x778] ;  /* 0x0007780001087983 */ /* 0x000f280000300800 */
[----:B------:R-:W4:Y:S01]  /*39e40*/  LDL.LU R9, [R1+0x77c] ;  /* 0x00077c0001097983 */ /* 0x000f220000300800 */
[----:B-1----:R-:W-:Y:S02]  /*39e50*/  F2FP.F16.E5M2.UNPACK_B R18, R10 ;  /* 0x0000000aff12723e */ /* 0x002fe400020004ff */
[----:B------:R-:W-:Y:S01]  /*39e60*/  F2FP.F16.E5M2.UNPACK_B R19, R11 ;  /* 0x0000000bff13723e */ /* 0x000fe200020004ff */
[----:B------:R-:W3:Y:S04]  /*39e70*/  LDL.LU R10, [R1+0x770] ;  /* 0x00077000010a7983 */ /* 0x000ee80000300800 */
[----:B------:R-:W3:Y:S01]  /*39e80*/  LDL.LU R11, [R1+0x774] ;  /* 0x00077400010b7983 */ /* 0x000ee20000300800 */
[----:B--2---:R-:W-:Y:S03]  /*39e90*/  HMMA.16816.F32 R4, R4, R24, R12 ;  /* 0x000000180404723c */ /* 0x004fe6000000180c */
[----:B---3--:R-:W-:Y:S04]  /*39ea0*/  STL.64 [R1+0x2ba0], R10 ;  /* 0x002ba00a01007387 */ /* 0x008fe80000100a00 */
[----:B----4-:R0:W-:Y:S04]  /*39eb0*/  STL.64 [R1+0x2b98], R8 ;  /* 0x002b980801007387 */ /* 0x0101e80000100a00 */
[----:B0-----:R-:W2:Y:S04]  /*39ec0*/  LDL.LU R8, [R1+0x10] ;  /* 0x0000100001087983 */ /* 0x001ea80000300800 */
[----:B------:R-:W2:Y:S04]  /*39ed0*/  LDL.LU R9, [R1+0x14] ;  /* 0x0000140001097983 */ /* 0x000ea80000300800 */
[----:B------:R-:W2:Y:S04]  /*39ee0*/  LDL.LU R10, [R1+0x18] ;  /* 0x00001800010a7983 */ /* 0x000ea80000300800 */
[----:B------:R-:W2:Y:S04]  /*39ef0*/  LDL.LU R11, [R1+0x1c] ;  /* 0x00001c00010b7983 */ /* 0x000ea80000300800 */
[----:B------:R-:W3:Y:S04]  /*39f00*/  LDL.LU.64 R14, [R1+0x2bc0] ;  /* 0x002bc000010e7983 */ /* 0x000ee80000300a00 */
[----:B------:R-:W3:Y:S01]  /*39f10*/  LDL.LU.64 R12, [R1+0x2bb8] ;  /* 0x002bb800010c7983 */ /* 0x000ee20000300a00 */
[----:B------:R-:W-:-:S02]  /*39f20*/  F2FP.F16.E5M2.UNPACK_B R26, R26.H1 ;  /* 0x0000001aff1a723e */ /* 0x000fc400030004ff */
[----:B------:R-:W-:Y:S01]  /*39f30*/  F2FP.F16.E5M2.UNPACK_B R27, R27.H1 ;  /* 0x0000001bff1b723e */ /* 0x000fe200030004ff */
[----:B------:R0:W-:Y:S04]  /*39f40*/  STL.64 [R1+0x470], R4 ;  /* 0x0004700401007387 */ /* 0x0001e80000100a00 */
[----:B------:R1:W-:Y:S04]  /*39f50*/  STL.64 [R1+0x478], R6 ;  /* 0x0004780601007387 */ /* 0x0003e80000100a00 */
[----:B0-----:R-:W4:Y:S04]  /*39f60*/  LDL.LU R4, [R1+0x20] ;  /* 0x0000200001047983 */ /* 0x001f280000300800 */
[----:B------:R-:W4:Y:S04]  /*39f70*/  LDL.LU R5, [R1+0x24] ;  /* 0x0000240001057983 */ /* 0x000f280000300800 */
[----:B-1----:R-:W4:Y:S04]  /*39f80*/  LDL.LU R6, [R1+0x28] ;  /* 0x0000280001067983 */ /* 0x002f280000300800 */
[----:B------:R-:W4:Y:S01]  /*39f90*/  LDL.LU R7, [R1+0x2c] ;  /* 0x00002c0001077983 */ /* 0x000f220000300800 */
[----:B---3--:R-:W-:-:S15]  /*39fa0*/  HMMA.16816.F32 R12, R16, R26, R12 ;  /* 0x0000001a100c723c */ /* 0x008fde000000180c */
[----:B------:R-:W-:-:S08]  /*39fb0*/  NOP ;  /* 0x0000000000007918 */ /* 0x000fd00000000000 */
[----:B------:R-:W-:Y:S04]  /*39fc0*/  STL.64 [R1+0x490], R12 ;  /* 0x0004900c01007387 */ /* 0x000fe80000100a00 */
[----:B------:R0:W-:Y:S04]  /*39fd0*/  STL.64 [R1+0x498], R14 ;  /* 0x0004980e01007387 */ /* 0x0001e80000100a00 */
[----:B0-----:R-:W3:Y:S01]  /*39fe0*/  LDL.LU.64 R14, [R1+0x2bb0] ;  /* 0x002bb000010e7983 */ /* 0x001ee20000300a00 */
[----:B------:R-:W-:Y:S02]  /*39ff0*/  F2FP.F16.E5M2.UNPACK_B R20, R20.H1 ;  /* 0x00000014ff14723e */ /* 0x000fe400030004ff */
[----:B------:R-:W-:Y:S01]  /*3a000*/  F2FP.F16.E5M2.UNPACK_B R21, R21.H1 ;  /* 0x00000015ff15723e */ /* 0x000fe200030004ff */
[----:B------:R-:W4:Y:S06]  /*3a010*/  LDL.LU.64 R12, [R1+0x2ba8] ;  /* 0x002ba800010c7983 */ /* 0x000f2c0000300a00 */
[----:B--2---:R-:W-:-:S15]  /*3a020*/  HMMA.16816.F32 R8, R16, R20, R8 ;  /* 0x000000141008723c */ /* 0x004fde0000001808 */
[----:B------:R-:W-:-:S08]  /*3a030*/  NOP ;  /* 0x0000000000007918 */ /* 0x000fd00000000000 */
[----:B------:R-:W-:Y:S04]  /*3a040*/  STL.64 [R1+0x4a0], R8 ;  /* 0x0004a00801007387 */ /* 0x000fe80000100a00 */
[----:B------:R0:W-:Y:S04]  /*3a050*/  STL.64 [R1+0x4a8], R10 ;  /* 0x0004a80a01007387 */ /* 0x0001e80000100a00 */
[----:B0-----:R-:W2:Y:S04]  /*3a060*/  LDL.LU.64 R10, [R1+0x2ba0] ;  /* 0x002ba000010a7983 */ /* 0x001ea80000300a00 */
[----:B------:R-:W2:Y:S01]  /*3a070*/  LDL.LU.64 R8, [R1+0x2b98] ;  /* 0x002b980001087983 */ /* 0x000ea20000300a00 */
[----:B---3--:R-:W-:-:S02]  /*3a080*/  F2FP.F16.E5M2.UNPACK_B R14, R14.H1 ;  /* 0x0000000eff0e723e */ /* 0x008fc400030004ff */
[----:B------:R-:W-:-:S07]  /*3a090*/  F2FP.F16.E5M2.UNPACK_B R15, R15.H1 ;  /* 0x0000000fff0f723e */ /* 0x000fce00030004ff */
[----:B----4-:R-:W-:-:S15]  /*3a0a0*/  HMMA.16816.F32 R4, R16, R14, R4 ;  /* 0x0000000e1004723c */ /* 0x010fde0000001804 */
[----:B------:R-:W-:-:S08]  /*3a0b0*/  NOP ;  /* 0x0000000000007918 */ /* 0x000fd00000000000 */
[----:B------:R-:W-:Y:S04]  /*3a0c0*/  STL.64 [R1+0x4b0], R4 ;  /* 0x0004b00401007387 */ /* 0x000fe80000100a00 */
[----:B------:R-:W-:Y:S04]  /*3a0d0*/  STL.64 [R1+0x4b8], R6 ;  /* 0x0004b80601007387 */ /* 0x000fe80000100a00 */
[----:B------:R-:W3:Y:S04]  /*3a0e0*/  LDL.LU R24, [R1+0x7a4] ;  /* 0x0007a40001187983 */ /* 0x000ee80000300800 */
[----:B------:R-:W3:Y:S04]  /*3a0f0*/  LDL.LU R25, [R1+0x7a0] ;  /* 0x0007a00001197983 */ /* 0x000ee80000300800 */
[----:B------:R-:W-:Y:S01]  /*3a100*/  STL.64 [R1+0x2b60], R26 ;  /* 0x002b601a01007387 */ /* 0x000fe20000100a00 */
[----:B------:R-:W-:-:S02]  /*3a110*/  F2FP.F16.E5M2.UNPACK_B R12, R12.H1 ;  /* 0x0000000cff0c723e */ /* 0x000fc400030004ff */
[----:B------:R-:W-:Y:S01]  /*3a120*/  F2FP.F16.E5M2.UNPACK_B R13, R13.H1 ;  /* 0x0000000dff0d723e */ /* 0x000fe200030004ff */
[----:B---3--:R0:W-:Y:S04]  /*3a130*/  STL.64 [R1+0x2b58], R24 ;  /* 0x002b581801007387 */ /* 0x0081e80000100a00 */
[----:B0-----:R-:W3:Y:S04]  /*3a140*/  LDL.LU R24, [R1+0x30] ;  /* 0x0000300001187983 */ /* 0x001ee80000300800 */
[----:B------:R-:W3:Y:S04]  /*3a150*/  LDL.LU R25, [R1+0x34] ;  /* 0x0000340001197983 */ /* 0x000ee80000300800 */
[----:B------:R-:W3:Y:S04]  /*3a160*/  LDL.LU R26, [R1+0x38] ;  /* 0x00003800011a7983 */ /* 0x000ee80000300800 */
[----:B------:R-:W3:Y:S01]  /*3a170*/  LDL.LU R27, [R1+0x3c] ;  /* 0x00003c00011b7983 */ /* 0x000ee20000300800 */
[----:B------:R-:W-:-:S03]  /*3a180*/  IMAD R6, R28, 0x100, R29 ;  /* 0x000001001c067824 */ /* 0x000fc600078e021d */
[----:B------:R-:W4:Y:S04]  /*3a190*/  LDL.LU R29, [R1+0x7ac] ;  /* 0x0007ac00011d7983 */ /* 0x000f280000300800 */
[----:B------:R-:W4:Y:S04]  /*3a1a0*/  LDL.LU R28, [R1+0x7a8] ;  /* 0x0007a800011c7983 */ /* 0x000f280000300800 */
[----:B------:R-:W-:Y:S04]  /*3a1b0*/  STL.64 [R1+0x2b40], R14 ;  /* 0x002b400e01007387 */ /* 0x000fe80000100a00 */
[----:B------:R0:W-:Y:S01]  /*3a1c0*/  STL.64 [R1+0x2b38], R12 ;  /* 0x002b380c01007387 */ /* 0x0001e20000100a00 */
[----:B--2---:R-:W-:-:S02]  /*3a1d0*/  IMAD R5, R8, 0x100, R9 ;  /* 0x0000010008057824 */ /* 0x004fc400078e0209 */
[----:B------:R-:W-:Y:S01]  /*3a1e0*/  IMAD R4, R10, 0x100, R11 ;  /* 0x000001000a047824 */ /* 0x000fe200078e020b */
[----:B------:R-:W-:Y:S02]  /*3a1f0*/  F2FP.F16.E5M2.UNPACK_B R10, R2.H1 ;  /* 0x00000002ff0a723e */ /* 0x000fe400030004ff */
[----:B------:R-:W-:Y:S01]  /*3a200*/  F2FP.F16.E5M2.UNPACK_B R11, R3.H1 ;  /* 0x00000003ff0b723e */ /* 0x000fe200030004ff */
[----:B------:R-:W-:Y:S01]  /*3a210*/  IMAD R7, R23, 0x100, R22 ;  /* 0x0000010017077824 */ /* 0x000fe200078e0216 */
[----:B---3--:R-:W-:-:S15]  /*3a220*/  HMMA.16816.F32 R24, R16, R12, R24 ;  /* 0x0000000c1018723c */ /* 0x008fde0000001818 */
[----:B------:R-:W-:-:S08]  /*3a230*/  NOP ;  /* 0x0000000000007918 */ /* 0x000fd00000000000 */
[----:B------:R-:W-:Y:S04]  /*3a240*/  STL.64 [R1+0x4e0], R24 ;  /* 0x0004e01801007387 */ /* 0x000fe80000100a00 */
[----:B------:R-:W-:Y:S04]  /*3a250*/  STL.64 [R1+0x4e8], R26 ;  /* 0x0004e81a01007387 */ /* 0x000fe80000100a00 */
[----:B0-----:R-:W2:Y:S04]  /*3a260*/  LDL.LU R12, [R1+0xe0] ;  /* 0x0000e000010c7983 */ /* 0x001ea80000300800 */
[----:B------:R-:W2:Y:S04]  /*3a270*/  LDL.LU R13, [R1+0xe4] ;  /* 0x0000e400010d7983 */ /* 0x000ea80000300800 */
[----:B------:R-:W3:Y:S04]  /*3a280*/  LDL.LU R14, [R1+0xe8] ;  /* 0x0000e800010e7983 */ /* 0x000ee80000300800 */
[----:B------:R-:W3:Y:S04]  /*3a290*/  LDL.LU R15, [R1+0xec] ;  /* 0x0000ec00010f7983 */ /* 0x000ee80000300800 */
[----:B------:R-:W4:Y:S04]  /*3a2a0*/  LDL.LU R8, [R1+0x5a0] ;  /* 0x0005a00001087983 */ /* 0x000f280000300800 */
[----:B------:R-:W2:Y:S04]  /*3a2b0*/  LDL.LU R9, [R1+0x5a4] ;  /* 0x0005a40001097983 */ /* 0x000ea80000300800 */
[----:B------:R-:W3:Y:S04]  /*3a2c0*/  LDL.LU R2, [R1+0x5b0] ;  /* 0x0005b00001027983 */ /* 0x000ee80000300800 */
[----:B------:R-:W3:Y:S04]  /*3a2d0*/  LDL.LU R3, [R1+0x5b4] ;  /* 0x0005b40001037983 */ /* 0x000ee80000300800 */
[----:B------:R-:W4:Y:S04]  /*3a2e0*/  LDL.LU R22, [R1+0x5c0] ;  /* 0x0005c00001167983 */ /* 0x000f280000300800 */
[----:B------:R-:W4:Y:S04]  /*3a2f0*/  LDL.LU R23, [R1+0x5c4] ;  /* 0x0005c40001177983 */ /* 0x000f280000300800 */
[----:B----4-:R-:W-:Y:S04]  /*3a300*/  STL.64 [R1+0x2b90], R22 ;  /* 0x002b901601007387 */ /* 0x010fe80000100a00 */
[----:B------:R0:W-:Y:S04]  /*3a310*/  STL.64 [R1+0x2b88], R20 ;  /* 0x002b881401007387 */ /* 0x0001e80000100a00 */
[----:B0-----:R-:W4:Y:S04]  /*3a320*/  LDL.LU R20, [R1+0x40] ;  /* 0x0000400001147983 */ /* 0x001f280000300800 */
[----:B------:R-:W4:Y:S04]  /*3a330*/  LDL.LU R21, [R1+0x44] ;  /* 0x0000440001157983 */ /* 0x000f280000300800 */
[----:B------:R-:W4:Y:S04]  /*3a340*/  LDL.LU R22, [R1+0x48] ;  /* 0x0000480001167983 */ /* 0x000f280000300800 */
[----:B------:R-:W4:Y:S04]  /*3a350*/  LDL.LU R23, [R1+0x4c] ;  /* 0x00004c0001177983 */ /* 0x000f280000300800 */
[----:B------:R-:W2:Y:S04]  /*3a360*/  LDL.LU R24, [R1+0x100] ;  /* 0x0001000001187983 */ /* 0x000ea80000300800 */
[----:B------:R-:W2:Y:S04]  /*3a370*/  LDL.LU R25, [R1+0x104] ;  /* 0x0001040001197983 */ /* 0x000ea80000300800 */
[----:B------:R-:W3:Y:S04]  /*3a380*/  LDL.LU R26, [R1+0x108] ;  /* 0x00010800011a7983 */ /* 0x000ee80000300800 */
[----:B------:R-:W3:Y:S04]  /*3a390*/  LDL.LU R27, [R1+0x10c] ;  /* 0x00010c00011b7983 */ /* 0x000ee80000300800 */
[----:B---3--:R-:W-:Y:S04]  /*3a3a0*/  STL.64 [R1+0x2b70], R26 ;  /* 0x002b701a01007387 */ /* 0x008fe80000100a00 */
[----:B--2---:R0:W-:Y:S04]  /*3a3b0*/  STL.64 [R1+0x2b68], R24 ;  /* 0x002b681801007387 */ /* 0x0041e80000100a00 */
[----:B0-----:R-:W2:Y:S04]  /*3a3c0*/  LDL.LU R24, [R1+0x130] ;  /* 0x0001300001187983 */ /* 0x001ea80000300800 */
[----:B------:R-:W2:Y:S04]  /*3a3d0*/  LDL.LU R25, [R1+0x134] ;  /* 0x0001340001197983 */ /* 0x000ea80000300800 */
[----:B------:R-:W3:Y:S04]  /*3a3e0*/  LDL.LU R26, [R1+0x138] ;  /* 0x00013800011a7983 */ /* 0x000ee80000300800 */
[----:B------:R-:W3:Y:S01]  /*3a3f0*/  LDL.LU R27, [R1+0x13c] ;  /* 0x00013c00011b7983 */ /* 0x000ee20000300800 */
[----:B------:R-:W-:-:S02]  /*3a400*/  F2FP.F16.E5M2.UNPACK_B R8, R8.H1 ;  /* 0x00000008ff08723e */ /* 0x000fc400030004ff */
[----:B------:R-:W-:Y:S01]  /*3a410*/  F2FP.F16.E5M2.UNPACK_B R9, R9.H1 ;  /* 0x00000009ff09723e */ /* 0x000fe200030004ff */
[----:B---3--:R-:W-:Y:S04]  /*3a420*/  STL.64 [R1+0x2b80], R26 ;  /* 0x002b801a01007387 */ /* 0x008fe80000100a00 */
[----:B--2---:R0:W-:Y:S04]  /*3a430*/  STL.64 [R1+0x2b78], R24 ;  /* 0x002b781801007387 */ /* 0x0041e80000100a00 */
[----:B0-----:R-:W2:Y:S04]  /*3a440*/  LDL.LU R24, [R1+0x140] ;  /* 0x0001400001187983 */ /* 0x001ea80000300800 */
[----:B------:R-:W2:Y:S04]  /*3a450*/  LDL.LU R25, [R1+0x144] ;  /* 0x0001440001197983 */ /* 0x000ea80000300800 */
[----:B------:R-:W2:Y:S04]  /*3a460*/  LDL.LU R26, [R1+0x148] ;  /* 0x00014800011a7983 */ /* 0x000ea80000300800 */
[----:B------:R-:W2:Y:S01]  /*3a470*/  LDL.LU R27, [R1+0x14c] ;  /* 0x00014c00011b7983 */ /* 0x000ea20000300800 */
[C---:B----4-:R-:W-:Y:S03]  /*3a480*/  HMMA.16816.F32 R20, R16.reuse, R10, R20 ;  /* 0x0000000a1014723c */ /* 0x050fe60000001814 */
[----:B------:R-:W-:Y:S04]  /*3a490*/  STL.64 [R1+0x2b50], R14 ;  /* 0x002b500e01007387 */ /* 0x000fe80000100a00 */
[----:B------:R0:W-:Y:S04]  /*3a4a0*/  STL.64 [R1+0x2b48], R12 ;  /* 0x002b480c01007387 */ /* 0x0001e80000100a00 */
[----:B0-----:R-:W3:Y:S04]  /*3a4b0*/  LDL.LU R12, [R1+0xf0] ;  /* 0x0000f000010c7983 */ /* 0x001ee80000300800 */
[----:B------:R-:W3:Y:S04]  /*3a4c0*/  LDL.LU R13, [R1+0xf4] ;  /* 0x0000f400010d7983 */ /* 0x000ee80000300800 */
[----:B------:R-:W3:Y:S04]  /*3a4d0*/  LDL.LU R14, [R1+0xf8] ;  /* 0x0000f800010e7983 */ /* 0x000ee80000300800 */
[----:B------:R-:W3:Y:S04]  /*3a4e0*/  LDL.LU R15, [R1+0xfc] ;  /* 0x0000fc00010f7983 */ /* 0x000ee80000300800 */
[----:B------:R-:W-:Y:S04]  /*3a4f0*/  STL.64 [R1+0x520], R20 ;  /* 0x0005201401007387 */ /* 0x000fe80000100a00 */
[----:B------:R0:W-:Y:S04]  /*3a500*/  STL.64 [R1+0x528], R22 ;  /* 0x0005281601007387 */ /* 0x0001e80000100a00 */
[----:B0-----:R-:W4:Y:S04]  /*3a510*/  LDL.LU.64 R22, [R1+0x2b90] ;  /* 0x002b900001167983 */ /* 0x001f280000300a00 */
[----:B------:R-:W3:Y:S01]  /*3a520*/  LDL.LU.64 R20, [R1+0x2b88] ;  /* 0x002b880001147983 */ /* 0x000ee20000300a00 */
[----:B--2---:R-:W-:-:S15]  /*3a530*/  HMMA.16816.F32 R24, R16, R8, R24 ;  /* 0x000000081018723c */ /* 0x004fde0000001818 */
[----:B------:R-:W-:-:S08]  /*3a540*/  NOP ;  /* 0x0000000000007918 */ /* 0x000fd00000000000 */
[----:B------:R-:W-:Y:S04]  /*3a550*/  STL.64 [R1+0x540], R24 ;  /* 0x0005401801007387 */ /* 0x000fe80000100a00 */
[----:B------:R0:W-:Y:S04]  /*3a560*/  STL.64 [R1+0x548], R26 ;  /* 0x0005481a01007387 */ /* 0x0001e80000100a00 */
[----:B0-----:R-:W2:Y:S04]  /*3a570*/  LDL.LU.64 R26, [R1+0x2b80] ;  /* 0x002b8000011a7983 */ /* 0x001ea80000300a00 */
[----:B------:R-:W2:Y:S04]  /*3a580*/  LDL.LU.64 R24, [R1+0x2b78] ;  /* 0x002b780001187983 */ /* 0x000ea80000300a00 */
[----:B------:R-:W-:Y:S04]  /*3a590*/  STL.64 [R1+0x2b20], R10 ;  /* 0x002b200a01007387 */ /* 0x000fe80000100a00 */
[----:B------:R0:W-:Y:S04]  /*3a5a0*/  STL.64 [R1+0x2b18], R8 ;  /* 0x002b180801007387 */ /* 0x0001e80000100a00 */
[----:B0-----:R-:W4:Y:S04]  /*3a5b0*/  LDL.LU R8, [R1+0xc0] ;  /* 0x0000c00001087983 */ /* 0x001f280000300800 */
[----:B------:R-:W4:Y:S04]  /*3a5c0*/  LDL.LU R9, [R1+0xc4] ;  /* 0x0000c40001097983 */ /* 0x000f280000300800 */
[----:B------:R-:W3:Y:S04]  /*3a5d0*/  LDL.LU R10, [R1+0xc8] ;  /* 0x0000c800010a7983 */ /* 0x000ee80000300800 */
[----:B------:R-:W3:Y:S01]  /*3a5e0*/  LDL.LU R11, [R1+0xcc] ;  /* 0x0000cc00010b7983 */ /* 0x000ee20000300800 */
[----:B------:R-:W-:-:S02]  /*3a5f0*/  F2FP.F16.E5M2.UNPACK_B R2, R2.H1 ;  /* 0x00000002ff02723e */ /* 0x000fc400030004ff */
[----:B------:R-:W-:-:S07]  /*3a600*/  F2FP.F16.E5M2.UNPACK_B R3, R3.H1 ;  /* 0x00000003ff03723e */ /* 0x000fce00030004ff */
[----:B--2---:R-:W-:Y:S01]  /*3a610*/  HMMA.16816.F32 R24, R16, R2, R24 ;  /* 0x000000021018723c */ /* 0x004fe20000001818 */
[----:B---3--:R-:W-:Y:S04]  /*3a620*/  STL.64 [R1+0x2b30], R10 ;  /* 0x002b300a01007387 */ /* 0x008fe80000100a00 */
[----:B----4-:R0:W-:Y:S04]  /*3a630*/  STL.64 [R1+0x2b28], R8 ;  /* 0x002b280801007387 */ /* 0x0101e80000100a00 */
[----:B0-----:R-:W2:Y:S04]  /*3a640*/  LDL.LU R8, [R1+0xd0] ;  /* 0x0000d00001087983 */ /* 0x001ea80000300800 */
[----:B------:R-:W2:Y:S04]  /*3a650*/  LDL.LU R9, [R1+0xd4] ;  /* 0x0000d40001097983 */ /* 0x000ea80000300800 */
[----:B------:R-:W2:Y:S04]  /*3a660*/  LDL.LU R10, [R1+0xd8] ;  /* 0x0000d800010a7983 */ /* 0x000ea80000300800 */
[----:B------:R-:W2:Y:S04]  /*3a670*/  LDL.LU R11, [R1+0xdc] ;  /* 0x0000dc00010b7983 */ /* 0x000ea80000300800 */
[----:B------:R-:W-:Y:S04]  /*3a680*/  STL.64 [R1+0x530], R24 ;  /* 0x0005301801007387 */ /* 0x000fe80000100a00 */
[----:B------:R0:W-:Y:S04]  /*3a690*/  STL.64 [R1+0x538], R26 ;  /* 0x0005381a01007387 */ /* 0x0001e80000100a00 */
[----:B0-----:R-:W3:Y:S04]  /*3a6a0*/  LDL.LU.64 R26, [R1+0x2b70] ;  /* 0x002b7000011a7983 */ /* 0x001ee80000300a00 */
[----:B------:R-:W3:Y:S01]  /*3a6b0*/  LDL.LU.64 R24, [R1+0x2b68] ;  /* 0x002b680001187983 */ /* 0x000ee20000300a00 */
[----:B------:R-:W-:-:S02]  /*3a6c0*/  F2FP.F16.E5M2.UNPACK_B R22, R22.H1 ;  /* 0x00000016ff16723e */ /* 0x000fc400030004ff */
[----:B------:R-:W-:Y:S02]  /*3a6d0*/  F2FP.F16.E5M2.UNPACK_B R23, R23.H1 ;  /* 0x00000017ff17723e */ /* 0x000fe400030004ff */
[----:B------:R-:W-:Y:S02]  /*3a6e0*/  F2FP.F16.E5M2.UNPACK_B R4, R4 ;  /* 0x00000004ff04723e */ /* 0x000fe400020004ff */
[----:B------:R-:W-:Y:S02]  /*3a6f0*/  F2FP.F16.E5M2.UNPACK_B R5, R5 ;  /* 0x00000005ff05723e */ /* 0x000fe400020004ff */
[----:B------:R-:W-:Y:S02]  /*3a700*/  F2FP.F16.E5M2.UNPACK_B R6, R6 ;  /* 0x00000006ff06723e */ /* 0x000fe400020004ff */
[----:B------:R-:W-:Y:S01]  /*3a710*/  F2FP.F16.E5M2.UNPACK_B R7, R7 ;  /* 0x00000007ff07723e */ /* 0x000fe200020004ff */
[----:B---3--:R-:W-:Y:S01]  /*3a720*/  HMMA.16816.F32 R16, R16, R22, R24 ;  /* 0x000000161010723c */ /* 0x008fe20000001818 */
[----:B------:R-:W3:Y:S04]  /*3a730*/  LDL.LU.64 R26, [R1+0x2b60] ;  /* 0x002b6000011a7983 */ /* 0x000ee80000300a00 */
[----:B------:R-:W4:-:S15]  /*3a740*/  LDL.LU.64 R24, [R1+0x2b58] ;  /* 0x002b580001187983 */ /* 0x000f1e0000300a00 */
[----:B------:R-:W-:-:S03]  /*3a750*/  NOP ;  /* 0x0000000000007918 */ /* 0x000fc60000000000 */
        /* <DEDUP_REMOVED lines=10> */
[----:B0-----:R-:W3:Y:S04]  /*3a800*/  LDL.LU.64 R14, [R1+0x2b50] ;  /* 0x002b5000010e7983 */ /* 0x001ee80000300a00 */
[----:B------:R-:W3:Y:S04]  /*3a810*/  LDL.LU.64 R12, [R1+0x2b48] ;  /* 0x002b4800010c7983 */ /* 0x000ee80000300a00 */
[----:B------:R-:W-:Y:S01]  /*3a820*/  STL.64 [R1+0x2af0], R26 ;  /* 0x002af01a01007387 */ /* 0x000fe20000100a00 */
[----:B---3--:R-:W-:-:S15]  /*3a830*/  HMMA.16816.F32 R12, R4, R20, R12 ;  /* 0x00000014040c723c */ /* 0x008fde000000180c */
[----:B------:R-:W-:-:S08]  /*3a840*/  NOP ;  /* 0x0000000000007918 */ /* 0x000fd00000000000 */
[----:B------:R-:W-:Y:S04]  /*3a850*/  STL.64 [R1+0x4d0], R12 ;  /* 0x0004d00c01007387 */ /* 0x000fe80000100a00 */
[----:B------:R0:W-:Y:S04]  /*3a860*/  STL.64 [R1+0x4d8], R14 ;  /* 0x0004d80e01007387 */ /* 0x0001e80000100a00 */
[----:B0-----:R-:W2:Y:S04]  /*3a870*/  LDL.LU.64 R14, [R1+0x2b40] ;  /* 0x002b4000010e7983 */ /* 0x001ea80000300a00 */
[----:B------:R-:W3:Y:S04]  /*3a880*/  LDL.LU.64 R12, [R1+0x2b38] ;  /* 0x002b3800010c7983 */ /* 0x000ee80000300a00 */
[----:B------:R-:W-:Y:S04]  /*3a890*/  STL.64 [R1+0x2b00], R22 ;  /* 0x002b001601007387 */ /* 0x000fe80000100a00 */
[----:B------:R0:W-:Y:S04]  /*3a8a0*/  STL.64 [R1+0x2af8], R20 ;  /* 0x002af81401007387 */ /* 0x0001e80000100a00 */
[----:B0-----:R-:W4:Y:S04]  /*3a8b0*/  LDL.LU R20, [R1+0xb0] ;  /* 0x0000b00001147983 */ /* 0x001f280000300800 */
[----:B------:R-:W4:Y:S04]  /*3a8c0*/  LDL.LU R21, [R1+0xb4] ;  /* 0x0000b40001157983 */ /* 0x000f280000300800 */
[----:B------:R-:W4:Y:S04]  /*3a8d0*/  LDL.LU R22, [R1+0xb8] ;  /* 0x0000b80001167983 */ /* 0x000f280000300800 */
[----:B------:R-:W4:Y:S01]  /*3a8e0*/  LDL.LU R23, [R1+0xbc] ;  /* 0x0000bc0001177983 */ /* 0x000f220000300800 */
        /* <DEDUP_REMOVED lines=10> */
[----:B0-----:R-:W4:Y:S04]  /*3a990*/  LDL.LU.64 R10, [R1+0x2b20] ;  /* 0x002b2000010a7983 */ /* 0x001f280000300a00 */
[----:B------:R-:W2:Y:S04]  /*3a9a0*/  LDL.LU.64 R8, [R1+0x2b18] ;  /* 0x002b180001087983 */ /* 0x000ea80000300a00 */
[----:B------:R-:W-:Y:S04]  /*3a9b0*/  STL.64 [R1+0x2ad8], R14 ;  /* 0x002ad80e01007387 */ /* 0x000fe80000100a00 */
[----:B------:R4:W-:Y:S02]  /*3a9c0*/  STL.64 [R1+0x2ad0], R12 ;  /* 0x002ad00c01007387 */ /* 0x0009e40000100a00 */
[----:B----4-:R-:W-:-:S15]  /*3a9d0*/  HMMA.16816.F32 R12, R4, R10, R20 ;  /* 0x0000000a040c723c */ /* 0x010fde0000001814 */
[----:B------:R-:W-:-:S08]  /*3a9e0*/  NOP ;  /* 0x0000000000007918 */ /* 0x000fd00000000000 */
[----:B------:R-:W-:Y:S04]  /*3a9f0*/  STL.64 [R1+0x460], R12 ;  /* 0x0004600c01007387 */ /* 0x000fe80000100a00 */
[----:B------:R-:W-:Y:S04]  /*3aa00*/  STL.64 [R1+0x468], R14 ;  /* 0x0004680e01007387 */ /* 0x000fe80000100a00 */
[----:B------:R-:W3:Y:S04]  /*3aa10*/  LDL.LU R20, [R1+0x110] ;  /* 0x0001100001147983 */ /* 0x000ee80000300800 */
[----:B------:R-:W3:Y:S04]  /*3aa20*/  LDL.LU R21, [R1+0x114] ;  /* 0x0001140001157983 */ /* 0x000ee80000300800 */
[----:B------:R-:W4:Y:S04]  /*3aa30*/  LDL.LU R22, [R1+0x118] ;  /* 0x0001180001167983 */ /* 0x000f280000300800 */
[----:B------:R-:W4:Y:S01]  /*3aa40*/  LDL.LU R23, [R1+0x11c] ;  /* 0x00011c0001177983 */ /* 0x000f220000300800 */
[----:B------:R-:W-:-:S02]  /*3aa50*/  IMAD R16, R17, 0x100, R16 ;  /* 0x0000010011107824 */ /* 0x000fc400078e0210 */
[----:B------:R-:W-:Y:S02]  /*3aa60*/  IMAD R17, R19, 0x100, R18 ;  /* 0x0000010013117824 */ /* 0x000fe400078e0212 */
[----:B------:R-:W-:Y:S01]  /*3aa70*/  IMAD R18, R25, 0x100, R24 ;  /* 0x0000010019127824 */ /* 0x000fe200078e0218 */
[----:B----4-:R-:W-:Y:S04]  /*3aa80*/  STL.64 [R1+0x2b10], R22 ;  /* 0x002b101601007387 */ /* 0x010fe80000100a00 */
[----:B---3--:R0:W-:Y:S04]  /*3aa90*/  STL.64 [R1+0x2b08], R20 ;  /* 0x002b081401007387 */ /* 0x0081e80000100a00 */
[----:B0-----:R-:W2:Y:S04]  /*3aaa0*/  LDL.LU R20, [R1+0x120] ;  /* 0x0001200001147983 */ /* 0x001ea80000300800 */
[----:B------:R-:W2:Y:S04]  /*3aab0*/  LDL.LU R21, [R1+0x124] ;  /* 0x0001240001157983 */ /* 0x000ea80000300800 */
[----:B------:R-:W2:Y:S04]  /*3aac0*/  LDL.LU R22, [R1+0x128] ;  /* 0x0001280001167983 */ /* 0x000ea80000300800 */
[----:B------:R-:W2:Y:S04]  /*3aad0*/  LDL.LU R23, [R1+0x12c] ;  /* 0x00012c0001177983 */ /* 0x000ea80000300800 */
[----:B------:R-:W3:Y:S04]  /*3aae0*/  LDL.LU R24, [R1+0xa0] ;  /* 0x0000a00001187983 */ /* 0x000ee80000300800 */
[----:B------:R-:W3:Y:S04]  /*3aaf0*/  LDL.LU R25, [R1+0xa4] ;  /* 0x0000a40001197983 */ /* 0x000ee80000300800 */
[----:B------:R-:W3:Y:S04]  /*3ab00*/  LDL.LU R26, [R1+0xa8] ;  /* 0x0000a800011a7983 */ /* 0x000ee80000300800 */
[----:B------:R-:W3:Y:S04]  /*3ab10*/  LDL.LU R27, [R1+0xac] ;  /* 0x0000ac00011b7983 */ /* 0x000ee80000300800 */
[----:B------:R-:W4:Y:S04]  /*3ab20*/  LDL.LU R12, [R1+0x80] ;  /* 0x00008000010c7983 */ /* 0x000f280000300800 */
[----:B------:R-:W4:Y:S04]  /*3ab30*/  LDL.LU R13, [R1+0x84] ;  /* 0x00008400010d7983 */ /* 0x000f280000300800 */
[----:B------:R-:W3:Y:S04]  /*3ab40*/  LDL.LU R14, [R1+0x88] ;  /* 0x00008800010e7983 */ /* 0x000ee80000300800 */
[----:B------:R-:W3:Y:S01]  /*3ab50*/  LDL.LU R15, [R1+0x8c] ;  /* 0x00008c00010f7983 */ /* 0x000ee20000300800 */
[----:B------:R-:W-:Y:S01]  /*3ab60*/  IMAD R19, R28, 0x100, R29 ;  /* 0x000001001c137824 */ /* 0x000fe200078e021d */
[C---:B--2---:R-:W-:Y:S02]  /*3ab70*/  HMMA.16816.F32 R20, R4.reuse, R8, R20 ;  /* 0x000000080414723c */ /* 0x044fe40000001814 */
[----:B---3--:R-:W-:Y:S04]  /*3ab80*/  STL.64 [R1+0x2ae8], R14 ;  /* 0x002ae80e01007387 */ /* 0x008fe80000100a00 */
[----:B----4-:R0:W-:Y:S04]  /*3ab90*/  STL.64 [R1+0x2ae0], R12 ;  /* 0x002ae00c01007387 */ /* 0x0101e80000100a00 */
[----:B0-----:R-:W2:Y:S04]  /*3aba0*/  LDL.LU R12, [R1+0x90] ;  /* 0x00009000010c7983 */ /* 0x001ea80000300800 */
[----:B------:R-:W2:Y:S04]  /*3abb0*/  LDL.LU R13, [R1+0x94] ;  /* 0x00009400010d7983 */ /* 0x000ea80000300800 */
[----:B------:R-:W2:Y:S04]  /*3abc0*/  LDL.LU R14, [R1+0x98] ;  /* 0x00009800010e7983 */ /* 0x000ea80000300800 */
[----:B------:R-:W2:Y:S04]  /*3abd0*/  LDL.LU R15, [R1+0x9c] ;  /* 0x00009c00010f7983 */ /* 0x000ea80000300800 */
[----:B------:R-:W3:Y:S04]  /*3abe0*/  LDL.LU R28, [R1+0x7c8] ;  /* 0x0007c800011c7983 */ /* 0x000ee80000300800 */
[----:B------:R-:W4:Y:S04]  /*3abf0*/  LDL.LU R29, [R1+0x7d0] ;  /* 0x0007d000011d7983 */ /* 0x000f280000300800 */
[----:B------:R-:W-:Y:S04]  /*3ac00*/  STL.64 [R1+0x510], R20 ;  /* 0x0005101401007387 */ /* 0x000fe80000100a00 */
[----:B------:R0:W-:Y:S04]  /*3ac10*/  STL.64 [R1+0x518], R22 ;  /* 0x0005181601007387 */ /* 0x0001e80000100a00 */
[----:B0-----:R-:W2:Y:S04]  /*3ac20*/  LDL.LU.64 R22, [R1+0x2b10] ;  /* 0x002b100001167983 */ /* 0x001ea80000300a00 */
[----:B------:R-:W2:Y:S04]  /*3ac30*/  LDL.LU.64 R20, [R1+0x2b08] ;  /* 0x002b080001147983 */ /* 0x000ea80000300a00 */
[----:B------:R-:W-:Y:S04]  /*3ac40*/  STL.64 [R1+0x2ab8], R10 ;  /* 0x002ab80a01007387 */ /* 0x000fe80000100a00 */
[----:B------:R0:W-:Y:S04]  /*3ac50*/  STL.64 [R1+0x2ab0], R8 ;  /* 0x002ab00801007387 */ /* 0x0001e80000100a00 */
[----:B0-----:R-:W3:Y:S04]  /*3ac60*/  LDL.LU R8, [R1+0x60] ;  /* 0x0000600001087983 */ /* 0x001ee80000300800 */
[----:B------:R-:W3:Y:S04]  /*3ac70*/  LDL.LU R9, [R1+0x64] ;  /* 0x0000640001097983 */ /* 0x000ee80000300800 */
[----:B------:R-:W4:Y:S04]  /*3ac80*/  LDL.LU R10, [R1+0x68] ;  /* 0x00006800010a7983 */ /* 0x000f280000300800 */
[----:B------:R-:W4:Y:S01]  /*3ac90*/  LDL.LU R11, [R1+0x6c] ;  /* 0x00006c00010b7983 */ /* 0x000f220000300800 */
[----:B--2---:R-:W-:Y:S03]  /*3aca0*/  HMMA.16816.F32 R20, R4, R2, R20 ;  /* 0x000000020414723c */ /* 0x004fe60000001814 */
[----:B----4-:R-:W-:Y:S04]  /*3acb0*/  STL.64 [R1+0x2ac8], R10 ;  /* 0x002ac80a01007387 */ /* 0x010fe80000100a00 */
[----:B---3--:R0:W-:Y:S04]  /*3acc0*/  STL.64 [R1+0x2ac0], R8 ;  /* 0x002ac00801007387 */ /* 0x0081e80000100a00 */
[----:B0-----:R-:W2:Y:S04]  /*3acd0*/  LDL.LU R8, [R1+0x70] ;  /* 0x0000700001087983 */ /* 0x001ea80000300800 */
[----:B------:R-:W2:Y:S04]  /*3ace0*/  LDL.LU R9, [R1+0x74] ;  /* 0x0000740001097983 */ /* 0x000ea80000300800 */
[----:B------:R-:W2:Y:S04]  /*3acf0*/  LDL.LU R10, [R1+0x78] ;  /* 0x00007800010a7983 */ /* 0x000ea80000300800 */
[----:B------:R-:W2:Y:S04]  /*3ad00*/  LDL.LU R11, [R1+0x7c] ;  /* 0x00007c00010b7983 */ /* 0x000ea80000300800 */
[----:B------:R-:W-:Y:S04]  /*3ad10*/  STL.64 [R1+0x3a0], R20 ;  /* 0x0003a01401007387 */ /* 0x000fe80000100a00 */
[----:B------:R0:W-:Y:S04]  /*3ad20*/  STL.64 [R1+0x3a8], R22 ;  /* 0x0003a81601007387 */ /* 0x0001e80000100a00 */
[----:B0-----:R-:W3:Y:S04]  /*3ad30*/  LDL.LU.64 R22, [R1+0x2b00] ;  /* 0x002b000001167983 */ /* 0x001ee80000300a00 */
[----:B------:R-:W4:Y:S01]  /*3ad40*/  LDL.LU.64 R20, [R1+0x2af8] ;  /* 0x002af80001147983 */ /* 0x000f220000300a00 */
[----:B------:R-:W-:-:S02]  /*3ad50*/  F2FP.F16.E5M2.UNPACK_B R16, R16 ;  /* 0x00000010ff10723e */ /* 0x000fc400020004ff */
[----:B------:R-:W-:Y:S02]  /*3ad60*/  F2FP.F16.E5M2.UNPACK_B R17, R17 ;  /* 0x00000011ff11723e */ /* 0x000fe400020004ff */
[----:B------:R-:W-:Y:S02]  /*3ad70*/  F2FP.F16.E5M2.UNPACK_B R18, R18 ;  /* 0x00000012ff12723e */ /* 0x000fe400020004ff */
[----:B------:R-:W-:Y:S01]  /*3ad80*/  F2FP.F16.E5M2.UNPACK_B R19, R19 ;  /* 0x00000013ff13723e */ /* 0x000fe200020004ff */
[----:B---3--:R-:W-:Y:S01]  /*3ad90*/  HMMA.16816.F32 R4, R4, R22, R24 ;  /* 0x000000160404723c */ /* 0x008fe20000001818 */
[----:B------:R-:W3:-:S15]  /*3ada0*/  LDL.LU.64 R26, [R1+0x2af0] ;  /* 0x002af000011a7983 */ /* 0x000ede0000300a00 */
[----:B------:R-:W-:-:S07]  /*3adb0*/  NOP ;  /* 0x0000000000007918 */ /* 0x000fce0000000000 */
[----:B------:R0:W-:Y:S04]  /*3adc0*/  STL.64 [R1+0x380], R4 ;  /* 0x0003800401007387 */ /* 0x0001e80000100a00 */
[----:B------:R1:W-:Y:S04]  /*3add0*/  STL.64 [R1+0x388], R6 ;  /* 0x0003880601007387 */ /* 0x0003e80000100a00 */
[----:B0-----:R-:W2:Y:S04]  /*3ade0*/  LDL.LU R4, [R1+0x7b0] ;  /* 0x0007b00001047983 */ /* 0x001ea80000300800 */
[----:B------:R-:W2:Y:S04]  /*3adf0*/  LDL.LU R5, [R1+0x7bc] ;  /* 0x0007bc0001057983 */ /* 0x000ea80000300800 */
[----:B-1----:R-:W2:Y:S04]  /*3ae00*/  LDL.LU R6, [R1+0x7c4] ;  /* 0x0007c40001067983 */ /* 0x002ea80000300800 */
[----:B------:R-:W2:Y:S01]  /*3ae10*/  LDL.LU R7, [R1+0x7cc] ;  /* 0x0007cc0001077983 */ /* 0x000ea20000300800 */
[----:B---3--:R-:W-:-:S15]  /*3ae20*/  HMMA.16816.F32 R12, R16, R26, R12 ;  /* 0x0000001a100c723c */ /* 0x008fde000000180c */
[----:B------:R-:W-:-:S08]  /*3ae30*/  NOP ;  /* 0x0000000000007918 */ /* 0x000fd00000000000 */
[----:B------:R-:W-:Y:S04]  /*3ae40*/  STL.64 [R1+0x370], R12 ;  /* 0x0003700c01007387 */ /* 0x000fe80000100a00 */
[----:B------:R0:W-:Y:S04]  /*3ae50*/  STL.64 [R1+0x378], R14 ;  /* 0x0003780e01007387 */ /* 0x0001e80000100a00 */
[----:B0-----:R-:W4:Y:S04]  /*3ae60*/  LDL.LU.64 R14, [R1+0x2ae8] ;  /* 0x002ae800010e7983 */ /* 0x001f280000300a00 */
[----:B------:R-:W4:Y:S04]  /*3ae70*/  LDL.LU.64 R12, [R1+0x2ae0] ;  /* 0x002ae000010c7983 */ /* 0x000f280000300a00 */
[----:B------:R0:W-:Y:S04]  /*3ae80*/  STL.64 [R1+0x2a90], R26 ;  /* 0x002a901a01007387 */ /* 0x0001e80000100a00 */
[----:B------:R-:W3:Y:S04]  /*3ae90*/  LDL.LU R24, [R1+0x50] ;  /* 0x0000500001187983 */ /* 0x000ee80000300800 */
[----:B------:R-:W3:Y:S04]  /*3aea0*/  LDL.LU R25, [R1+0x54] ;  /* 0x0000540001197983 */ /* 0x000ee80000300800 */
[----:B0-----:R-:W3:Y:S04]  /*3aeb0*/  LDL.LU R26, [R1+0x58] ;  /* 0x00005800011a7983 */ /* 0x001ee80000300800 */
[----:B------:R-:W3:Y:S01]  /*3aec0*/  LDL.LU R27, [R1+0x5c] ;  /* 0x00005c00011b7983 */ /* 0x000ee20000300800 */
        /* <DEDUP_REMOVED lines=9> */
[----:B------:R-:W-:Y:S01]  /*3af60*/  STL.64 [R1+0x2a98], R20 ;  /* 0x002a981401007387 */ /* 0x000fe20000100a00 */
        /* <DEDUP_REMOVED lines=13> */
[----:B------:R0:W-:Y:S04]  /*3b040*/  STL.64 [R1+0x2a70], R12 ;  /* 0x002a700c01007387 */ /* 0x0001e80000100a00 */
[----:B0-----:R-:W4:Y:S04]  /*3b050*/  LDL.LU R12, [R1+0x150] ;  /* 0x00015000010c7983 */ /* 0x001f280000300800 */
[----:B------:R-:W4:Y:S04]  /*3b060*/  LDL.LU R13, [R1+0x154] ;  /* 0x00015400010d7983 */ /* 0x000f280000300800 */
[----:B------:R-:W4:Y:S04]  /*3b070*/  LDL.LU R14, [R1+0x158] ;  /* 0x00015800010e7983 */ /* 0x000f280000300800 */
[----:B------:R-:W4:Y:S04]  /*3b080*/  LDL.LU R15, [R1+0x15c] ;  /* 0x00015c00010f7983 */ /* 0x000f280000300800 */
[----:B------:R-:W4:Y:S01]  /*3b090*/  LDL.LU R20, [R1+0x180] ;  /* 0x0001800001147983 */ /* 0x000f220000300800 */
[----:B---3--:R-:W-:-:S02]  /*3b0a0*/  IMAD R4, R4, 0x100, R22 ;  /* 0x0000010004047824 */ /* 0x008fc400078e0216 */
[----:B------:R-:W-:Y:S02]  /*3b0b0*/  IMAD R5, R5, 0x100, R23 ;  /* 0x0000010005057824 */ /* 0x000fe400078e0217 */
[----:B------:R-:W-:Y:S02]  /*3b0c0*/  IMAD R6, R6, 0x100, R28 ;  /* 0x0000010006067824 */ /* 0x000fe400078e021c */
[----:B------:R-:W-:Y:S01]  /*3b0d0*/  IMAD R7, R7, 0x100, R29 ;  /* 0x0000010007077824 */ /* 0x000fe200078e021d */
[C---:B--2---:R-:W-:Y:S06]  /*3b0e0*/  HMMA.16816.F32 R24, R16.reuse, R10, R24 ;  /* 0x0000000a1018723c */ /* 0x044fec0000001818 */
[----:B----4-:R-:W-:-:S15]  /*3b0f0*/  HMMA.16816.F32 R12, R16, R8, R12 ;  /* 0x00000008100c723c */ /* 0x010fde000000180c */
[----:B------:R-:W-:-:S02]  /*3b100*/  NOP ;  /* 0x0000000000007918 */ /* 0x000fc40000000000 */
[----:B------:R0:W-:Y:S04]  /*3b110*/  STL.64 [R1+0x100], R24 ;  /* 0x0001001801007387 */ /* 0x0001e80000100a00 */
[----:B------:R1:W-:Y:S04]  /*3b120*/  STL.64 [R1+0x108], R26 ;  /* 0x0001081a01007387 */ /* 0x0003e80000100a00 */
[----:B------:R-:W2:Y:S04]  /*3b130*/  LDL.LU R21, [R1+0x184] ;  /* 0x0001840001157983 */ /* 0x000ea80000300800 */
[----:B------:R-:W2:Y:S04]  /*3b140*/  LDL.LU R22, [R1+0x188] ;  /* 0x0001880001167983 */ /* 0x000ea80000300800 */
[----:B------:R-:W2:Y:S04]  /*3b150*/  LDL.LU R23, [R1+0x18c] ;  /* 0x00018c0001177983 */ /* 0x000ea80000300800 */
[----:B0-----:R-:W3:Y:S04]  /*3b160*/  LDL.LU R24, [R1+0x170] ;  /* 0x0001700001187983 */ /* 0x001ee80000300800 */
[----:B------:R-:W3:Y:S04]  /*3b170*/  LDL.LU R25, [R1+0x174] ;  /* 0x0001740001197983 */ /* 0x000ee80000300800 */
[----:B-1----:R-:W3:Y:S04]  /*3b180*/  LDL.LU R26, [R1+0x178] ;  /* 0x00017800011a7983 */ /* 0x002ee80000300800 */
[----:B------:R-:W3:Y:S04]  /*3b190*/  LDL.LU R27, [R1+0x17c] ;  /* 0x00017c00011b7983 */ /* 0x000ee80000300800 */
[----:B------:R-:W4:Y:S04]  /*3b1a0*/  LDL.LU R28, [R1+0x2aac] ;  /* 0x002aac00011c7983 */ /* 0x000f280000300800 */
[----:B------:R-:W4:Y:S04]  /*3b1b0*/  LDL.LU R29, [R1+0x2aa8] ;  /* 0x002aa800011d7983 */ /* 0x000f280000300800 */
[----:B------:R-:W-:Y:S04]  /*3b1c0*/  STL.64 [R1+0x2a58], R10 ;  /* 0x002a580a01007387 */ /* 0x000fe80000100a00 */
[----:B------:R0:W-:Y:S04]  /*3b1d0*/  STL.64 [R1+0x2a50], R8 ;  /* 0x002a500801007387 */ /* 0x0001e80000100a00 */
[----:B------:R1:W-:Y:S04]  /*3b1e0*/  STL.64 [R1+0x160], R12 ;  /* 0x0001600c01007387 */ /* 0x0003e80000100a00 */
[----:B------:R1:W-:Y:S04]  /*3b1f0*/  STL.64 [R1+0x168], R14 ;  /* 0x0001680e01007387 */ /* 0x0003e80000100a00 */
[----:B0-----:R-:W3:Y:S04]  /*3b200*/  LDL.LU R8, [R1+0x1d0] ;  /* 0x0001d00001087983 */ /* 0x001ee80000300800 */
[----:B------:R-:W3:Y:S04]  /*3b210*/  LDL.LU R9, [R1+0x1d4] ;  /* 0x0001d40001097983 */ /* 0x000ee80000300800 */
[----:B------:R-:W4:Y:S04]  /*3b220*/  LDL.LU R10, [R1+0x1d8] ;  /* 0x0001d800010a7983 */ /* 0x000f280000300800 */
[----:B------:R-:W4:Y:S04]  /*3b230*/  LDL.LU R11, [R1+0x1dc] ;  /* 0x0001dc00010b7983 */ /* 0x000f280000300800 */
[----:B-1----:R-:W3:Y:S04]  /*3b240*/  LDL.LU R12, [R1+0x1a0] ;  /* 0x0001a000010c7983 */ /* 0x002ee80000300800 */
        /* <DEDUP_REMOVED lines=12> */
[----:B0-----:R-:W3:Y:S04]  /*3b310*/  LDL.LU R8, [R1+0x1c0] ;  /* 0x0001c00001087983 */ /* 0x001ee80000300800 */
[----:B------:R-:W-:Y:S04]  /*3b320*/  STL.64 [R1+0x150], R20 ;  /* 0x0001501401007387 */ /* 0x000fe80000100a00 */
[----:B------:R0:W-:Y:S04]  /*3b330*/  STL.64 [R1+0x158], R22 ;  /* 0x0001581601007387 */ /* 0x0001e80000100a00 */
[----:B0-----:R-:W4:Y:S04]  /*3b340*/  LDL.LU.64 R22, [R1+0x2aa0] ;  /* 0x002aa00001167983 */ /* 0x001f280000300a00 */
[----:B------:R-:W3:Y:S01]  /*3b350*/  LDL.LU.64 R20, [R1+0x2a98] ;  /* 0x002a980001147983 */ /* 0x000ee20000300a00 */
[----:B------:R-:W-:-:S02]  /*3b360*/  F2FP.F16.E5M2.UNPACK_B R4, R4 ;  /* 0x00000004ff04723e */ /* 0x000fc400020004ff */
[----:B------:R-:W-:Y:S02]  /*3b370*/  F2FP.F16.E5M2.UNPACK_B R5, R5 ;  /* 0x00000005ff05723e */ /* 0x000fe400020004ff */
[----:B------:R-:W-:Y:S02]  /*3b380*/  F2FP.F16.E5M2.UNPACK_B R6, R6 ;  /* 0x00000006ff06723e */ /* 0x000fe400020004ff */
[----:B------:R-:W-:Y:S01]  /*3b390*/  F2FP.F16.E5M2.UNPACK_B R7, R7 ;  /* 0x00000007ff07723e */ /* 0x000fe200020004ff */
[----:B----4-:R-:W-:Y:S01]  /*3b3a0*/  HMMA.16816.F32 R16, R16, R22, R24 ;  /* 0x000000161010723c */ /* 0x010fe20000001818 */
[----:B------:R-:W2:Y:S01]  /*3b3b0*/  LDL.LU.64 R26, [R1+0x2a90] ;  /* 0x002a9000011a7983 */ /* 0x000ea20000300a00 */
[----:B------:R-:W-:Y:S02]  /*3b3c0*/  IMAD.MOV.U32 R10, RZ, RZ, R28 ;  /* 0x000000ffff0a7224 */ /* 0x000fe400078e001c */
[----:B------:R-:W-:Y:S02]  /*3b3d0*/  IMAD.MOV.U32 R11, RZ, RZ, R0 ;  /* 0x000000ffff0b7224 */ /* 0x000fe400078e0000 */
[----:B------:R-:W-:-:S15]  /*3b3e0*/  IMAD.MOV.U32 R9, RZ, RZ, R29 ;  /* 0x000000ffff097224 */ /* 0x000fde00078e001d */
[----:B------:R-:W-:-:S02]  /*3b3f0*/  NOP ;  /* 0x0000000000007918 */ /* 0x000fc40000000000 */
[----:B------:R0:W-:Y:S04]  /*3b400*/  STL.64 [R1+0xf0], R16 ;  /* 0x0000f01001007387 */ /* 0x0001e80000100a00 */
[----:B------:R1:W-:Y:S04]  /*3b410*/  STL.64 [R1+0xf8], R18 ;  /* 0x0000f81201007387 */ /* 0x0003e80000100a00 */
[----:B0-----:R-:W4:Y:S04]  /*3b420*/  LDL.LU R16, [R1+0x7d8] ;  /* 0x0007d80001107983 */ /* 0x001f280000300800 */
[----:B------:R-:W4:Y:S04]  /*3b430*/  LDL.LU R17, [R1+0x7d4] ;  /* 0x0007d40001117983 */ /* 0x000f280000300800 */
[----:B------:R-:W4:Y:S04]  /*3b440*/  LDL.LU R28, [R1+0x7e0] ;  /* 0x0007e000011c7983 */ /* 0x000f280000300800 */
[----:B------:R-:W4:Y:S04]  /*3b450*/  LDL.LU R0, [R1+0x7dc] ;  /* 0x0007dc0001007983 */ /* 0x000f280000300800 */
[----:B-1----:R-:W4:Y:S04]  /*3b460*/  LDL.LU R18, [R1+0x7e4] ;  /* 0x0007e40001127983 */ /* 0x002f280000300800 */
[----:B------:R-:W4:Y:S04]  /*3b470*/  LDL.LU R19, [R1+0x7f0] ;  /* 0x0007f00001137983 */ /* 0x000f280000300800 */
[----:B------:R-:W4:Y:S01]  /*3b480*/  LDL.LU R29, [R1+0x7ec] ;  /* 0x0007ec00011d7983 */ /* 0x000f220000300800 */
[----:B--2---:R-:W-:-:S15]  /*3b490*/  HMMA.16816.F32 R12, R4, R26, R12 ;  /* 0x0000001a040c723c */ /* 0x004fde000000180c */
[----:B------:R-:W-:-:S08]  /*3b4a0*/  NOP ;  /* 0x0000000000007918 */ /* 0x000fd00000000000 */
[----:B------:R-:W-:Y:S04]  /*3b4b0*/  STL.64 [R1+0xe0], R12 ;  /* 0x0000e00c01007387 */ /* 0x000fe80000100a00 */
[----:B------:R0:W-:Y:S04]  /*3b4c0*/  STL.64 [R1+0xe8], R14 ;  /* 0x0000e80e01007387 */ /* 0x0001e80000100a00 */
[----:B0-----:R-:W3:Y:S04]  /*3b4d0*/  LDL.LU.64 R14, [R1+0x2a88] ;  /* 0x002a8800010e7983 */ /* 0x001ee80000300a00 */
[----:B------:R-:W3:Y:S04]  /*3b4e0*/  LDL.LU.64 R12, [R1+0x2a80] ;  /* 0x002a8000010c7983 */ /* 0x000ee80000300a00 */
[----:B------:R0:W-:Y:S04]  /*3b4f0*/  STL.64 [R1+0x2a28], R26 ;  /* 0x002a281a01007387 */ /* 0x0001e80000100a00 */
[----:B------:R-:W2:Y:S04]  /*3b500*/  LDL.LU R24, [R1+0x210] ;  /* 0x0002100001187983 */ /* 0x000ea80000300800 */
[----:B------:R-:W2:Y:S04]  /*3b510*/  LDL.LU R25, [R1+0x214] ;  /* 0x0002140001197983 */ /* 0x000ea80000300800 */
[----:B0-----:R-:W4:Y:S04]  /*3b520*/  LDL.LU R26, [R1+0x218] ;  /* 0x00021800011a7983 */ /* 0x001f280000300800 */
[----:B------:R-:W4:Y:S04]  /*3b530*/  LDL.LU R27, [R1+0x21c] ;  /* 0x00021c00011b7983 */ /* 0x000f280000300800 */
[----:B----4-:R-:W-:Y:S04]  /*3b540*/  STL.64 [R1+0x2a38], R26 ;  /* 0x002a381a01007387 */ /* 0x010fe80000100a00 */
[----:B--2---:R0:W-:Y:S04]  /*3b550*/  STL.64 [R1+0x2a30], R24 ;  /* 0x002a301801007387 */ /* 0x0041e80000100a00 */
[----:B0-----:R-:W2:Y:S04]  /*3b560*/  LDL.LU R24, [R1+0x1f0] ;  /* 0x0001f00001187983 */ /* 0x001ea80000300800 */
[----:B------:R-:W2:Y:S04]  /*3b570*/  LDL.LU R25, [R1+0x1f4] ;  /* 0x0001f40001197983 */ /* 0x000ea80000300800 */
[----:B------:R-:W4:Y:S04]  /*3b580*/  LDL.LU R26, [R1+0x1f8] ;  /* 0x0001f800011a7983 */ /* 0x000f280000300800 */
[----:B------:R-:W4:Y:S01]  /*3b590*/  LDL.LU R27, [R1+0x1fc] ;  /* 0x0001fc00011b7983 */ /* 0x000f220000300800 */
[C---:B---3--:R-:W-:Y:S03]  /*3b5a0*/  HMMA.16816.F32 R12, R4.reuse, R20, R12 ;  /* 0x00000014040c723c */ /* 0x048fe6000000180c */
[----:B----4-:R-:W-:Y:S04]  /*3b5b0*/  STL.64 [R1+0x2a48], R26 ;  /* 0x002a481a01007387 */ /* 0x010fe80000100a00 */
[----:B--2---:R0:W-:Y:S04]  /*3b5c0*/  STL.64 [R1+0x2a40], R24 ;  /* 0x002a401801007387 */ /* 0x0041e80000100a00 */
        /* <DEDUP_REMOVED lines=8> */
[----:B---3--:R-:W-:-:S15]  /*3b650*/  HMMA.16816.F32 R8, R4, R14, R8 ;  /* 0x0000000e0408723c */ /* 0x008fde0000001808 */
        /* <DEDUP_REMOVED lines=12> */
[----:B------:R0:W-:Y:S01]  /*3b720*/  STL.64 [R1+0x2a08], R12 ;  /* 0x002a080c01007387 */ /* 0x0001e20000100a00 */
[----:B------:R-:W-:-:S02]  /*3b730*/  IMAD R16, R17, 0x100, R16 ;  /* 0x0000010011107824 */ /* 0x000fc400078e0210 */
[----:B------:R-:W-:Y:S01]  /*3b740*/  IMAD R17, R0, 0x100, R28 ;  /* 0x0000010000117824 */ /* 0x000fe200078e021c */
[----:B0-----:R-:W4:Y:S04]  /*3b750*/  LDL.LU R12, [R1+0x200] ;  /* 0x00020000010c7983 */ /* 0x001f280000300800 */
[----:B------:R-:W4:Y:S04]  /*3b760*/  LDL.LU R13, [R1+0x204] ;  /* 0x00020400010d7983 */ /* 0x000f280000300800 */
[----:B------:R-:W4:Y:S04]  /*3b770*/  LDL.LU R14, [R1+0x208] ;  /* 0x00020800010e7983 */ /* 0x000f280000300800 */
[----:B------:R-:W4:Y:S01]  /*3b780*/  LDL.LU R15, [R1+0x20c] ;  /* 0x00020c00010f7983 */ /* 0x000f220000300800 */
[----:B--2---:R-:W-:-:S15]  /*3b790*/  HMMA.16816.F32 R24, R4, R10, R24 ;  /* 0x0000000a0418723c */ /* 0x004fde0000001818 */
[----:B------:R-:W-:-:S08]  /*3b7a0*/  NOP ;  /* 0x0000000000007918 */ /* 0x000fd00000000000 */
[----:B------:R0:W-:Y:S01]  /*3b7b0*/  STL.64 [R1+0xa0], R24 ;  /* 0x0000a01801007387 */ /* 0x0001e20000100a00 */
[----:B------:R-:W-:Y:S02]  /*3b7c0*/  IMAD.MOV.U32 R28, RZ, RZ, R26 ;  /* 0x000000ffff1c7224 */ /* 0x000fe400078e001a */
[----:B------:R-:W-:Y:S02]  /*3b7d0*/  IMAD.MOV.U32 R0, RZ, RZ, R27 ;  /* 0x000000ffff007224 */ /* 0x000fe400078e001b */
[----:B------:R-:W3:Y:S04]  /*3b7e0*/  LDL.LU.64 R26, [R1+0x2a48] ;  /* 0x002a4800011a7983 */ /* 0x000ee80000300a00 */
[----:B0-----:R-:W3:Y:S04]  /*3b7f0*/  LDL.LU.64 R24, [R1+0x2a40] ;  /* 0x002a400001187983 */ /* 0x001ee80000300a00 */
[----:B------:R0:W-:Y:S01]  /*3b800*/  STL [R1+0x29e0], R11 ;  /* 0x0029e00b01007387 */ /* 0x0001e20000100800 */
[----:B------:R-:W-:-:S03]  /*3b810*/  IMAD R19, R29, 0x100, R19 ;  /* 0x000001001d137824 */ /* 0x000fc600078e0213 */
[----:B0-----:R-:W2:Y:S04]  /*3b820*/  LDL.LU R11, [R1+0x7e8] ;  /* 0x0007e800010b7983 */ /* 0x001ea80000300800 */
[----:B------:R-:W-:Y:S04]  /*3b830*/  STL [R1+0x2768], R0 ;  /* 0x0027680001007387 */ /* 0x000fe80000100800 */
[----:B------:R0:W-:Y:S04]  /*3b840*/  STL [R1+0x2750], R28 ;  /* 0x0027501c01007387 */ /* 0x0001e80000100800 */
[----:B0-----:R-:W4:Y:S04]  /*3b850*/  LDL.LU R28, [R1+0x804] ;  /* 0x00080400011c7983 */ /* 0x001f280000300800 */
[----:B------:R-:W4:Y:S04]  /*3b860*/  LDL.LU R0, [R1+0x810] ;  /* 0x0008100001007983 */ /* 0x000f280000300800 */
[----:B------:R-:W4:Y:S01]  /*3b870*/  LDL.LU R29, [R1+0x80c] ;  /* 0x00080c00011d7983 */ /* 0x000f220000300800 */
[----:B---3--:R-:W-:-:S15]  /*3b880*/  HMMA.16816.F32 R24, R4, R8, R24 ;  /* 0x000000080418723c */ /* 0x008fde0000001818 */
[----:B------:R-:W-:-:S08]  /*3b890*/  NOP ;  /* 0x0000000000007918 */ /* 0x000fd00000000000 */
[----:B------:R-:W-:Y:S04]  /*3b8a0*/  STL.64 [R1+0x140], R24 ;  /* 0x0001401801007387 */ /* 0x000fe80000100a00 */
[----:B------:R0:W-:Y:S04]  /*3b8b0*/  STL.64 [R1+0x148], R26 ;  /* 0x0001481a01007387 */ /* 0x0001e80000100a00 */
[----:B0-----:R-:W3:Y:S04]  /*3b8c0*/  LDL.LU.64 R26, [R1+0x2a38] ;  /* 0x002a3800011a7983 */ /* 0x001ee80000300a00 */
[----:B------:R-:W3:Y:S01]  /*3b8d0*/  LDL.LU.64 R24, [R1+0x2a30] ;  /* 0x002a300001187983 */ /* 0x000ee20000300a00 */
[----:B--2---:R-:W-:Y:S01]  /*3b8e0*/  IMAD R18, R18, 0x100, R11 ;  /* 0x0000010012127824 */ /* 0x004fe200078e020b */
[C---:B---3--:R-:W-:Y:S06]  /*3b8f0*/  HMMA.16816.F32 R24, R4.reuse, R2, R24 ;  /* 0x000000020418723c */ /* 0x048fec0000001818 */
[----:B----4-:R-:W-:-:S15]  /*3b900*/  HMMA.16816.F32 R4, R4, R22, R12 ;  /* 0x000000160404723c */ /* 0x010fde000000180c */
[----:B------:R-:W-:-:S02]  /*3b910*/  NOP ;  /* 0x0000000000007918 */ /* 0x000fc40000000000 */
[----:B------:R-:W-:Y:S04]  /*3b920*/  STL.64 [R1+0x130], R24 ;  /* 0x0001301801007387 */ /* 0x000fe80000100a00 */
[----:B------:R0:W-:Y:S04]  /*3b930*/  STL.64 [R1+0x138], R26 ;  /* 0x0001381a01007387 */ /* 0x0001e80000100a00 */
[----:B0-----:R-:W2:Y:S04]  /*3b940*/  LDL.LU.64 R26, [R1+0x2a28] ;  /* 0x002a2800011a7983 */ /* 0x001ea80000300a00 */
[----:B------:R-:W-:Y:S04]  /*3b950*/  STL.64 [R1+0x2a20], R22 ;  /* 0x002a201601007387 */ /* 0x000fe80000100a00 */
[----:B------:R0:W-:Y:S04]  /*3b960*/  STL.64 [R1+0x2a18], R20 ;  /* 0x002a181401007387 */ /* 0x0001e80000100a00 */
[----:B------:R-:W-:Y:S04]  /*3b970*/  STL.64 [R1+0x90], R4 ;  /* 0x0000900401007387 */ /* 0x000fe80000100a00 */
[----:B------:R-:W-:Y:S04]  /*3b980*/  STL.64 [R1+0x98], R6 ;  /* 0x0000980601007387 */ /* 0x000fe80000100a00 */
        /* <DEDUP_REMOVED lines=8> */
[----:B------:R-:W4:Y:S01]  /*3ba10*/  LDL.LU R11, [R1+0x7f8] ;  /* 0x0007f800010b7983 */ /* 0x000f220000300800 */
[----:B------:R-:W-:-:S02]  /*3ba20*/  F2FP.F16.E5M2.UNPACK_B R16, R16 ;  /* 0x00000010ff10723e */ /* 0x000fc400020004ff */
[----:B------:R-:W-:Y:S02]  /*3ba30*/  F2FP.F16.E5M2.UNPACK_B R17, R17 ;  /* 0x00000011ff11723e */ /* 0x000fe400020004ff */
[----:B------:R-:W-:Y:S02]  /*3ba40*/  F2FP.F16.E5M2.UNPACK_B R18, R18 ;  /* 0x00000012ff12723e */ /* 0x000fe400020004ff */
[----:B------:R-:W-:Y:S01]  /*3ba50*/  F2FP.F16.E5M2.UNPACK_B R19, R19 ;  /* 0x00000013ff13723e */ /* 0x000fe200020004ff */
[----:B----4-:R-:W-:Y:S04]  /*3ba60*/  STL.64 [R1+0x29f0], R10 ;  /* 0x0029f00a01007387 */ /* 0x010fe80000100a00 */
[----:B------:R0:W-:Y:S04]  /*3ba70*/  STL.64 [R1+0x29e8], R8 ;  /* 0x0029e80801007387 */ /* 0x0001e80000100a00 */
[----:B0-----:R-:W4:Y:S04]  /*3ba80*/  LDL.LU R8, [R1+0x250] ;  /* 0x0002500001087983 */ /* 0x001f280000300800 */
[----:B------:R-:W4:Y:S04]  /*3ba90*/  LDL.LU R9, [R1+0x254] ;  /* 0x0002540001097983 */ /* 0x000f280000300800 */
[----:B------:R-:W3:Y:S04]  /*3baa0*/  LDL.LU R10, [R1+0x258] ;  /* 0x00025800010a7983 */ /* 0x000ee80000300800 */
[----:B------:R-:W3:Y:S01]  /*3bab0*/  LDL.LU R11, [R1+0x25c] ;  /* 0x00025c00010b7983 */ /* 0x000ee20000300800 */
[C---:B--2---:R-:W-:Y:S03]  /*3bac0*/  HMMA.16816.F32 R20, R16.reuse, R26, R20 ;  /* 0x0000001a1014723c */ /* 0x044fe60000001814 */
        /* <DEDUP_REMOVED lines=8> */
[----:B------:R-:W4:Y:S04]  /*3bb50*/  LDL.LU R6, [R1+0x7fc] ;  /* 0x0007fc0001067983 */ /* 0x000f280000300800 */
[----:B------:R-:W4:Y:S04]  /*3bb60*/  LDL.LU R7, [R1+0x808] ;  /* 0x0008080001077983 */ /* 0x000f280000300800 */
[----:B------:R-:W-:Y:S04]  /*3bb70*/  STL.64 [R1+0x80], R20 ;  /* 0x0000801401007387 */ /* 0x000fe80000100a00 */
[----:B------:R0:W-:Y:S04]  /*3bb80*/  STL.64 [R1+0x88], R22 ;  /* 0x0000881601007387 */ /* 0x0001e80000100a00 */
[----:B0-----:R-:W4:Y:S04]  /*3bb90*/  LDL.LU.64 R22, [R1+0x2a20] ;  /* 0x002a200001167983 */ /* 0x001f280000300a00 */
[----:B------:R-:W2:Y:S04]  /*3bba0*/  LDL.LU.64 R20, [R1+0x2a18] ;  /* 0x002a180001147983 */ /* 0x000ea80000300a00 */
[----:B------:R0:W-:Y:S04]  /*3bbb0*/  STL.64 [R1+0x29b8], R26 ;  /* 0x0029b81a01007387 */ /* 0x0001e80000100a00 */
[----:B------:R-:W3:Y:S04]  /*3bbc0*/  LDL.LU R24, [R1+0x290] ;  /* 0x0002900001187983 */ /* 0x000ee80000300800 */
[----:B------:R-:W3:Y:S04]  /*3bbd0*/  LDL.LU R25, [R1+0x294] ;  /* 0x0002940001197983 */ /* 0x000ee80000300800 */
[----:B0-----:R-:W4:Y:S04]  /*3bbe0*/  LDL.LU R26, [R1+0x298] ;  /* 0x00029800011a7983 */ /* 0x001f280000300800 */
[----:B------:R-:W4:Y:S04]  /*3bbf0*/  LDL.LU R27, [R1+0x29c] ;  /* 0x00029c00011b7983 */ /* 0x000f280000300800 */
[----:B----4-:R-:W-:Y:S04]  /*3bc00*/  STL.64 [R1+0x29c8], R26 ;  /* 0x0029c81a01007387 */ /* 0x010fe80000100a00 */
[----:B---3--:R0:W-:Y:S04]  /*3bc10*/  STL.64 [R1+0x29c0], R24 ;  /* 0x0029c01801007387 */ /* 0x0081e80000100a00 */
[----:B0-----:R-:W3:Y:S04]  /*3bc20*/  LDL.LU R24, [R1+0x270] ;  /* 0x0002700001187983 */ /* 0x001ee80000300800 */
[----:B------:R-:W3:Y:S04]  /*3bc30*/  LDL.LU R25, [R1+0x274] ;  /* 0x0002740001197983 */ /* 0x000ee80000300800 */
[----:B------:R-:W4:Y:S04]  /*3bc40*/  LDL.LU R26, [R1+0x278] ;  /* 0x00027800011a7983 */ /* 0x000f280000300800 */
[----:B------:R-:W4:Y:S01]  /*3bc50*/  LDL.LU R27, [R1+0x27c] ;  /* 0x00027c00011b7983 */ /* 0x000f220000300800 */
[C---:B--2---:R-:W-:Y:S03]  /*3bc60*/  HMMA.16816.F32 R12, R16.reuse, R20, R12 ;  /* 0x00000014100c723c */ /* 0x044fe6000000180c */
        /* <DEDUP_REMOVED lines=20> */
[----:B0-----:R-:W3:Y:S04]  /*3bdb0*/  LDL.LU.64 R10, [R1+0x29f0] ;  /* 0x0029f000010a7983 */ /* 0x001ee80000300a00 */
[----:B------:R-:W4:Y:S04]  /*3bdc0*/  LDL.LU.64 R8, [R1+0x29e8] ;  /* 0x0029e80001087983 */ /* 0x000f280000300a00 */
[----:B------:R-:W-:Y:S04]  /*3bdd0*/  STL.64 [R1+0x29a0], R14 ;  /* 0x0029a00e01007387 */ /* 0x000fe80000100a00 */
[----:B------:R0:W-:Y:S04]  /*3bde0*/  STL.64 [R1+0x2998], R12 ;  /* 0x0029980c01007387 */ /* 0x0001e80000100a00 */
[----:B0-----:R-:W4:Y:S04]  /*3bdf0*/  LDL.LU R12, [R1+0x280] ;  /* 0x00028000010c7983 */ /* 0x001f280000300800 */
[----:B------:R-:W4:Y:S04]  /*3be00*/  LDL.LU R13, [R1+0x284] ;  /* 0x00028400010d7983 */ /* 0x000f280000300800 */
[----:B------:R-:W4:Y:S04]  /*3be10*/  LDL.LU R14, [R1+0x288] ;  /* 0x00028800010e7983 */ /* 0x000f280000300800 */
[----:B------:R-:W4:Y:S01]  /*3be20*/  LDL.LU R15, [R1+0x28c] ;  /* 0x00028c00010f7983 */ /* 0x000f220000300800 */
[----:B---3--:R-:W-:-:S03]  /*3be30*/  IMAD R4, R4, 0x100, R11 ;  /* 0x0000010004047824 */ /* 0x008fc600078e020b */
[----:B------:R-:W2:Y:S02]  /*3be40*/  LDL.LU R11, [R1+0x29e0] ;  /* 0x0029e000010b7983 */ /* 0x000ea40000300800 */
[----:B--2---:R-:W-:-:S15]  /*3be50*/  HMMA.16816.F32 R24, R16, R10, R24 ;  /* 0x0000000a1018723c */ /* 0x004fde0000001818 */
[----:B------:R-:W-:-:S08]  /*3be60*/  NOP ;  /* 0x0000000000007918 */ /* 0x000fd00000000000 */
[----:B------:R-:W-:Y:S04]  /*3be70*/  STL.64 [R1+0x40], R24 ;  /* 0x0000401801007387 */ /* 0x000fe80000100a00 */
[----:B------:R0:W-:Y:S04]  /*3be80*/  STL.64 [R1+0x48], R26 ;  /* 0x0000481a01007387 */ /* 0x0001e80000100a00 */
[----:B0-----:R-:W4:Y:S04]  /*3be90*/  LDL.LU.64 R26, [R1+0x29d8] ;  /* 0x0029d800011a7983 */ /* 0x001f280000300a00 */
[----:B------:R-:W4:Y:S01]  /*3bea0*/  LDL.LU.64 R24, [R1+0x29d0] ;  /* 0x0029d00001187983 */ /* 0x000f220000300a00 */
[----:B------:R-:W-:-:S03]  /*3beb0*/  IMAD R5, R6, 0x100, R5 ;  /* 0x0000010006057824 */ /* 0x000fc600078e0205 */
[----:B------:R-:W-:Y:S01]  /*3bec0*/  STL [R1+0x2970], R11 ;  /* 0x0029700b01007387 */ /* 0x000fe20000100800 */
[----:B------:R-:W-:Y:S02]  /*3bed0*/  IMAD R6, R28, 0x100, R7 ;  /* 0x000001001c067824 */ /* 0x000fe400078e0207 */
[----:B------:R-:W-:Y:S01]  /*3bee0*/  IMAD R7, R29, 0x100, R0 ;  /* 0x000001001d077824 */ /* 0x000fe200078e0200 */
[----:B------:R-:W2:Y:S04]  /*3bef0*/  LDL.LU R28, [R1+0x824] ;  /* 0x00082400011c7983 */ /* 0x000ea80000300800 */
[----:B------:R-:W3:Y:S04]  /*3bf00*/  LDL.LU R0, [R1+0x830] ;  /* 0x0008300001007983 */ /* 0x000ee80000300800 */
[----:B------:R-:W3:Y:S01]  /*3bf10*/  LDL.LU R29, [R1+0x82c] ;  /* 0x00082c00011d7983 */ /* 0x000ee20000300800 */
[----:B----4-:R-:W-:-:S15]  /*3bf20*/  HMMA.16816.F32 R24, R16, R8, R24 ;  /* 0x000000081018723c */ /* 0x010fde0000001818 */
        /* <DEDUP_REMOVED lines=10> */
[----:B0-----:R-:W4:Y:S04]  /*3bfd0*/  LDL.LU.64 R26, [R1+0x29b8] ;  /* 0x0029b800011a7983 */ /* 0x001f280000300a00 */
[----:B------:R-:W-:Y:S04]  /*3bfe0*/  STL.64 [R1+0x29b0], R22 ;  /* 0x0029b01601007387 */ /* 0x000fe80000100a00 */
[----:B------:R0:W-:Y:S04]  /*3bff0*/  STL.64 [R1+0x29a8], R20 ;  /* 0x0029a81401007387 */ /* 0x0001e80000100a00 */
[----:B------:R1:W-:Y:S04]  /*3c000*/  STL.64 [R1+0x30], R12 ;  /* 0x0000300c01007387 */ /* 0x0003e80000100a00 */
[----:B------:R2:W-:Y:S04]  /*3c010*/  STL.64 [R1+0x38], R14 ;  /* 0x0000380e01007387 */ /* 0x0005e80000100a00 */
[----:B0-----:R-:W4:Y:S04]  /*3c020*/  LDL.LU R20, [R1+0x2a0] ;  /* 0x0002a00001147983 */ /* 0x001f280000300800 */
[----:B------:R-:W4:Y:S04]  /*3c030*/  LDL.LU R21, [R1+0x2a4] ;  /* 0x0002a40001157983 */ /* 0x000f280000300800 */
[----:B------:R-:W4:Y:S04]  /*3c040*/  LDL.LU R22, [R1+0x2a8] ;  /* 0x0002a80001167983 */ /* 0x000f280000300800 */
[----:B------:R-:W4:Y:S04]  /*3c050*/  LDL.LU R23, [R1+0x2ac] ;  /* 0x0002ac0001177983 */ /* 0x000f280000300800 */
[----:B-1----:R-:W3:Y:S04]  /*3c060*/  LDL.LU R12, [R1+0x2b0] ;  /* 0x0002b000010c7983 */ /* 0x002ee80000300800 */
[----:B------:R-:W3:Y:S04]  /*3c070*/  LDL.LU R13, [R1+0x2b4] ;  /* 0x0002b400010d7983 */ /* 0x000ee80000300800 */
[----:B--2---:R-:W3:Y:S04]  /*3c080*/  LDL.LU R14, [R1+0x2b8] ;  /* 0x0002b800010e7983 */ /* 0x004ee80000300800 */
[----:B------:R-:W3:Y:S04]  /*3c090*/  LDL.LU R15, [R1+0x2bc] ;  /* 0x0002bc00010f7983 */ /* 0x000ee80000300800 */
[----:B------:R-:W2:Y:S01]  /*3c0a0*/  LDL.LU R11, [R1+0x818] ;  /* 0x00081800010b7983 */ /* 0x000ea20000300800 */
[----:B------:R-:W-:-:S02]  /*3c0b0*/  F2FP.F16.E5M2.UNPACK_B R4, R4 ;  /* 0x00000004ff04723e */ /* 0x000fc400020004ff */
[----:B------:R-:W-:Y:S02]  /*3c0c0*/  F2FP.F16.E5M2.UNPACK_B R5, R5 ;  /* 0x00000005ff05723e */ /* 0x000fe400020004ff */
[----:B------:R-:W-:Y:S02]  /*3c0d0*/  F2FP.F16.E5M2.UNPACK_B R6, R6 ;  /* 0x00000006ff06723e */ /* 0x000fe400020004ff */
[----:B------:R-:W-:Y:S01]  /*3c0e0*/  F2FP.F16.E5M2.UNPACK_B R7, R7 ;  /* 0x00000007ff07723e */ /* 0x000fe200020004ff */
[----:B--2---:R-:W-:Y:S04]  /*3c0f0*/  STL.64 [R1+0x2980], R10 ;  /* 0x0029800a01007387 */ /* 0x004fe80000100a00 */
[----:B------:R0:W-:Y:S04]  /*3c100*/  STL.64 [R1+0x2978], R8 ;  /* 0x0029780801007387 */ /* 0x0001e80000100a00 */
[----:B0-----:R-:W2:Y:S04]  /*3c110*/  LDL.LU R8, [R1+0x2d0] ;  /* 0x0002d00001087983 */ /* 0x001ea80000300800 */
[----:B------:R-:W2:Y:S04]  /*3c120*/  LDL.LU R9, [R1+0x2d4] ;  /* 0x0002d40001097983 */ /* 0x000ea80000300800 */
[----:B------:R-:W3:Y:S04]  /*3c130*/  LDL.LU R10, [R1+0x2d8] ;  /* 0x0002d800010a7983 */ /* 0x000ee80000300800 */
[----:B------:R-:W3:Y:S01]  /*3c140*/  LDL.LU R11, [R1+0x2dc] ;  /* 0x0002dc00010b7983 */ /* 0x000ee20000300800 */
[C---:B----4-:R-:W-:Y:S03]  /*3c150*/  HMMA.16816.F32 R20, R4.reuse, R26, R20 ;  /* 0x0000001a0414723c */ /* 0x050fe60000001814 */
[----:B---3--:R-:W-:Y:S04]  /*3c160*/  STL.64 [R1+0x2990], R10 ;  /* 0x0029900a01007387 */ /* 0x008fe80000100a00 */
[----:B--2---:R0:W-:Y:S04]  /*3c170*/  STL.64 [R1+0x2988], R8 ;  /* 0x0029880801007387 */ /* 0x0041e80000100a00 */
        /* <DEDUP_REMOVED lines=36> */
[----:B------:R-:W-:Y:S04]  /*3c3c0*/  STL.64 [R1], R8 ;  /* 0x0000000801007387 */ /* 0x000fe80000100a00 */
        /* <DEDUP_REMOVED lines=22> */
[----:B------:R-:W4:Y:S04]  /*3c530*/  LDL.LU.64 R24, [R1+0x2960] ;  /* 0x0029600001187983 */ /* 0x000f280000300a00 */
[----:B------:R-:W-:Y:S01]  /*3c540*/  STL [R1+0x2900], R11 ;  /* 0x0029000b01007387 */ /* 0x000fe20000100800 */
[----:B----4-:R-:W-:-:S15]  /*3c550*/  HMMA.16816.F32 R24, R4, R8, R24 ;  /* 0x000000080418723c */ /* 0x010fde0000001818 */
[----:B------:R-:W-:-:S08]  /*3c560*/  NOP ;  /* 0x0000000000007918 */ /* 0x000fd00000000000 */
[----:B------:R-:W-:Y:S04]  /*3c570*/  STL.64 [R1+0x1c0], R24 ;  /* 0x0001c01801007387 */ /* 0x000fe80000100a00 */
[----:B------:R0:W-:Y:S04]  /*3c580*/  STL.64 [R1+0x1c8], R26 ;  /* 0x0001c81a01007387 */ /* 0x0001e80000100a00 */
[----:B0-----:R-:W2:Y:S04]  /*3c590*/  LDL.LU.64 R26, [R1+0x2958] ;  /* 0x00295800011a7983 */ /* 0x001ea80000300a00 */
[----:B------:R-:W2:Y:S01]  /*3c5a0*/  LDL.LU.64 R24, [R1+0x2950] ;  /* 0x0029500001187983 */ /* 0x000ea20000300a00 */
[----:B------:R-:W-:Y:S01]  /*3c5b0*/  HMMA.16816.F32 R12, R4, R22, R12 ;  /* 0x00000016040c723c */ /* 0x000fe2000000180c */
[----:B------:R-:W-:-:S02]  /*3c5c0*/  IMAD R17, R18, 0x100, R17 ;  /* 0x0000010012117824 */ /* 0x000fc400078e0211 */
[----:B------:R-:W-:Y:S02]  /*3c5d0*/  IMAD R18, R28, 0x100, R19 ;  /* 0x000001001c127824 */ /* 0x000fe400078e0213 */
[----:B------:R-:W-:Y:S01]  /*3c5e0*/  IMAD R19, R29, 0x100, R0 ;  /* 0x000001001d137824 */ /* 0x000fe200078e0200 */
[----:B------:R-:W3:Y:S04]  /*3c5f0*/  LDL.LU R28, [R1+0x850] ;  /* 0x00085000011c7983 */ /* 0x000ee80000300800 */
[----:B------:R-:W3:Y:S01]  /*3c600*/  LDL.LU R0, [R1+0x84c] ;  /* 0x00084c0001007983 */ /* 0x000ee20000300800 */
[----:B--2---:R-:W-:-:S15]  /*3c610*/  HMMA.16816.F32 R24, R4, R2, R24 ;  /* 0x000000020418723c */ /* 0x004fde0000001818 */
[----:B------:R-:W-:-:S08]  /*3c620*/  NOP ;  /* 0x0000000000007918 */ /* 0x000fd00000000000 */
[----:B------:R-:W-:Y:S04]  /*3c630*/  STL.64 [R1+0x1e0], R24 ;  /* 0x0001e01801007387 */ /* 0x000fe80000100a00 */
[----:B------:R0:W-:Y:S04]  /*3c640*/  STL.64 [R1+0x1e8], R26 ;  /* 0x0001e81a01007387 */ /* 0x0001e80000100a00 */
[----:B0-----:R-:W2:Y:S04]  /*3c650*/  LDL.LU.64 R26, [R1+0x2948] ;  /* 0x00294800011a7983 */ /* 0x001ea80000300a00 */
[----:B------:R-:W-:Y:S04]  /*3c660*/  STL.64 [R1+0x1d0], R12 ;  /* 0x0001d00c01007387 */ /* 0x000fe80000100a00 */
[----:B------:R-:W-:Y:S04]  /*3c670*/  STL [R1+0x1d8], R14 ;  /* 0x0001d80e01007387 */ /* 0x000fe80000100800 */
[----:B------:R-:W-:Y:S04]  /*3c680*/  STL.64 [R1+0x2940], R22 ;  /* 0x0029401601007387 */ /* 0x000fe80000100a00 */
[----:B------:R0:W-:Y:S04]  /*3c690*/  STL.64 [R1+0x2938], R20 ;  /* 0x0029381401007387 */ /* 0x0001e80000100a00 */
[----:B0-----:R-:W2:Y:S04]  /*3c6a0*/  LDL.LU R20, [R1+0x320] ;  /* 0x0003200001147983 */ /* 0x001ea80000300800 */
[----:B------:R-:W2:Y:S04]  /*3c6b0*/  LDL.LU R21, [R1+0x324] ;  /* 0x0003240001157983 */ /* 0x000ea80000300800 */
[----:B------:R-:W2:Y:S04]  /*3c6c0*/  LDL.LU R22, [R1+0x328] ;  /* 0x0003280001167983 */ /* 0x000ea80000300800 */
[----:B------:R-:W2:Y:S04]  /*3c6d0*/  LDL.LU R23, [R1+0x32c] ;  /* 0x00032c0001177983 */ /* 0x000ea80000300800 */
        /* <DEDUP_REMOVED lines=11> */
[----:B--2---:R-:W-:Y:S03]  /*3c790*/  HMMA.16816.F32 R20, R16, R26, R20 ;  /* 0x0000001a1014723c */ /* 0x004fe60000001814 */
[----:B------:R-:W2:Y:S04]  /*3c7a0*/  LDL.LU R12, [R1+0x340] ;  /* 0x00034000010c7983 */ /* 0x000ea80000300800 */
[----:B------:R-:W2:Y:S01]  /*3c7b0*/  LDL.LU R13, [R1+0x344] ;  /* 0x00034400010d7983 */ /* 0x000ea20000300800 */
[----:B------:R-:W-:-:S03]  /*3c7c0*/  IMAD.MOV.U32 R29, RZ, RZ, R15 ;  /* 0x000000ffff1d7224 */ /* 0x000fc600078e000f */
[----:B------:R-:W2:Y:S04]  /*3c7d0*/  LDL.LU R14, [R1+0x348] ;  /* 0x00034800010e7983 */ /* 0x000ea80000300800 */
[----:B------:R-:W2:Y:S04]  /*3c7e0*/  LDL.LU R15, [R1+0x34c] ;  /* 0x00034c00010f7983 */ /* 0x000ea80000300800 */
[----:B---3--:R-:W-:Y:S04]  /*3c7f0*/  STL.64 [R1+0x2920], R10 ;  /* 0x0029200a01007387 */ /* 0x008fe80000100a00 */
[----:B----4-:R0:W-:Y:S04]  /*3c800*/  STL.64 [R1+0x2918], R8 ;  /* 0x0029180801007387 */ /* 0x0101e80000100a00 */
[----:B0-----:R-:W3:Y:S04]  /*3c810*/  LDL.LU R8, [R1+0x350] ;  /* 0x0003500001087983 */ /* 0x001ee80000300800 */
[----:B------:R-:W3:Y:S04]  /*3c820*/  LDL.LU R9, [R1+0x354] ;  /* 0x0003540001097983 */ /* 0x000ee80000300800 */
[----:B------:R-:W3:Y:S04]  /*3c830*/  LDL.LU R10, [R1+0x358] ;  /* 0x00035800010a7983 */ /* 0x000ee80000300800 */
[----:B------:R-:W3:Y:S04]  /*3c840*/  LDL.LU R11, [R1+0x35c] ;  /* 0x00035c00010b7983 */ /* 0x000ee80000300800 */
[----:B------:R-:W4:Y:S04]  /*3c850*/  LDL.LU R4, [R1+0x834] ;  /* 0x0008340001047983 */ /* 0x000f280000300800 */
[----:B------:R-:W4:Y:S04]  /*3c860*/  LDL.LU R5, [R1+0x83c] ;  /* 0x00083c0001057983 */ /* 0x000f280000300800 */
[----:B------:R-:W4:Y:S04]  /*3c870*/  LDL.LU R6, [R1+0x848] ;  /* 0x0008480001067983 */ /* 0x000f280000300800 */
[----:B------:R-:W4:Y:S04]  /*3c880*/  LDL.LU R7, [R1+0x844] ;  /* 0x0008440001077983 */ /* 0x000f280000300800 */
[----:B------:R0:W-:Y:S04]  /*3c890*/  STL [R1+0x2690], R29 ;  /* 0x0026901d01007387 */ /* 0x0001e80000100800 */
[----:B0-----:R-:W4:Y:S04]  /*3c8a0*/  LDL.LU R29, [R1+0x840] ;  /* 0x00084000011d7983 */ /* 0x001f280000300800 */
        /* <DEDUP_REMOVED lines=52> */
[----:B------:R-:W-:Y:S01]  /*3cbf0*/  IMAD R5, R5, 0x100, R29 ;  /* 0x0000010005057824 */ /* 0x000fe200078e021d */
        /* <DEDUP_REMOVED lines=10> */
[----:B------:R-:W3:Y:S04]  /*3cca0*/  LDL.LU R10, [R1+0x448] ;  /* 0x00044800010a7983 */ /* 0x000ee80000300800 */
[----:B------:R-:W3:Y:S04]  /*3ccb0*/  LDL.LU R11, [R1+0x44c] ;  /* 0x00044c00010b7983 */ /* 0x000ee80000300800 */
[----:B------:R-:W4:Y:S01]  /*3ccc0*/  LDL R29, [R1+0x57c] ;  /* 0x00057c00011d7983 */ /* 0x000f220000100800 */
[----:B------:R-:W-:-:S02]  /*3ccd0*/  IMAD R6, R7, 0x100, R6 ;  /* 0x0000010007067824 */ /* 0x000fc400078e0206 */
[----:B------:R-:W-:Y:S01]  /*3cce0*/  IMAD R7, R0, 0x100, R28 ;  /* 0x0000010000077824 */ /* 0x000fe200078e021c */
[----:B----4-:R-:W-:Y:S04]  /*3ccf0*/  STL [R1+0x287c], R29 ;  /* 0x00287c1d01007387 */ /* 0x010fe80000100800 */
[----:B------:R-:W4:Y:S01]  /*3cd00*/  LDL R28, [R1+0x558] ;  /* 0x00055800011c7983 */ /* 0x000f220000100800 */
[----:B--2---:R-:W-:Y:S01]  /*3cd10*/  HMMA.16816.F32 R24, R16, R2, R24 ;  /* 0x000000021018723c */ /* 0x004fe20000001818 */
[----:B------:R-:W-:Y:S02]  /*3cd20*/  F2FP.F16.E5M2.UNPACK_B R4, R4 ;  /* 0x00000004ff04723e */ /* 0x000fe400020004ff */
[----:B------:R-:W-:Y:S01]  /*3cd30*/  F2FP.F16.E5M2.UNPACK_B R5, R5 ;  /* 0x00000005ff05723e */ /* 0x000fe200020004ff */
[----:B----4-:R-:W-:Y:S04]  /*3cd40*/  STL [R1+0x2880], R28 ;  /* 0x0028801c01007387 */ /* 0x010fe80000100800 */
[----:B------:R-:W2:-:S15]  /*3cd50*/  LDL R0, [R1+0x55c] ;  /* 0x00055c0001007983 */ /* 0x000e9e0000100800 */
[----:B------:R-:W-:Y:S04]  /*3cd60*/  STL.64 [R1+0x320], R24 ;  /* 0x0003201801007387 */ /* 0x000fe80000100a00 */
[----:B------:R0:W-:Y:S04]  /*3cd70*/  STL.64 [R1+0x328], R26 ;  /* 0x0003281a01007387 */ /* 0x0001e80000100a00 */
[----:B0-----:R-:W4:Y:S01]  /*3cd80*/  LDL.LU.64 R26, [R1+0x28d8] ;  /* 0x0028d800011a7983 */ /* 0x001f220000300a00 */
[----:B------:R-:W-:Y:S02]  /*3cd90*/  F2FP.F16.E5M2.UNPACK_B R6, R6 ;  /* 0x00000006ff06723e */ /* 0x000fe400020004ff */
[----:B------:R-:W-:Y:S01]  /*3cda0*/  F2FP.F16.E5M2.UNPACK_B R7, R7 ;  /* 0x00000007ff07723e */ /* 0x000fe200020004ff */
[----:B---3--:R-:W-:Y:S01]  /*3cdb0*/  HMMA.16816.F32 R16, R16, R22, R8 ;  /* 0x000000161010723c */ /* 0x008fe20000001808 */
[----:B------:R-:W3:-:S15]  /*3cdc0*/  LDL.LU R8, [R1+0x400] ;  /* 0x0004000001087983 */ /* 0x000ede0000300800 */
[----:B------:R-:W-:-:S07]  /*3cdd0*/  NOP ;  /* 0x0000000000007918 */ /* 0x000fce0000000000 */
[----:B------:R-:W-:Y:S04]  /*3cde0*/  STL.64 [R1+0x310], R16 ;  /* 0x0003101001007387 */ /* 0x000fe80000100a00 */
[----:B------:R-:W-:Y:S01]  /*3cdf0*/  STL.64 [R1+0x318], R18 ;  /* 0x0003181201007387 */ /* 0x000fe20000100a00 */
[----:B----4-:R-:W-:-:S15]  /*3ce00*/  HMMA.16816.F32 R12, R4, R26, R12 ;  /* 0x0000001a040c723c */ /* 0x010fde000000180c */
[----:B------:R-:W-:-:S08]  /*3ce10*/  NOP ;  /* 0x0000000000007918 */ /* 0x000fd00000000000 */
[----:B------:R0:W-:Y:S04]  /*3ce20*/  STL.64 [R1+0x300], R12 ;  /* 0x0003000c01007387 */ /* 0x0001e80000100a00 */
[----:B------:R1:W-:Y:S04]  /*3ce30*/  STL.64 [R1+0x308], R14 ;  /* 0x0003080e01007387 */ /* 0x0003e80000100a00 */
[----:B------:R-:W3:Y:S04]  /*3ce40*/  LDL.LU R9, [R1+0x404] ;  /* 0x0004040001097983 */ /* 0x000ee80000300800 */
[----:B------:R-:W4:Y:S04]  /*3ce50*/  LDL.LU R10, [R1+0x408] ;  /* 0x00040800010a7983 */ /* 0x000f280000300800 */
[----:B------:R-:W4:Y:S04]  /*3ce60*/  LDL.LU R11, [R1+0x40c] ;  /* 0x00040c00010b7983 */ /* 0x000f280000300800 */
[----:B0-----:R-:W2:Y:S04]  /*3ce70*/  LDL.LU R12, [R1+0x420] ;  /* 0x00042000010c7983 */ /* 0x001ea80000300800 */
[----:B------:R-:W2:Y:S04]  /*3ce80*/  LDL.LU R13, [R1+0x424] ;  /* 0x00042400010d7983 */ /* 0x000ea80000300800 */
[----:B-1----:R-:W2:Y:S04]  /*3ce90*/  LDL.LU R14, [R1+0x428] ;  /* 0x00042800010e7983 */ /* 0x002ea80000300800 */
[----:B------:R-:W2:Y:S04]  /*3cea0*/  LDL.LU R15, [R1+0x42c] ;  /* 0x00042c00010f7983 */ /* 0x000ea80000300800 */
[----:B----4-:R-:W-:Y:S04]  /*3ceb0*/  STL.64 [R1+0x28c0], R10 ;  /* 0x0028c00a01007387 */ /* 0x010fe80000100a00 */
[----:B---3--:R0:W-:Y:S04]  /*3cec0*/  STL.64 [R1+0x28b8], R8 ;  /* 0x0028b80801007387 */ /* 0x0081e80000100a00 */
[----:B0-----:R-:W3:Y:S04]  /*3ced0*/  LDL.LU R8, [R1+0x410] ;  /* 0x0004100001087983 */ /* 0x001ee80000300800 */
[----:B------:R-:W3:Y:S04]  /*3cee0*/  LDL.LU R9, [R1+0x414] ;  /* 0x0004140001097983 */ /* 0x000ee80000300800 */
[----:B------:R-:W3:Y:S04]  /*3cef0*/  LDL.LU R10, [R1+0x418] ;  /* 0x00041800010a7983 */ /* 0x000ee80000300800 */
[----:B------:R-:W3:Y:S04]  /*3cf00*/  LDL.LU R11, [R1+0x41c] ;  /* 0x00041c00010b7983 */ /* 0x000ee80000300800 */
[----:B------:R-:W4:Y:S04]  /*3cf10*/  LDL.LU R28, [R1+0x858] ;  /* 0x00085800011c7983 */ /* 0x000f280000300800 */
[----:B------:R-:W2:Y:S04]  /*3cf20*/  LDL.LU R16, [R1+0x854] ;  /* 0x0008540001107983 */ /* 0x000ea80000300800 */
[----:B------:R-:W4:Y:S04]  /*3cf30*/  LDL.LU R29, [R1+0x860] ;  /* 0x00086000011d7983 */ /* 0x000f280000300800 */
        /* <DEDUP_REMOVED lines=9> */
[C---:B------:R-:W-:Y:S03]  /*3cfd0*/  HMMA.16816.F32 R12, R4.reuse, R20, R12 ;  /* 0x00000014040c723c */ /* 0x040fe6000000180c */
[----:B---3--:R-:W-:Y:S04]  /*3cfe0*/  STL.64 [R1+0x28a0], R18 ;  /* 0x0028a01201007387 */ /* 0x008fe80000100a00 */
[----:B--2---:R0:W-:Y:S04]  /*3cff0*/  STL.64 [R1+0x2898], R16 ;  /* 0x0028981001007387 */ /* 0x0041e80000100a00 */
[----:B0-----:R-:W2:Y:S04]  /*3d000*/  LDL.LU R16, [R1+0x3f0] ;  /* 0x0003f00001107983 */ /* 0x001ea80000300800 */
[----:B------:R-:W2:Y:S04]  /*3d010*/  LDL.LU R17, [R1+0x3f4] ;  /* 0x0003f40001117983 */ /* 0x000ea80000300800 */
[----:B------:R-:W2:Y:S04]  /*3d020*/  LDL.LU R18, [R1+0x3f8] ;  /* 0x0003f80001127983 */ /* 0x000ea80000300800 */
[----:B------:R-:W2:Y:S04]  /*3d030*/  LDL.LU R19, [R1+0x3fc] ;  /* 0x0003fc0001137983 */ /* 0x000ea80000300800 */
[----:B------:R-:W3:Y:S04]  /*3d040*/  LDL R27, [R1+0x578] ;  /* 0x00057800011b7983 */ /* 0x000ee80000100800 */
[----:B------:R-:W4:Y:S04]  /*3d050*/  LDL R24, [R1+0x588] ;  /* 0x0005880001187983 */ /* 0x000f280000100800 */
[----:B------:R-:W4:Y:S04]  /*3d060*/  LDL R25, [R1+0x58c] ;  /* 0x00058c0001197983 */ /* 0x000f280000100800 */
[----:B---3--:R-:W-:Y:S04]  /*3d070*/  STL [R1+0x2878], R27 ;  /* 0x0028781b01007387 */ /* 0x008fe80000100800 */
[----:B----4-:R0:W-:Y:S04]  /*3d080*/  STL.64 [R1+0x2870], R24 ;  /* 0x0028701801007387 */ /* 0x0101e80000100a00 */
[----:B0-----:R-:W3:Y:S04]  /*3d090*/  LDL.LU R24, [R1+0x3d0] ;  /* 0x0003d00001187983 */ /* 0x001ee80000300800 */
[----:B------:R-:W3:Y:S04]  /*3d0a0*/  LDL.LU R25, [R1+0x3d4] ;  /* 0x0003d40001197983 */ /* 0x000ee80000300800 */
[----:B------:R-:W3:Y:S04]  /*3d0b0*/  LDL.LU R26, [R1+0x3d8] ;  /* 0x0003d800011a7983 */ /* 0x000ee80000300800 */
[----:B------:R-:W3:Y:S04]  /*3d0c0*/  LDL.LU R27, [R1+0x3dc] ;  /* 0x0003dc00011b7983 */ /* 0x000ee80000300800 */
        /* <DEDUP_REMOVED lines=11> */
[----:B------:R-:W2:Y:S02]  /*3d180*/  LDL.LU.64 R8, [R1+0x28b8] ;  /* 0x0028b80001087983 */ /* 0x000ea40000300a00 */
[----:B--2---:R-:W-:Y:S02]  /*3d190*/  HMMA.16816.F32 R12, R4, R12, R8 ;  /* 0x0000000c040c723c */ /* 0x004fe40000001808 */
[----:B------:R-:W2:Y:S04]  /*3d1a0*/  LDL.LU.64 R10, [R1+0x28b0] ;  /* 0x0028b000010a7983 */ /* 0x000ea80000300a00 */
[----:B------:R-:W4:-:S15]  /*3d1b0*/  LDL.LU.64 R8, [R1+0x28a8] ;  /* 0x0028a80001087983 */ /* 0x000f1e0000300a00 */
[----:B------:R-:W-:-:S02]  /*3d1c0*/  NOP ;  /* 0x0000000000007918 */ /* 0x000fc40000000000 */
[----:B------:R0:W-:Y:S04]  /*3d1d0*/  STL.64 [R1+0x2d0], R12 ;  /* 0x0002d00c01007387 */ /* 0x0001e80000100a00 */
[----:B------:R1:W-:Y:S04]  /*3d1e0*/  STL.64 [R1+0x2d8], R14 ;  /* 0x0002d80e01007387 */ /* 0x0003e80000100a00 */
[----:B0-----:R-:W3:Y:S04]  /*3d1f0*/  LDL.LU R12, [R1+0x490] ;  /* 0x00049000010c7983 */ /* 0x001ee80000300800 */
[----:B------:R-:W3:Y:S04]  /*3d200*/  LDL.LU R13, [R1+0x494] ;  /* 0x00049400010d7983 */ /* 0x000ee80000300800 */
[----:B-1----:R-:W4:Y:S04]  /*3d210*/  LDL.LU R14, [R1+0x498] ;  /* 0x00049800010e7983 */ /* 0x002f280000300800 */
        /* <DEDUP_REMOVED lines=12> */
[C---:B------:R-:W-:Y:S06]  /*3d2e0*/  HMMA.16816.F32 R24, R4.reuse, R2, R24 ;  /* 0x000000020418723c */ /* 0x040fec0000001818 */
[C---:B---3--:R-:W-:Y:S01]  /*3d2f0*/  HMMA.16816.F32 R8, R4.reuse, R8, R16 ;  /* 0x000000080408723c */ /* 0x048fe20000001810 */
[----:B------:R-:W3:Y:S04]  /*3d300*/  LDL.LU.64 R18, [R1+0x2890] ;  /* 0x0028900001127983 */ /* 0x000ee80000300a00 */
[----:B------:R-:W4:Y:S01]  /*3d310*/  LDL.LU.64 R16, [R1+0x2888] ;  /* 0x0028880001107983 */ /* 0x000f220000300a00 */
[----:B--2---:R-:W-:-:S15]  /*3d320*/  HMMA.16816.F32 R4, R4, R22, R12 ;  /* 0x000000160404723c */ /* 0x004fde000000180c */
[----:B------:R-:W-:-:S02]  /*3d330*/  NOP ;  /* 0x0000000000007918 */ /* 0x000fc40000000000 */
[----:B------:R0:W-:Y:S04]  /*3d340*/  STL.64 [R1+0x2b0], R8 ;  /* 0x0002b00801007387 */ /* 0x0001e80000100a00 */
[----:B------:R1:W-:Y:S04]  /*3d350*/  STL.64 [R1+0x2b8], R10 ;  /* 0x0002b80a01007387 */ /* 0x0003e80000100a00 */
[----:B0-----:R-:W2:Y:S04]  /*3d360*/  LDL.LU R8, [R1+0x4a0] ;  /* 0x0004a00001087983 */ /* 0x001ea80000300800 */
[----:B------:R-:W2:Y:S04]  /*3d370*/  LDL.LU R9, [R1+0x4a4] ;  /* 0x0004a40001097983 */ /* 0x000ea80000300800 */
[----:B-1----:R-:W2:Y:S04]  /*3d380*/  LDL.LU R10, [R1+0x4a8] ;  /* 0x0004a800010a7983 */ /* 0x002ea80000300800 */
[----:B------:R-:W2:Y:S01]  /*3d390*/  LDL.LU R11, [R1+0x4ac] ;  /* 0x0004ac00010b7983 */ /* 0x000ea20000300800 */
[----:B----4-:R-:W-:-:S02]  /*3d3a0*/  IMAD R16, R16, 0x100, R28 ;  /* 0x0000010010107824 */ /* 0x010fc400078e021c */
[----:B------:R-:W-:Y:S01]  /*3d3b0*/  IMAD R17, R17, 0x100, R29 ;  /* 0x0000010011117824 */ /* 0x000fe200078e021d */
[----:B------:R-:W4:Y:S04]  /*3d3c0*/  LDL.LU R28, [R1+0x2880] ;  /* 0x00288000011c7983 */ /* 0x000f280000300800 */
[----:B------:R-:W2:Y:S04]  /*3d3d0*/  LDL.LU R29, [R1+0x287c] ;  /* 0x00287c00011d7983 */ /* 0x000ea80000300800 */
[----:B------:R-:W-:Y:S04]  /*3d3e0*/  STL.64 [R1+0x350], R24 ;  /* 0x0003501801007387 */ /* 0x000fe80000100a00 */
[----:B------:R0:W-:Y:S04]  /*3d3f0*/  STL.64 [R1+0x358], R26 ;  /* 0x0003581a01007387 */ /* 0x0001e80000100a00 */
[----:B0-----:R-:W4:Y:S04]  /*3d400*/  LDL.LU R27, [R1+0x2878] ;  /* 0x00287800011b7983 */ /* 0x001f280000300800 */
[----:B------:R-:W2:Y:S04]  /*3d410*/  LDL.LU.64 R24, [R1+0x2870] ;  /* 0x0028700001187983 */ /* 0x000ea80000300a00 */
[----:B------:R-:W4:Y:S04]  /*3d420*/  LDL.LU.64 R14, [R1+0x2868] ;  /* 0x00286800010e7983 */ /* 0x000f280000300a00 */
[----:B------:R-:W4:Y:S01]  /*3d430*/  LDL.LU.64 R12, [R1+0x2860] ;  /* 0x00286000010c7983 */ /* 0x000f220000300a00 */
[----:B---3--:R-:W-:-:S02]  /*3d440*/  IMAD R18, R18, 0x100, R20 ;  /* 0x0000010012127824 */ /* 0x008fc400078e0214 */
[----:B------:R-:W-:Y:S01]  /*3d450*/  IMAD R19, R19, 0x100, R21 ;  /* 0x0000010013137824 */ /* 0x000fe200078e0215 */
[----:B------:R-:W-:Y:S02]  /*3d460*/  F2FP.F16.E5M2.UNPACK_B R16, R16 ;  /* 0x00000010ff10723e */ /* 0x000fe400020004ff */
[----:B------:R-:W-:Y:S02]  /*3d470*/  F2FP.F16.E5M2.UNPACK_B R17, R17 ;  /* 0x00000011ff11723e */ /* 0x000fe400020004ff */
[----:B------:R-:W-:Y:S02]  /*3d480*/  F2FP.F16.E5M2.UNPACK_B R18, R18 ;  /* 0x00000012ff12723e */ /* 0x000fe400020004ff */
[----:B------:R-:W-:Y:S01]  /*3d490*/  F2FP.F16.E5M2.UNPACK_B R19, R19 ;  /* 0x00000013ff13723e */ /* 0x000fe200020004ff */
[----:B------:R-:W-:Y:S04]  /*3d4a0*/  STL.64 [R1+0x340], R4 ;  /* 0x0003400401007387 */ /* 0x000fe80000100a00 */
[----:B------:R4:W-:Y:S01]  /*3d4b0*/  STL.64 [R1+0x348], R6 ;  /* 0x0003480601007387 */ /* 0x0009e20000100a00 */
[----:B--2---:R-:W-:-:S02]  /*3d4c0*/  F2FP.F16.E5M2.UNPACK_B R24, R24 ;  /* 0x00000018ff18723e */ /* 0x004fc400020004ff */
[----:B------:R-:W-:-:S07]  /*3d4d0*/  F2FP.F16.E5M2.UNPACK_B R25, R25 ;  /* 0x00000019ff19723e */ /* 0x000fce00020004ff */
[----:B----4-:R-:W-:Y:S01]  /*3d4e0*/  HMMA.16816.F32 R4, R16, R24, R12 ;  /* 0x000000181004723c */ /* 0x010fe2000000180c */
[----:B------:R-:W-:Y:S02]  /*3d4f0*/  F2FP.F16.E5M2.UNPACK_B R20, R27 ;  /* 0x0000001bff14723e */ /* 0x000fe400020004ff */
[----:B------:R-:W-:-:S03]  /*3d500*/  F2FP.F16.E5M2.UNPACK_B R21, R29 ;  /* 0x0000001dff15723e */ /* 0x000fc600020004ff */
[----:B------:R-:W-:-:S15]  /*3d510*/  STL.64 [R1+0x2800], R24 ;  /* 0x0028001801007387 */ /* 0x000fde0000100a00 */
[----:B------:R-:W-:-:S02]  /*3d520*/  NOP ;  /* 0x0000000000007918 */ /* 0x000fc40000000000 */
[----:B------:R-:W-:Y:S04]  /*3d530*/  STL.64 [R1+0x3b0], R4 ;  /* 0x0003b00401007387 */ /* 0x000fe80000100a00 */
[----:B------:R0:W-:Y:S02]  /*3d540*/  STL.64 [R1+0x3b8], R6 ;  /* 0x0003b80601007387 */ /* 0x0001e40000100a00 */
[----:B0-----:R-:W-:Y:S06]  /*3d550*/  HMMA.16816.F32 R4, R16, R20, R8 ;  /* 0x000000141004723c */ /* 0x001fec0000001808 */
[----:B------:R-:W-:Y:S04]  /*3d560*/  STL.64 [R1+0x2828], R20 ;  /* 0x0028281401007387 */ /* 0x000fe80000100a00 */
[----:B------:R-:W2:-:S13]  /*3d570*/  LDL.LU R24, [R1+0x500] ;  /* 0x0005000001187983 */ /* 0x000e9a0000300800 */
[----:B------:R-:W-:Y:S04]  /*3d580*/  STL.64 [R1+0x3e0], R4 ;  /* 0x0003e00401007387 */ /* 0x000fe80000100a00 */
[----:B------:R-:W-:Y:S04]  /*3d590*/  STL.64 [R1+0x3e8], R6 ;  /* 0x0003e80601007387 */ /* 0x000fe80000100a00 */
        /* <DEDUP_REMOVED lines=8> */
[----:B------:R-:W3:Y:S04]  /*3d620*/  LDL.LU R27, [R1+0x53c] ;  /* 0x00053c00011b7983 */ /* 0x000ee80000300800 */
[----:B------:R-:W4:Y:S04]  /*3d630*/  LDL R12, [R1+0x568] ;  /* 0x00056800010c7983 */ /* 0x000f280000100800 */
[----:B------:R-:W4:Y:S04]  /*3d640*/  LDL R13, [R1+0x56c] ;  /* 0x00056c00010d7983 */ /* 0x000f280000100800 */
[----:B------:R-:W2:Y:S04]  /*3d650*/  LDL.LU R4, [R1+0x874] ;  /* 0x0008740001047983 */ /* 0x000ea80000300800 */
[----:B------:R-:W3:Y:S04]  /*3d660*/  LDL.LU R5, [R1+0x87c] ;  /* 0x00087c0001057983 */ /* 0x000ee80000300800 */
[----:B---3--:R0:W-:Y:S04]  /*3d670*/  STL [R1+0x2848], R5 ;  /* 0x0028480501007387 */ /* 0x0081e80000100800 */
[----:B0-----:R-:W2:Y:S04]  /*3d680*/  LDL.LU R5, [R1+0x878] ;  /* 0x0008780001057983 */ /* 0x001ea80000300800 */
[----:B------:R-:W3:Y:S04]  /*3d690*/  LDL.LU R6, [R1+0x884] ;  /* 0x0008840001067983 */ /* 0x000ee80000300800 */
[----:B---3--:R0:W-:Y:S04]  /*3d6a0*/  STL [R1+0x2844], R6 ;  /* 0x0028440601007387 */ /* 0x0081e80000100800 */
[----:B0-----:R-:W3:Y:S04]  /*3d6b0*/  LDL.LU R6, [R1+0x880] ;  /* 0x0008800001067983 */ /* 0x001ee80000300800 */
[----:B------:R-:W4:Y:S04]  /*3d6c0*/  LDL R10, [R1+0x598] ;  /* 0x00059800010a7983 */ /* 0x000f280000100800 */
[----:B----4-:R0:W-:Y:S04]  /*3d6d0*/  STL [R1+0x2840], R10 ;  /* 0x0028400a01007387 */ /* 0x0101e80000100800 */
[----:B0-----:R-:W4:Y:S04]  /*3d6e0*/  LDL.LU R10, [R1+0x888] ;  /* 0x00088800010a7983 */ /* 0x001f280000300800 */
[----:B------:R-:W4:Y:S04]  /*3d6f0*/  LDL R11, [R1+0x59c] ;  /* 0x00059c00010b7983 */ /* 0x000f280000100800 */
[----:B------:R-:W3:Y:S01]  /*3d700*/  LDL.LU R7, [R1+0x890] ;  /* 0x0008900001077983 */ /* 0x000ee20000300800 */
[----:B------:R-:W-:-:S02]  /*3d710*/  F2FP.F16.E5M2.UNPACK_B R14, R28 ;  /* 0x0000001cff0e723e */ /* 0x000fc400020004ff */
[----:B------:R-:W-:Y:S01]  /*3d720*/  F2FP.F16.E5M2.UNPACK_B R15, R0 ;  /* 0x00000000ff0f723e */ /* 0x000fe200020004ff */
[----:B---3--:R-:W-:Y:S04]  /*3d730*/  STL.64 [R1+0x2858], R6 ;  /* 0x0028580601007387 */ /* 0x008fe80000100a00 */
[----:B--2---:R0:W-:Y:S04]  /*3d740*/  STL.64 [R1+0x2850], R4 ;  /* 0x0028500401007387 */ /* 0x0041e80000100a00 */
[----:B0-----:R-:W2:Y:S04]  /*3d750*/  LDL.LU R4, [R1+0x4b0] ;  /* 0x0004b00001047983 */ /* 0x001ea80000300800 */
[----:B------:R-:W2:Y:S04]  /*3d760*/  LDL.LU R5, [R1+0x4b4] ;  /* 0x0004b40001057983 */ /* 0x000ea80000300800 */
[----:B------:R-:W2:Y:S04]  /*3d770*/  LDL.LU R6, [R1+0x4b8] ;  /* 0x0004b80001067983 */ /* 0x000ea80000300800 */
[----:B------:R-:W2:Y:S04]  /*3d780*/  LDL.LU R7, [R1+0x4bc] ;  /* 0x0004bc0001077983 */ /* 0x000ea80000300800 */
[----:B------:R-:W3:Y:S04]  /*3d790*/  LDL.LU R2, [R1+0x88c] ;  /* 0x00088c0001027983 */ /* 0x000ee80000300800 */
[----:B------:R-:W3:Y:S04]  /*3d7a0*/  LDL R8, [R1+0x5a8] ;  /* 0x0005a80001087983 */ /* 0x000ee80000100800 */
[----:B------:R-:W3:Y:S04]  /*3d7b0*/  LDL R9, [R1+0x5ac] ;  /* 0x0005ac0001097983 */ /* 0x000ee80000100800 */
[----:B------:R-:W4:Y:S04]  /*3d7c0*/  LDL.LU R20, [R1+0x520] ;  /* 0x0005200001147983 */ /* 0x000f280000300800 */
[----:B------:R-:W4:Y:S04]  /*3d7d0*/  LDL.LU R21, [R1+0x524] ;  /* 0x0005240001157983 */ /* 0x000f280000300800 */
        /* <DEDUP_REMOVED lines=9> */
[----:B------:R-:W3:Y:S04]  /*3d870*/  LDL R3, [R1+0x5b8] ;  /* 0x0005b80001037983 */ /* 0x000ee80000100800 */
[----:B------:R-:W4:Y:S04]  /*3d880*/  LDL R29, [R1+0x5bc] ;  /* 0x0005bc00011d7983 */ /* 0x000f280000100800 */
[----:B------:R-:W4:Y:S04]  /*3d890*/  LDL R28, [R1+0x5c8] ;  /* 0x0005c800011c7983 */ /* 0x000f280000100800 */
[----:B------:R-:W4:Y:S04]  /*3d8a0*/  LDL R0, [R1+0x5cc] ;  /* 0x0005cc0001007983 */ /* 0x000f280000100800 */
        /* <DEDUP_REMOVED lines=9> */
[----:B------:R-:W2:Y:S02]  /*3d940*/  LDL.LU.64 R4, [R1+0x2850] ;  /* 0x0028500001047983 */ /* 0x000ea40000300a00 */
[----:B--2---:R-:W-:-:S02]  /*3d950*/  IMAD R4, R4, 0x100, R5 ;  /* 0x0000010004047824 */ /* 0x004fc400078e0205 */
[----:B------:R-:W4:Y:S01]  /*3d960*/  LDL.LU R5, [R1+0x2848] ;  /* 0x0028480001057983 */ /* 0x000f220000300800 */
[----:B------:R-:W-:Y:S02]  /*3d970*/  F2FP.F16.E5M2.UNPACK_B R12, R12 ;  /* 0x0000000cff0c723e */ /* 0x000fe400020004ff */
[----:B------:R-:W-:-:S07]  /*3d980*/  F2FP.F16.E5M2.UNPACK_B R13, R13 ;  /* 0x0000000dff0d723e */ /* 0x000fce00020004ff */
[----:B------:R-:W-:Y:S01]  /*3d990*/  HMMA.16816.F32 R20, R16, R12, R20 ;  /* 0x0000000c1014723c */ /* 0x000fe20000001814 */
[----:B----4-:R-:W-:Y:S02]  /*3d9a0*/  IMAD R5, R5, 0x100, R6 ;  /* 0x0000010005057824 */ /* 0x010fe400078e0206 */
[----:B------:R-:W2:Y:S02]  /*3d9b0*/  LDL.LU R6, [R1+0x2844] ;  /* 0x0028440001067983 */ /* 0x000ea40000300800 */
[----:B--2---:R-:W-:Y:S02]  /*3d9c0*/  IMAD R6, R6, 0x100, R10 ;  /* 0x0000010006067824 */ /* 0x004fe400078e020a */
[----:B------:R-:W2:-:S15]  /*3d9d0*/  LDL.LU R10, [R1+0x2840] ;  /* 0x00284000010a7983 */ /* 0x000e9e0000300800 */
[----:B------:R-:W-:-:S01]  /*3d9e0*/  NOP ;  /* 0x0000000000007918 */ /* 0x000fc20000000000 */
[----:B------:R-:W-:Y:S04]  /*3d9f0*/  STL.64 [R1+0x440], R20 ;  /* 0x0004401401007387 */ /* 0x000fe80000100a00 */
[----:B------:R0:W-:Y:S04]  /*3da00*/  STL.64 [R1+0x448], R22 ;  /* 0x0004481601007387 */ /* 0x0001e80000100a00 */
[----:B0-----:R-:W4:Y:S04]  /*3da10*/  LDL.LU.64 R22, [R1+0x2838] ;  /* 0x0028380001167983 */ /* 0x001f280000300a00 */
[----:B------:R-:W4:Y:S01]  /*3da20*/  LDL.LU.64 R20, [R1+0x2830] ;  /* 0x0028300001147983 */ /* 0x000f220000300a00 */
[----:B------:R-:W-:-:S02]  /*3da30*/  F2FP.F16.E5M2.UNPACK_B R11, R11 ;  /* 0x0000000bff0b723e */ /* 0x000fc400020004ff */
[----:B------:R-:W-:Y:S02]  /*3da40*/  F2FP.F16.E5M2.UNPACK_B R8, R8 ;  /* 0x00000008ff08723e */ /* 0x000fe400020004ff */
[----:B------:R-:W-:-:S07]  /*3da50*/  F2FP.F16.E5M2.UNPACK_B R9, R9 ;  /* 0x00000009ff09723e */ /* 0x000fce00020004ff */
[----:B---3--:R-:W-:Y:S01]  /*3da60*/  HMMA.16816.F32 R24, R16, R8, R24 ;  /* 0x000000081018723c */ /* 0x008fe20000001818 */
[----:B------:R-:W-:Y:S04]  /*3da70*/  STL.64 [R1+0x27f8], R14 ;  /* 0x0027f80e01007387 */ /* 0x000fe80000100a00 */
[----:B------:R0:W-:Y:S04]  /*3da80*/  STL.64 [R1+0x27f0], R12 ;  /* 0x0027f00c01007387 */ /* 0x0001e80000100a00 */
[----:B0-----:R-:W3:Y:S04]  /*3da90*/  LDL.LU R12, [R1+0x4f0] ;  /* 0x0004f000010c7983 */ /* 0x001ee80000300800 */
[----:B------:R-:W3:Y:S04]  /*3daa0*/  LDL.LU R13, [R1+0x4f4] ;  /* 0x0004f400010d7983 */ /* 0x000ee80000300800 */
[----:B------:R-:W3:Y:S04]  /*3dab0*/  LDL.LU R14, [R1+0x4f8] ;  /* 0x0004f800010e7983 */ /* 0x000ee80000300800 */
[----:B------:R-:W3:Y:S01]  /*3dac0*/  LDL.LU R15, [R1+0x4fc] ;  /* 0x0004fc00010f7983 */ /* 0x000ee20000300800 */
[----:B--2---:R-:W-:-:S07]  /*3dad0*/  F2FP.F16.E5M2.UNPACK_B R10, R10 ;  /* 0x0000000aff0a723e */ /* 0x004fce00020004ff */
[----:B----4-:R-:W-:-:S15]  /*3dae0*/  HMMA.16816.F32 R20, R16, R10, R20 ;  /* 0x0000000a1014723c */ /* 0x010fde0000001814 */
[----:B------:R-:W-:-:S08]  /*3daf0*/  NOP ;  /* 0x0000000000007918 */ /* 0x000fd00000000000 */
[----:B------:R0:W-:Y:S04]  /*3db00*/  STL.64 [R1+0x470], R20 ;  /* 0x0004701401007387 */ /* 0x0001e80000100a00 */
[----:B------:R-:W-:Y:S04]  /*3db10*/  STL.64 [R1+0x478], R22 ;  /* 0x0004781601007387 */ /* 0x000fe80000100a00 */
[----:B0-----:R-:W2:Y:S04]  /*3db20*/  LDL.LU.64 R20, [R1+0x2828] ;  /* 0x0028280001147983 */ /* 0x001ea80000300a00 */
[----:B------:R-:W-:Y:S04]  /*3db30*/  STL [R1+0x27c8], R11 ;  /* 0x0027c80b01007387 */ /* 0x000fe80000100800 */
[----:B------:R-:W-:Y:S04]  /*3db40*/  STL.64 [R1+0x540], R24 ;  /* 0x0005401801007387 */ /* 0x000fe80000100a00 */
[----:B------:R0:W-:Y:S04]  /*3db50*/  STL.64 [R1+0x548], R26 ;  /* 0x0005481a01007387 */ /* 0x0001e80000100a00 */
[----:B0-----:R-:W4:Y:S04]  /*3db60*/  LDL.LU.64 R26, [R1+0x2820] ;  /* 0x00282000011a7983 */ /* 0x001f280000300a00 */
[----:B------:R-:W4:Y:S01]  /*3db70*/  LDL.LU.64 R24, [R1+0x2818] ;  /* 0x0028180001187983 */ /* 0x000f220000300a00 */
[----:B------:R-:W-:Y:S01]  /*3db80*/  IMAD R7, R2, 0x100, R7 ;  /* 0x0000010002077824 */ /* 0x000fe200078e0207 */
[----:B------:R-:W-:-:S02]  /*3db90*/  F2FP.F16.E5M2.UNPACK_B R2, R3 ;  /* 0x00000003ff02723e */ /* 0x000fc400020004ff */
[----:B------:R-:W-:-:S07]  /*3dba0*/  F2FP.F16.E5M2.UNPACK_B R3, R29 ;  /* 0x0000001dff03723e */ /* 0x000fce00020004ff */
[----:B----4-:R-:W-:-:S15]  /*3dbb0*/  HMMA.16816.F32 R24, R16, R2, R24 ;  /* 0x000000021018723c */ /* 0x010fde0000001818 */
[----:B------:R-:W-:-:S08]  /*3dbc0*/  NOP ;  /* 0x0000000000007918 */ /* 0x000fd00000000000 */
[----:B------:R-:W-:Y:S04]  /*3dbd0*/  STL.64 [R1+0x530], R24 ;  /* 0x0005301801007387 */ /* 0x000fe80000100a00 */
[----:B------:R0:W-:Y:S04]  /*3dbe0*/  STL.64 [R1+0x538], R26 ;  /* 0x0005381a01007387 */ /* 0x0001e80000100a00 */
[----:B0-----:R-:W4:Y:S04]  /*3dbf0*/  LDL.LU.64 R26, [R1+0x2810] ;  /* 0x00281000011a7983 */ /* 0x001f280000300a00 */
[----:B------:R-:W4:Y:S01]  /*3dc00*/  LDL.LU.64 R24, [R1+0x2808] ;  /* 0x0028080001187983 */ /* 0x000f220000300a00 */
[----:B------:R-:W-:-:S02]  /*3dc10*/  F2FP.F16.E5M2.UNPACK_B R22, R28 ;  /* 0x0000001cff16723e */ /* 0x000fc400020004ff */
[----:B------:R-:W-:Y:S02]  /*3dc20*/  F2FP.F16.E5M2.UNPACK_B R23, R0 ;  /* 0x00000000ff17723e */ /* 0x000fe400020004ff */
[----:B------:R-:W-:Y:S02]  /*3dc30*/  F2FP.F16.E5M2.UNPACK_B R4, R4 ;  /* 0x00000004ff04723e */ /* 0x000fe400020004ff */
[----:B------:R-:W-:Y:S02]  /*3dc40*/  F2FP.F16.E5M2.UNPACK_B R5, R5 ;  /* 0x00000005ff05723e */ /* 0x000fe400020004ff */
[----:B------:R-:W-:Y:S02]  /*3dc50*/  F2FP.F16.E5M2.UNPACK_B R6, R6 ;  /* 0x00000006ff06723e */ /* 0x000fe400020004ff */
[----:B------:R-:W-:Y:S01]  /*3dc60*/  F2FP.F16.E5M2.UNPACK_B R7, R7 ;  /* 0x00000007ff07723e */ /* 0x000fe200020004ff */
[----:B----4-:R-:W-:Y:S01]  /*3dc70*/  HMMA.16816.F32 R16, R16, R22, R24 ;  /* 0x000000161010723c */ /* 0x010fe20000001818 */
[----:B------:R-:W3:Y:S04]  /*3dc80*/  LDL.LU.64 R24, [R1+0x2800] ;  /* 0x0028000001187983 */ /* 0x000ee80000300a00 */
[----:B------:R-:W4:-:S15]  /*3dc90*/  LDL.LU R11, [R1+0x898] ;  /* 0x00089800010b7983 */ /* 0x000f1e0000300800 */
[----:B------:R-:W-:-:S03]  /*3dca0*/  NOP ;  /* 0x0000000000007918 */ /* 0x000fc60000000000 */
[----:B------:R-:W-:Y:S04]  /*3dcb0*/  STL.64 [R1+0x4b0], R16 ;  /* 0x0004b01001007387 */ /* 0x000fe80000100a00 */
[----:B------:R-:W-:Y:S01]  /*3dcc0*/  STL.64 [R1+0x4b8], R18 ;  /* 0x0004b81201007387 */ /* 0x000fe20000100a00 */
[----:B---3--:R-:W-:Y:S03]  /*3dcd0*/  HMMA.16816.F32 R12, R4, R24, R12 ;  /* 0x00000018040c723c */ /* 0x008fe6000000180c */
[----:B----4-:R-:W-:-:S15]  /*3dce0*/  STL.64 [R1+0x27d8], R10 ;  /* 0x0027d80a01007387 */ /* 0x010fde0000100a00 */
[----:B------:R-:W-:-:S05]  /*3dcf0*/  NOP ;  /* 0x0000000000007918 */ /* 0x000fca0000000000 */
[----:B------:R-:W-:Y:S04]  /*3dd00*/  STL.64 [R1+0x500], R12 ;  /* 0x0005000c01007387 */ /* 0x000fe80000100a00 */
[----:B------:R-:W-:Y:S04]  /*3dd10*/  STL.64 [R1+0x508], R14 ;  /* 0x0005080e01007387 */ /* 0x000fe80000100a00 */
[----:B------:R0:W-:Y:S04]  /*3dd20*/  STL.64 [R1+0x27d0], R8 ;  /* 0x0027d00801007387 */ /* 0x0001e80000100a00 */
[----:B0-----:R-:W3:Y:S04]  /*3dd30*/  LDL.LU R8, [R1+0x480] ;  /* 0x0004800001087983 */ /* 0x001ee80000300800 */
[----:B------:R-:W3:Y:S04]  /*3dd40*/  LDL.LU R9, [R1+0x484] ;  /* 0x0004840001097983 */ /* 0x000ee80000300800 */
[----:B------:R-:W4:Y:S04]  /*3dd50*/  LDL.LU R10, [R1+0x488] ;  /* 0x00048800010a7983 */ /* 0x000f280000300800 */
[----:B------:R-:W4:Y:S04]  /*3dd60*/  LDL.LU R11, [R1+0x48c] ;  /* 0x00048c00010b7983 */ /* 0x000f280000300800 */
[----:B------:R-:W2:Y:S04]  /*3dd70*/  LDL.LU R12, [R1+0x4d0] ;  /* 0x0004d000010c7983 */ /* 0x000ea80000300800 */
[----:B------:R-:W2:Y:S04]  /*3dd80*/  LDL.LU R13, [R1+0x4d4] ;  /* 0x0004d400010d7983 */ /* 0x000ea80000300800 */
[----:B------:R-:W2:Y:S04]  /*3dd90*/  LDL.LU R14, [R1+0x4d8] ;  /* 0x0004d800010e7983 */ /* 0x000ea80000300800 */
        /* <DEDUP_REMOVED lines=8> */
[----:B------:R-:W4:Y:S04]  /*3de20*/  LDL.LU R17, [R1+0x8a0] ;  /* 0x0008a00001117983 */ /* 0x000f280000300800 */
[----:B------:R-:W4:Y:S04]  /*3de30*/  LDL.LU R18, [R1+0x89c] ;  /* 0x00089c0001127983 */ /* 0x000f280000300800 */
[----:B------:R0:W-:Y:S04]  /*3de40*/  STL.64 [R1+0x27a0], R24 ;  /* 0x0027a01801007387 */ /* 0x0001e80000100a00 */
[----:B0-----:R-:W3:Y:S04]  /*3de50*/  LDL.LU R24, [R1+0x380] ;  /* 0x0003800001187983 */ /* 0x001ee80000300800 */
[----:B------:R-:W3:Y:S04]  /*3de60*/  LDL.LU R25, [R1+0x384] ;  /* 0x0003840001197983 */ /* 0x000ee80000300800 */
[----:B------:R-:W4:Y:S04]  /*3de70*/  LDL.LU R26, [R1+0x388] ;  /* 0x00038800011a7983 */ /* 0x000f280000300800 */
[----:B------:R-:W4:Y:S04]  /*3de80*/  LDL.LU R27, [R1+0x38c] ;  /* 0x00038c00011b7983 */ /* 0x000f280000300800 */
[----:B------:R-:W3:Y:S04]  /*3de90*/  LDL.LU R19, [R1+0x8c8] ;  /* 0x0008c80001137983 */ /* 0x000ee80000300800 */
[----:B------:R-:W3:Y:S04]  /*3dea0*/  LDL.LU R29, [R1+0x8a4] ;  /* 0x0008a400011d7983 */ /* 0x000ee80000300800 */
[----:B------:R-:W3:Y:S04]  /*3deb0*/  LDL.LU R28, [R1+0x8d0] ;  /* 0x0008d000011c7983 */ /* 0x000ee80000300800 */
[----:B------:R-:W3:Y:S01]  /*3dec0*/  LDL.LU R0, [R1+0x8cc] ;  /* 0x0008cc0001007983 */ /* 0x000ee20000300800 */
[C---:B--2---:R-:W-:Y:S03]  /*3ded0*/  HMMA.16816.F32 R12, R4.reuse, R20, R12 ;  /* 0x00000014040c723c */ /* 0x044fe6000000180c */
[----:B----4-:R-:W-:Y:S04]  /*3dee0*/  STL.64 [R1+0x27b0], R26 ;  /* 0x0027b01a01007387 */ /* 0x010fe80000100a00 */
[----:B---3--:R0:W-:Y:S04]  /*3def0*/  STL.64 [R1+0x27a8], R24 ;  /* 0x0027a81801007387 */ /* 0x0081e80000100a00 */
[----:B0-----:R-:W2:Y:S04]  /*3df00*/  LDL.LU R24, [R1+0x3a0] ;  /* 0x0003a00001187983 */ /* 0x001ea80000300800 */
[----:B------:R-:W2:Y:S04]  /*3df10*/  LDL.LU R25, [R1+0x3a4] ;  /* 0x0003a40001197983 */ /* 0x000ea80000300800 */
[----:B------:R-:W3:Y:S04]  /*3df20*/  LDL.LU R26, [R1+0x3a8] ;  /* 0x0003a800011a7983 */ /* 0x000ee80000300800 */
[----:B------:R-:W3:Y:S04]  /*3df30*/  LDL.LU R27, [R1+0x3ac] ;  /* 0x0003ac00011b7983 */ /* 0x000ee80000300800 */
[----:B---3--:R-:W-:Y:S04]  /*3df40*/  STL.64 [R1+0x27c0], R26 ;  /* 0x0027c01a01007387 */ /* 0x008fe80000100a00 */
        /* <DEDUP_REMOVED lines=20> */
[----:B------:R-:W2:Y:S04]  /*3e090*/  LDL.LU.64 R8, [R1+0x27d0] ;  /* 0x0027d00001087983 */ /* 0x000ea80000300a00 */
[----:B------:R-:W-:Y:S04]  /*3e0a0*/  STL.64 [R1+0x2788], R14 ;  /* 0x0027880e01007387 */ /* 0x000fe80000100a00 */
[----:B------:R0:W-:Y:S04]  /*3e0b0*/  STL.64 [R1+0x2780], R12 ;  /* 0x0027800c01007387 */ /* 0x0001e80000100a00 */
[----:B0-----:R-:W4:Y:S04]  /*3e0c0*/  LDL.LU R12, [R1+0x460] ;  /* 0x00046000010c7983 */ /* 0x001f280000300800 */
[----:B------:R-:W4:Y:S04]  /*3e0d0*/  LDL.LU R13, [R1+0x464] ;  /* 0x00046400010d7983 */ /* 0x000f280000300800 */
[----:B------:R-:W4:Y:S04]  /*3e0e0*/  LDL.LU R14, [R1+0x468] ;  /* 0x00046800010e7983 */ /* 0x000f280000300800 */
[----:B------:R-:W4:Y:S01]  /*3e0f0*/  LDL.LU R15, [R1+0x46c] ;  /* 0x00046c00010f7983 */ /* 0x000f220000300800 */
[----:B---3--:R-:W-:-:S03]  /*3e100*/  IMAD R16, R16, 0x100, R11 ;  /* 0x0000010010107824 */ /* 0x008fc600078e020b */
[----:B------:R-:W4:Y:S02]  /*3e110*/  LDL.LU R11, [R1+0x27c8] ;  /* 0x0027c800010b7983 */ /* 0x000f240000300800 */
[----:B----4-:R-:W-:-:S15]  /*3e120*/  HMMA.16816.F32 R12, R4, R10, R12 ;  /* 0x0000000a040c723c */ /* 0x010fde000000180c */
[----:B------:R-:W-:-:S08]  /*3e130*/  NOP ;  /* 0x0000000000007918 */ /* 0x000fd00000000000 */
[----:B------:R0:W-:Y:S04]  /*3e140*/  STL.64 [R1+0x4c0], R12 ;  /* 0x0004c00c01007387 */ /* 0x0001e80000100a00 */
[----:B------:R1:W-:Y:S04]  /*3e150*/  STL.64 [R1+0x4c8], R14 ;  /* 0x0004c80e01007387 */ /* 0x0003e80000100a00 */
[----:B0-----:R-:W3:Y:S04]  /*3e160*/  LDL.LU R12, [R1+0x360] ;  /* 0x00036000010c7983 */ /* 0x001ee80000300800 */
[----:B------:R-:W3:Y:S04]  /*3e170*/  LDL.LU R13, [R1+0x364] ;  /* 0x00036400010d7983 */ /* 0x000ee80000300800 */
[----:B-1----:R-:W4:Y:S04]  /*3e180*/  LDL.LU R14, [R1+0x368] ;  /* 0x00036800010e7983 */ /* 0x002f280000300800 */
[----:B------:R-:W4:Y:S01]  /*3e190*/  LDL.LU R15, [R1+0x36c] ;  /* 0x00036c00010f7983 */ /* 0x000f220000300800 */
[----:B--2---:R-:W-:Y:S01]  /*3e1a0*/  HMMA.16816.F32 R24, R4, R8, R24 ;  /* 0x000000080418723c */ /* 0x004fe20000001818 */
        /* <DEDUP_REMOVED lines=9> */
[----:B------:R-:W-:Y:S04]  /*3e240*/  STL [R1+0x276c], R11 ;  /* 0x00276c0b01007387 */ /* 0x000fe80000100800 */
[----:B------:R-:W3:Y:S04]  /*3e250*/  LDL.LU R28, [R1+0x8e8] ;  /* 0x0008e800011c7983 */ /* 0x000ee80000300800 */
[----:B------:R-:W4:Y:S04]  /*3e260*/  LDL.LU R29, [R1+0x8ec] ;  /* 0x0008ec00011d7983 */ /* 0x000f280000300800 */
        /* <DEDUP_REMOVED lines=9> */
[----:B------:R-:W2:Y:S01]  /*3e300*/  LDL.LU.64 R24, [R1+0x27a8] ;  /* 0x0027a80001187983 */ /* 0x000ea20000300a00 */
[----:B------:R-:W-:-:S02]  /*3e310*/  F2FP.F16.E5M2.UNPACK_B R16, R16 ;  /* 0x00000010ff10723e */ /* 0x000fc400020004ff */
[----:B------:R-:W-:Y:S02]  /*3e320*/  F2FP.F16.E5M2.UNPACK_B R17, R17 ;  /* 0x00000011ff11723e */ /* 0x000fe400020004ff */
[----:B------:R-:W-:Y:S02]  /*3e330*/  F2FP.F16.E5M2.UNPACK_B R18, R18 ;  /* 0x00000012ff12723e */ /* 0x000fe400020004ff */
[----:B------:R-:W-:Y:S01]  /*3e340*/  F2FP.F16.E5M2.UNPACK_B R19, R19 ;  /* 0x00000013ff13723e */ /* 0x000fe200020004ff */
[----:B--2---:R-:W-:Y:S01]  /*3e350*/  HMMA.16816.F32 R4, R4, R22, R24 ;  /* 0x000000160404723c */ /* 0x004fe20000001818 */
[----:B------:R-:W2:Y:S04]  /*3e360*/  LDL.LU.64 R24, [R1+0x27a0] ;  /* 0x0027a00001187983 */ /* 0x000ea80000300a00 */
[----:B------:R-:W3:Y:S01]  /*3e370*/  LDL.LU R11, [R1+0x8d8] ;  /* 0x0008d800010b7983 */ /* 0x000ee20000300800 */
[----:B--2---:R-:W-:Y:S03]  /*3e380*/  HMMA.16816.F32 R12, R16, R24, R12 ;  /* 0x00000018100c723c */ /* 0x004fe6000000180c */
[----:B---3--:R-:W-:-:S14]  /*3e390*/  STL.64 [R1+0x2778], R10 ;  /* 0x0027780a01007387 */ /* 0x008fdc0000100a00 */
[----:B------:R-:W-:Y:S04]  /*3e3a0*/  STL.64 [R1+0x4a0], R4 ;  /* 0x0004a00401007387 */ /* 0x000fe80000100a00 */
[----:B------:R-:W-:Y:S04]  /*3e3b0*/  STL.64 [R1+0x4a8], R6 ;  /* 0x0004a80601007387 */ /* 0x000fe80000100a00 */
[----:B------:R0:W-:Y:S04]  /*3e3c0*/  STL.64 [R1+0x2770], R8 ;  /* 0x0027700801007387 */ /* 0x0001e80000100a00 */
        /* <DEDUP_REMOVED lines=8> */
[----:B------:R-:W4:Y:S04]  /*3e450*/  LDL.LU R7, [R1+0x8f0] ;  /* 0x0008f00001077983 */ /* 0x000f280000300800 */
[----:B------:R-:W-:Y:S04]  /*3e460*/  STL.64 [R1+0x490], R12 ;  /* 0x0004900c01007387 */ /* 0x000fe80000100a00 */
[----:B------:R0:W-:Y:S04]  /*3e470*/  STL.64 [R1+0x498], R14 ;  /* 0x0004980e01007387 */ /* 0x0001e80000100a00 */
[----:B0-----:R-:W2:Y:S04]  /*3e480*/  LDL.LU.64 R14, [R1+0x2798] ;  /* 0x00279800010e7983 */ /* 0x001ea80000300a00 */
[----:B------:R-:W2:Y:S04]  /*3e490*/  LDL.LU.64 R12, [R1+0x2790] ;  /* 0x00279000010c7983 */ /* 0x000ea80000300a00 */
[----:B------:R0:W-:Y:S04]  /*3e4a0*/  STL.64 [R1+0x2738], R24 ;  /* 0x0027381801007387 */ /* 0x0001e80000100a00 */
[----:B0-----:R-:W3:Y:S04]  /*3e4b0*/  LDL.LU R24, [R1+0x330] ;  /* 0x0003300001187983 */ /* 0x001ee80000300800 */
[----:B------:R-:W3:Y:S04]  /*3e4c0*/  LDL.LU R25, [R1+0x334] ;  /* 0x0003340001197983 */ /* 0x000ee80000300800 */
[----:B------:R-:W3:Y:S04]  /*3e4d0*/  LDL.LU R26, [R1+0x338] ;  /* 0x00033800011a7983 */ /* 0x000ee80000300800 */
[----:B------:R-:W3:Y:S01]  /*3e4e0*/  LDL.LU R27, [R1+0x33c] ;  /* 0x00033c00011b7983 */ /* 0x000ee20000300800 */
[----:B--2---:R-:W-:-:S15]  /*3e4f0*/  HMMA.16816.F32 R12, R16, R20, R12 ;  /* 0x00000014100c723c */ /* 0x004fde000000180c */
        /* <DEDUP_REMOVED lines=11> */
[C---:B---3--:R-:W-:Y:S06]  /*3e5b0*/  HMMA.16816.F32 R24, R16.reuse, R14, R24 ;  /* 0x0000000e1018723c */ /* 0x048fec0000001818 */
[----:B--2---:R-:W-:Y:S01]  /*3e5c0*/  HMMA.16816.F32 R8, R16, R12, R8 ;  /* 0x0000000c1008723c */ /* 0x004fe20000001808 */
[----:B----4-:R-:W-:Y:S04]  /*3e5d0*/  STL.64 [R1+0x2760], R22 ;  /* 0x0027601601007387 */ /* 0x010fe80000100a00 */
[----:B------:R0:W-:Y:S04]  /*3e5e0*/  STL.64 [R1+0x2758], R20 ;  /* 0x0027581401007387 */ /* 0x0001e80000100a00 */
[----:B0-----:R-:W2:Y:S04]  /*3e5f0*/  LDL.LU R20, [R1+0x100] ;  /* 0x0001000001147983 */ /* 0x001ea80000300800 */
[----:B------:R-:W2:Y:S04]  /*3e600*/  LDL.LU R21, [R1+0x104] ;  /* 0x0001040001157983 */ /* 0x000ea80000300800 */
[----:B------:R-:W2:Y:S04]  /*3e610*/  LDL.LU R22, [R1+0x108] ;  /* 0x0001080001167983 */ /* 0x000ea80000300800 */
[----:B------:R-:W2:Y:S04]  /*3e620*/  LDL.LU R23, [R1+0x10c] ;  /* 0x00010c0001177983 */ /* 0x000ea80000300800 */
[----:B------:R0:W-:Y:S04]  /*3e630*/  STL.64 [R1+0x460], R24 ;  /* 0x0004601801007387 */ /* 0x0001e80000100a00 */
[----:B------:R1:W-:Y:S04]  /*3e640*/  STL.64 [R1+0x468], R26 ;  /* 0x0004681a01007387 */ /* 0x0003e80000100a00 */
[----:B0-----:R-:W3:Y:S04]  /*3e650*/  LDL.LU R24, [R1+0xf0] ;  /* 0x0000f00001187983 */ /* 0x001ee80000300800 */
[----:B------:R-:W3:Y:S04]  /*3e660*/  LDL.LU R25, [R1+0xf4] ;  /* 0x0000f40001197983 */ /* 0x000ee80000300800 */
[----:B-1----:R-:W3:Y:S04]  /*3e670*/  LDL.LU R26, [R1+0xf8] ;  /* 0x0000f800011a7983 */ /* 0x002ee80000300800 */
[----:B------:R-:W3:Y:S04]  /*3e680*/  LDL.LU R27, [R1+0xfc] ;  /* 0x0000fc00011b7983 */ /* 0x000ee80000300800 */
[----:B------:R-:W-:Y:S04]  /*3e690*/  STL.64 [R1+0x450], R8 ;  /* 0x0004500801007387 */ /* 0x000fe80000100a00 */
[----:B------:R0:W-:Y:S04]  /*3e6a0*/  STL.64 [R1+0x458], R10 ;  /* 0x0004580a01007387 */ /* 0x0001e80000100a00 */
[----:B0-----:R-:W4:Y:S04]  /*3e6b0*/  LDL.LU.64 R10, [R1+0x2778] ;  /* 0x00277800010a7983 */ /* 0x001f280000300a00 */
[----:B------:R-:W3:Y:S04]  /*3e6c0*/  LDL.LU.64 R8, [R1+0x2770] ;  /* 0x0027700001087983 */ /* 0x000ee80000300a00 */
[----:B------:R-:W-:Y:S04]  /*3e6d0*/  STL.64 [R1+0x2730], R14 ;  /* 0x0027300e01007387 */ /* 0x000fe80000100a00 */
[----:B------:R0:W-:Y:S04]  /*3e6e0*/  STL.64 [R1+0x2728], R12 ;  /* 0x0027280c01007387 */ /* 0x0001e80000100a00 */
[----:B0-----:R-:W3:Y:S04]  /*3e6f0*/  LDL.LU R12, [R1+0xe0] ;  /* 0x0000e000010c7983 */ /* 0x001ee80000300800 */
[----:B------:R-:W3:Y:S04]  /*3e700*/  LDL.LU R13, [R1+0xe4] ;  /* 0x0000e400010d7983 */ /* 0x000ee80000300800 */
[----:B------:R-:W3:Y:S04]  /*3e710*/  LDL.LU R14, [R1+0xe8] ;  /* 0x0000e800010e7983 */ /* 0x000ee80000300800 */
[----:B------:R-:W3:Y:S01]  /*3e720*/  LDL.LU R15, [R1+0xec] ;  /* 0x0000ec00010f7983 */ /* 0x000ee20000300800 */
[----:B----4-:R-:W-:-:S03]  /*3e730*/  IMAD R4, R4, 0x100, R11 ;  /* 0x0000010004047824 */ /* 0x010fc600078e020b */
[----:B------:R-:W2:Y:S01]  /*3e740*/  LDL.LU R11, [R1+0x276c] ;  /* 0x00276c00010b7983 */ /* 0x000ea20000300800 */
[----:B------:R-:W-:-:S03]  /*3e750*/  IMAD R5, R5, 0x100, R0 ;  /* 0x0000010005057824 */ /* 0x000fc600078e0200 */
[----:B------:R-:W4:Y:S01]  /*3e760*/  LDL.LU R0, [R1+0x2768] ;  /* 0x0027680001007983 */ /* 0x000f220000300800 */
[----:B--2---:R-:W-:-:S15]  /*3e770*/  HMMA.16816.F32 R20, R16, R10, R20 ;  /* 0x0000000a1014723c */ /* 0x004fde0000001814 */
[----:B------:R-:W-:-:S08]  /*3e780*/  NOP ;  /* 0x0000000000007918 */ /* 0x000fd00000000000 */
[----:B------:R-:W-:Y:S04]  /*3e790*/  STL.64 [R1+0x430], R20 ;  /* 0x0004301401007387 */ /* 0x000fe80000100a00 */
[----:B------:R0:W-:Y:S04]  /*3e7a0*/  STL.64 [R1+0x438], R22 ;  /* 0x0004381601007387 */ /* 0x0001e80000100a00 */
[----:B0-----:R-:W3:Y:S04]  /*3e7b0*/  LDL.LU.64 R22, [R1+0x2760] ;  /* 0x0027600001167983 */ /* 0x001ee80000300a00 */
[----:B------:R-:W3:Y:S01]  /*3e7c0*/  LDL.LU.64 R20, [R1+0x2758] ;  /* 0x0027580001147983 */ /* 0x000ee20000300a00 */
[----:B------:R-:W-:-:S03]  /*3e7d0*/  IMAD R6, R6, 0x100, R28 ;  /* 0x0000010006067824 */ /* 0x000fc600078e021c */
[----:B------:R-:W2:Y:S01]  /*3e7e0*/  LDL.LU R28, [R1+0x2750] ;  /* 0x00275000011c7983 */ /* 0x000ea20000300800 */
[----:B---3--:R-:W-:-:S15]  /*3e7f0*/  HMMA.16816.F32 R20, R16, R8, R20 ;  /* 0x000000081014723c */ /* 0x008fde0000001814 */
[----:B------:R-:W-:-:S08]  /*3e800*/  NOP ;  /* 0x0000000000007918 */ /* 0x000fd00000000000 */
[----:B------:R-:W-:Y:S04]  /*3e810*/  STL.64 [R1+0x420], R20 ;  /* 0x0004201401007387 */ /* 0x000fe80000100a00 */
[----:B------:R0:W-:Y:S04]  /*3e820*/  STL.64 [R1+0x428], R22 ;  /* 0x0004281601007387 */ /* 0x0001e80000100a00 */
[----:B0-----:R-:W3:Y:S04]  /*3e830*/  LDL.LU.64 R22, [R1+0x2748] ;  /* 0x0027480001167983 */ /* 0x001ee80000300a00 */
[----:B------:R-:W4:Y:S04]  /*3e840*/  LDL.LU.64 R20, [R1+0x2740] ;  /* 0x0027400001147983 */ /* 0x000f280000300a00 */
[----:B------:R-:W-:Y:S04]  /*3e850*/  STL.64 [R1+0x2710], R10 ;  /* 0x0027100a01007387 */ /* 0x000fe80000100a00 */
[----:B------:R0:W-:Y:S04]  /*3e860*/  STL.64 [R1+0x2708], R8 ;  /* 0x0027080801007387 */ /* 0x0001e80000100a00 */
[----:B0-----:R-:W2:Y:S04]  /*3e870*/  LDL.LU R8, [R1+0x150] ;  /* 0x0001500001087983 */ /* 0x001ea80000300800 */
[----:B------:R-:W2:Y:S04]  /*3e880*/  LDL.LU R9, [R1+0x154] ;  /* 0x0001540001097983 */ /* 0x000ea80000300800 */
[----:B------:R-:W2:Y:S04]  /*3e890*/  LDL.LU R10, [R1+0x158] ;  /* 0x00015800010a7983 */ /* 0x000ea80000300800 */
[----:B------:R-:W2:Y:S02]  /*3e8a0*/  LDL.LU R11, [R1+0x15c] ;  /* 0x00015c00010b7983 */ /* 0x000ea40000300800 */
[----:B--2---:R-:W-:-:S15]  /*3e8b0*/  HMMA.16816.F32 R8, R16, R2, R8 ;  /* 0x000000021008723c */ /* 0x004fde0000001808 */
[----:B------:R-:W-:-:S08]  /*3e8c0*/  NOP ;  /* 0x0000000000007918 */ /* 0x000fd00000000000 */
[----:B------:R0:W-:Y:S04]  /*3e8d0*/  STL.64 [R1+0x400], R8 ;  /* 0x0004000801007387 */ /* 0x0001e80000100a00 */
[----:B------:R1:W-:Y:S04]  /*3e8e0*/  STL.64 [R1+0x408], R10 ;  /* 0x0004080a01007387 */ /* 0x0003e80000100a00 */
[----:B0-----:R-:W2:Y:S04]  /*3e8f0*/  LDL.LU R8, [R1+0xb0] ;  /* 0x0000b00001087983 */ /* 0x001ea80000300800 */
[----:B------:R-:W2:Y:S04]  /*3e900*/  LDL.LU R9, [R1+0xb4] ;  /* 0x0000b40001097983 */ /* 0x000ea80000300800 */
[----:B-1----:R-:W4:Y:S04]  /*3e910*/  LDL.LU R10, [R1+0xb8] ;  /* 0x0000b800010a7983 */ /* 0x002f280000300800 */
[----:B------:R-:W4:Y:S01]  /*3e920*/  LDL.LU R11, [R1+0xbc] ;  /* 0x0000bc00010b7983 */ /* 0x000f220000300800 */
[----:B---3--:R-:W-:Y:S01]  /*3e930*/  HMMA.16816.F32 R16, R16, R22, R24 ;  /* 0x000000161010723c */ /* 0x008fe20000001818 */
[----:B------:R-:W-:-:S02]  /*3e940*/  IMAD R7, R29, 0x100, R7 ;  /* 0x000001001d077824 */ /* 0x000fc400078e0207 */
[----:B----4-:R-:W-:Y:S04]  /*3e950*/  STL.64 [R1+0x2720], R10 ;  /* 0x0027200a01007387 */ /* 0x010fe80000100a00 */
[----:B--2---:R0:W-:Y:S04]  /*3e960*/  STL.64 [R1+0x2718], R8 ;  /* 0x0027180801007387 */ /* 0x0041e80000100a00 */
[----:B0-----:R-:W2:Y:S04]  /*3e970*/  LDL.LU R8, [R1+0xc0] ;  /* 0x0000c00001087983 */ /* 0x001ea80000300800 */
[----:B------:R-:W2:Y:S04]  /*3e980*/  LDL.LU R9, [R1+0xc4] ;  /* 0x0000c40001097983 */ /* 0x000ea80000300800 */
[----:B------:R-:W2:Y:S04]  /*3e990*/  LDL.LU R10, [R1+0xc8] ;  /* 0x0000c800010a7983 */ /* 0x000ea80000300800 */
[----:B------:R-:W2:Y:S04]  /*3e9a0*/  LDL.LU R11, [R1+0xcc] ;  /* 0x0000cc00010b7983 */ /* 0x000ea80000300800 */
[----:B------:R-:W3:Y:S01]  /*3e9b0*/  LDL.LU.64 R24, [R1+0x2738] ;  /* 0x0027380001187983 */ /* 0x000ee20000300a00 */
[----:B------:R-:W-:-:S02]  /*3e9c0*/  F2FP.F16.E5M2.UNPACK_B R4, R4 ;  /* 0x00000004ff04723e */ /* 0x000fc400020004ff */
[----:B------:R-:W-:Y:S02]  /*3e9d0*/  F2FP.F16.E5M2.UNPACK_B R5, R5 ;  /* 0x00000005ff05723e */ /* 0x000fe400020004ff */
[----:B------:R-:W-:Y:S02]  /*3e9e0*/  F2FP.F16.E5M2.UNPACK_B R6, R6 ;  /* 0x00000006ff06723e */ /* 0x000fe400020004ff */
[----:B------:R-:W-:Y:S01]  /*3e9f0*/  F2FP.F16.E5M2.UNPACK_B R7, R7 ;  /* 0x00000007ff07723e */ /* 0x000fe200020004ff */
        /* <DEDUP_REMOVED lines=10> */
[----:B0-----:R-:W2:Y:S04]  /*3eaa0*/  LDL.LU.64 R14, [R1+0x2730] ;  /* 0x00273000010e7983 */ /* 0x001ea80000300a00 */
[----:B------:R-:W3:Y:S04]  /*3eab0*/  LDL.LU.64 R12, [R1+0x2728] ;  /* 0x00272800010c7983 */ /* 0x000ee80000300a00 */
[----:B------:R-:W2:Y:S01]  /*3eac0*/  LDL.LU R26, [R1+0x908] ;  /* 0x00090800011a7983 */ /* 0x000ea20000300800 */
[----:B----4-:R-:W-:Y:S01]  /*3ead0*/  HMMA.16816.F32 R16, R4, R20, R16 ;  /* 0x000000140410723c */ /* 0x010fe20000001810 */
[----:B------:R-:W-:-:S02]  /*3eae0*/  IMAD.MOV.U32 R27, RZ, RZ, R0 ;  /* 0x000000ffff1b7224 */ /* 0x000fc400078e0000 */
[----:B--2---:R-:W-:-:S15]  /*3eaf0*/  STL [R1+0x2700], R26 ;  /* 0x0027001a01007387 */ /* 0x004fde0000100800 */
[----:B------:R-:W-:-:S05]  /*3eb00*/  NOP ;  /* 0x0000000000007918 */ /* 0x000fca0000000000 */
[----:B------:R-:W-:Y:S04]  /*3eb10*/  STL.64 [R1+0x3c0], R16 ;  /* 0x0003c01001007387 */ /* 0x000fe80000100a00 */
[----:B------:R-:W-:Y:S04]  /*3eb20*/  STL.64 [R1+0x3c8], R18 ;  /* 0x0003c81201007387 */ /* 0x000fe80000100a00 */
[----:B------:R0:W-:Y:S04]  /*3eb30*/  STL.64 [R1+0x26f8], R24 ;  /* 0x0026f81801007387 */ /* 0x0001e80000100a00 */
[----:B0-----:R-:W2:Y:S04]  /*3eb40*/  LDL.LU R24, [R1+0xa0] ;  /* 0x0000a00001187983 */ /* 0x001ea80000300800 */
[----:B------:R-:W2:Y:S04]  /*3eb50*/  LDL.LU R25, [R1+0xa4] ;  /* 0x0000a40001197983 */ /* 0x000ea80000300800 */
[----:B------:R-:W4:Y:S04]  /*3eb60*/  LDL.LU R16, [R1+0x8f8] ;  /* 0x0008f80001107983 */ /* 0x000f280000300800 */
[----:B------:R-:W4:Y:S04]  /*3eb70*/  LDL.LU R17, [R1+0x8f4] ;  /* 0x0008f40001117983 */ /* 0x000f280000300800 */
[----:B------:R-:W4:Y:S04]  /*3eb80*/  LDL.LU R18, [R1+0x900] ;  /* 0x0009000001127983 */ /* 0x000f280000300800 */
[----:B------:R-:W4:Y:S01]  /*3eb90*/  LDL.LU R19, [R1+0x8fc] ;  /* 0x0008fc0001137983 */ /* 0x000f220000300800 */
[----:B------:R-:W-:-:S03]  /*3eba0*/  IMAD.MOV.U32 R26, RZ, RZ, R28 ;  /* 0x000000ffff1a7224 */ /* 0x000fc600078e001c */
[----:B------:R-:W4:Y:S04]  /*3ebb0*/  LDL.LU R29, [R1+0x904] ;  /* 0x00090400011d7983 */ /* 0x000f280000300800 */
[----:B------:R-:W4:Y:S04]  /*3ebc0*/  LDL.LU R28, [R1+0x910] ;  /* 0x00091000011c7983 */ /* 0x000f280000300800 */
[----:B------:R-:W4:Y:S04]  /*3ebd0*/  LDL.LU R0, [R1+0x90c] ;  /* 0x00090c0001007983 */ /* 0x000f280000300800 */
[----:B------:R-:W-:Y:S04]  /*3ebe0*/  STL.64 [R1+0x26e0], R22 ;  /* 0x0026e01601007387 */ /* 0x000fe80000100a00 */
[----:B------:R0:W-:Y:S04]  /*3ebf0*/  STL.64 [R1+0x26d8], R20 ;  /* 0x0026d81401007387 */ /* 0x0001e80000100a00 */
[----:B0-----:R-:W3:Y:S04]  /*3ec00*/  LDL.LU R20, [R1+0x130] ;  /* 0x0001300001147983 */ /* 0x001ee80000300800 */
[----:B------:R-:W3:Y:S04]  /*3ec10*/  LDL.LU R21, [R1+0x134] ;  /* 0x0001340001157983 */ /* 0x000ee80000300800 */
[----:B------:R-:W2:Y:S04]  /*3ec20*/  LDL.LU R22, [R1+0x138] ;  /* 0x0001380001167983 */ /* 0x000ea80000300800 */
[----:B------:R-:W2:Y:S01]  /*3ec30*/  LDL.LU R23, [R1+0x13c] ;  /* 0x00013c0001177983 */ /* 0x000ea20000300800 */
[C---:B------:R-:W-:Y:S03]  /*3ec40*/  HMMA.16816.F32 R8, R4.reuse, R14, R8 ;  /* 0x0000000e0408723c */ /* 0x040fe60000001808 */
[----:B--2---:R-:W-:Y:S04]  /*3ec50*/  STL.64 [R1+0x26f0], R22 ;  /* 0x0026f01601007387 */ /* 0x004fe80000100a00 */
        /* <DEDUP_REMOVED lines=22> */
[C---:B--2---:R-:W-:Y:S01]  /*3edc0*/  HMMA.16816.F32 R20, R4.reuse, R8, R20 ;  /* 0x000000080414723c */ /* 0x044fe20000001814 */
[----:B----4-:R-:W-:Y:S04]  /*3edd0*/  STL.64 [R1+0x26d0], R14 ;  /* 0x0026d00e01007387 */ /* 0x010fe80000100a00 */
[----:B------:R0:W-:Y:S04]  /*3ede0*/  STL.64 [R1+0x26c8], R12 ;  /* 0x0026c80c01007387 */ /* 0x0001e80000100a00 */
[----:B0-----:R-:W2:Y:S04]  /*3edf0*/  LDL.LU R12, [R1+0x90] ;  /* 0x00009000010c7983 */ /* 0x001ea80000300800 */
[----:B------:R-:W2:Y:S04]  /*3ee00*/  LDL.LU R13, [R1+0x94] ;  /* 0x00009400010d7983 */ /* 0x000ea80000300800 */
[----:B------:R-:W2:Y:S04]  /*3ee10*/  LDL.LU R14, [R1+0x98] ;  /* 0x00009800010e7983 */ /* 0x000ea80000300800 */
[----:B------:R-:W2:Y:S04]  /*3ee20*/  LDL.LU R15, [R1+0x9c] ;  /* 0x00009c00010f7983 */ /* 0x000ea80000300800 */
[----:B------:R-:W-:Y:S04]  /*3ee30*/  STL.64 [R1+0x380], R24 ;  /* 0x0003801801007387 */ /* 0x000fe80000100a00 */
[----:B------:R0:W-:Y:S04]  /*3ee40*/  STL [R1+0x388], R26 ;  /* 0x0003881a01007387 */ /* 0x0001e80000100800 */
[----:B0-----:R-:W3:Y:S04]  /*3ee50*/  LDL.LU R26, [R1+0x2700] ;  /* 0x00270000011a7983 */ /* 0x001ee80000300800 */
[----:B------:R-:W4:Y:S04]  /*3ee60*/  LDL.LU.64 R24, [R1+0x26f8] ;  /* 0x0026f80001187983 */ /* 0x000f280000300a00 */
[----:B------:R-:W-:Y:S04]  /*3ee70*/  STL [R1+0x2694], R11 ;  /* 0x0026940b01007387 */ /* 0x000fe80000100800 */
        /* <DEDUP_REMOVED lines=10> */
[----:B------:R-:W-:-:S02]  /*3ef20*/  IMAD R16, R17, 0x100, R16 ;  /* 0x0000010011107824 */ /* 0x000fc400078e0210 */
[----:B------:R-:W-:Y:S02]  /*3ef30*/  IMAD R17, R19, 0x100, R18 ;  /* 0x0000010013117824 */ /* 0x000fe400078e0212 */
[----:B---3--:R-:W-:Y:S02]  /*3ef40*/  IMAD R18, R29, 0x100, R26 ;  /* 0x000001001d127824 */ /* 0x008fe400078e021a */
[----:B------:R-:W-:Y:S01]  /*3ef50*/  IMAD R19, R0, 0x100, R28 ;  /* 0x0000010000137824 */ /* 0x000fe200078e021c */
[----:B--2---:R-:W-:Y:S01]  /*3ef60*/  HMMA.16816.F32 R4, R4, R22, R12 ;  /* 0x000000160404723c */ /* 0x004fe2000000180c */
[----:B------:R-:W4:Y:S04]  /*3ef70*/  LDL.LU.64 R14, [R1+0x26d0] ;  /* 0x0026d000010e7983 */ /* 0x000f280000300a00 */
[----:B------:R-:W4:Y:S01]  /*3ef80*/  LDL.LU.64 R12, [R1+0x26c8] ;  /* 0x0026c800010c7983 */ /* 0x000f220000300a00 */
[----:B------:R-:W-:-:S02]  /*3ef90*/  F2FP.F16.E5M2.UNPACK_B R16, R16 ;  /* 0x00000010ff10723e */ /* 0x000fc400020004ff */
[----:B------:R-:W-:Y:S02]  /*3efa0*/  F2FP.F16.E5M2.UNPACK_B R17, R17 ;  /* 0x00000011ff11723e */ /* 0x000fe400020004ff */
[----:B------:R-:W-:Y:S02]  /*3efb0*/  F2FP.F16.E5M2.UNPACK_B R18, R18 ;  /* 0x00000012ff12723e */ /* 0x000fe400020004ff */
[----:B------:R-:W-:-:S07]  /*3efc0*/  F2FP.F16.E5M2.UNPACK_B R19, R19 ;  /* 0x00000013ff13723e */ /* 0x000fce00020004ff */
[----:B----4-:R-:W-:-:S15]  /*3efd0*/  HMMA.16816.F32 R12, R16, R24, R12 ;  /* 0x00000018100c723c */ /* 0x010fde000000180c */
[----:B------:R-:W-:-:S08]  /*3efe0*/  NOP ;  /* 0x0000000000007918 */ /* 0x000fd00000000000 */
[----:B------:R-:W-:Y:S04]  /*3eff0*/  STL.64 [R1+0x290], R12 ;  /* 0x0002900c01007387 */ /* 0x000fe80000100a00 */
[----:B------:R-:W-:Y:S04]  /*3f000*/  STL.64 [R1+0x330], R4 ;  /* 0x0003300401007387 */ /* 0x000fe80000100a00 */
[----:B------:R0:W-:Y:S04]  /*3f010*/  STL.64 [R1+0x338], R6 ;  /* 0x0003380601007387 */ /* 0x0001e80000100a00 */
[----:B------:R-:W-:Y:S04]  /*3f020*/  STL [R1+0x298], R14 ;  /* 0x0002980e01007387 */ /* 0x000fe80000100800 */
[----:B0-----:R-:W2:Y:S04]  /*3f030*/  LDL.LU R6, [R1+0x924] ;  /* 0x0009240001067983 */ /* 0x001ea80000300800 */
[----:B------:R-:W3:Y:S04]  /*3f040*/  LDL.LU R7, [R1+0x930] ;  /* 0x0009300001077983 */ /* 0x000ee80000300800 */
[----:B------:R-:W3:Y:S04]  /*3f050*/  LDL.LU R28, [R1+0x92c] ;  /* 0x00092c00011c7983 */ /* 0x000ee80000300800 */
[----:B------:R-:W-:Y:S04]  /*3f060*/  STL [R1+0x2658], R27 ;  /* 0x0026581b01007387 */ /* 0x000fe80000100800 */
[----:B------:R0:W-:Y:S01]  /*3f070*/  STL.64 [R1+0x2650], R24 ;  /* 0x0026501801007387 */ /* 0x0001e20000100a00 */
[----:B------:R-:W-:-:S03]  /*3f080*/  IMAD.MOV.U32 R0, RZ, RZ, R15 ;  /* 0x000000ffff007224 */ /* 0x000fc600078e000f */
[----:B0-----:R-:W4:Y:S04]  /*3f090*/  LDL.LU R24, [R1+0x30] ;  /* 0x0000300001187983 */ /* 0x001f280000300800 */
[----:B------:R-:W4:Y:S04]  /*3f0a0*/  LDL.LU R25, [R1+0x34] ;  /* 0x0000340001197983 */ /* 0x000f280000300800 */
[----:B------:R-:W2:Y:S04]  /*3f0b0*/  LDL.LU R26, [R1+0x38] ;  /* 0x00003800011a7983 */ /* 0x000ea80000300800 */
[----:B------:R-:W2:Y:S04]  /*3f0c0*/  LDL.LU R27, [R1+0x3c] ;  /* 0x00003c00011b7983 */ /* 0x000ea80000300800 */
[----:B------:R-:W3:Y:S04]  /*3f0d0*/  LDL.LU R12, [R1+0x70] ;  /* 0x00007000010c7983 */ /* 0x000ee80000300800 */
[----:B------:R-:W3:Y:S04]  /*3f0e0*/  LDL.LU R13, [R1+0x74] ;  /* 0x00007400010d7983 */ /* 0x000ee80000300800 */
[----:B------:R-:W3:Y:S04]  /*3f0f0*/  LDL.LU R14, [R1+0x78] ;  /* 0x00007800010e7983 */ /* 0x000ee80000300800 */
[----:B------:R-:W3:Y:S04]  /*3f100*/  LDL.LU R15, [R1+0x7c] ;  /* 0x00007c00010f7983 */ /* 0x000ee80000300800 */
[----:B------:R-:W4:Y:S04]  /*3f110*/  LDL.LU R11, [R1+0x918] ;  /* 0x00091800010b7983 */ /* 0x000f280000300800 */
[----:B----4-:R-:W-:Y:S04]  /*3f120*/  STL.64 [R1+0x26a0], R10 ;  /* 0x0026a00a01007387 */ /* 0x010fe80000100a00 */
[----:B------:R0:W-:Y:S04]  /*3f130*/  STL.64 [R1+0x2698], R8 ;  /* 0x0026980801007387 */ /* 0x0001e80000100a00 */
[----:B0-----:R-:W4:Y:S04]  /*3f140*/  LDL.LU R8, [R1+0x50] ;  /* 0x0000500001087983 */ /* 0x001f280000300800 */
[----:B------:R-:W4:Y:S04]  /*3f150*/  LDL.LU R9, [R1+0x54] ;  /* 0x0000540001097983 */ /* 0x000f280000300800 */
[----:B------:R-:W2:Y:S04]  /*3f160*/  LDL.LU R10, [R1+0x58] ;  /* 0x00005800010a7983 */ /* 0x000ea80000300800 */
[----:B------:R-:W2:Y:S04]  /*3f170*/  LDL.LU R11, [R1+0x5c] ;  /* 0x00005c00010b7983 */ /* 0x000ea80000300800 */
[----:B--2---:R-:W-:Y:S04]  /*3f180*/  STL.64 [R1+0x26b0], R10 ;  /* 0x0026b00a01007387 */ /* 0x004fe80000100a00 */
[----:B----4-:R0:W-:Y:S04]  /*3f190*/  STL.64 [R1+0x26a8], R8 ;  /* 0x0026a80801007387 */ /* 0x0101e80000100a00 */
[----:B0-----:R-:W2:Y:S04]  /*3f1a0*/  LDL.LU R8, [R1+0x60] ;  /* 0x0000600001087983 */ /* 0x001ea80000300800 */
[----:B------:R-:W2:Y:S04]  /*3f1b0*/  LDL.LU R9, [R1+0x64] ;  /* 0x0000640001097983 */ /* 0x000ea80000300800 */
[----:B------:R-:W2:Y:S04]  /*3f1c0*/  LDL.LU R10, [R1+0x68] ;  /* 0x00006800010a7983 */ /* 0x000ea80000300800 */
[----:B------:R-:W2:Y:S04]  /*3f1d0*/  LDL.LU R11, [R1+0x6c] ;  /* 0x00006c00010b7983 */ /* 0x000ea80000300800 */
[----:B------:R-:W4:Y:S04]  /*3f1e0*/  LDL.LU R4, [R1+0x914] ;  /* 0x0009140001047983 */ /* 0x000f280000300800 */
[----:B------:R-:W4:Y:S04]  /*3f1f0*/  LDL.LU R29, [R1+0x920] ;  /* 0x00092000011d7983 */ /* 0x000f280000300800 */
[----:B------:R-:W4:Y:S04]  /*3f200*/  LDL.LU R5, [R1+0x91c] ;  /* 0x00091c0001057983 */ /* 0x000f280000300800 */
[----:B------:R-:W-:Y:S04]  /*3f210*/  STL.64 [R1+0x2668], R26 ;  /* 0x0026681a01007387 */ /* 0x000fe80000100a00 */
[----:B------:R0:W-:Y:S04]  /*3f220*/  STL.64 [R1+0x2660], R24 ;  /* 0x0026601801007387 */ /* 0x0001e80000100a00 */
        /* <DEDUP_REMOVED lines=17> */
[----:B------:R-:W-:Y:S04]  /*3f340*/  STL [R1+0x2344], R0 ;  /* 0x0023440001007387 */ /* 0x000fe80000100800 */
[----:B------:R-:W-:Y:S04]  /*3f350*/  STL.64 [R1+0x270], R12 ;  /* 0x0002700c01007387 */ /* 0x000fe80000100a00 */
[----:B------:R0:W-:Y:S04]  /*3f360*/  STL.64 [R1+0x278], R14 ;  /* 0x0002780e01007387 */ /* 0x0001e80000100a00 */
[----:B0-----:R-:W3:Y:S04]  /*3f370*/  LDL.LU.64 R14, [R1+0x26c0] ;  /* 0x0026c000010e7983 */ /* 0x001ee80000300a00 */
[----:B------:R-:W4:Y:S01]  /*3f380*/  LDL.LU.64 R12, [R1+0x26b8] ;  /* 0x0026b800010c7983 */ /* 0x000f220000300a00 */
[----:B---3--:R-:W-:-:S15]  /*3f390*/  HMMA.16816.F32 R8, R16, R14, R8 ;  /* 0x0000000e1008723c */ /* 0x008fde0000001808 */
[----:B------:R-:W-:-:S08]  /*3f3a0*/  NOP ;  /* 0x0000000000007918 */ /* 0x000fd00000000000 */
[----:B------:R-:W-:Y:S04]  /*3f3b0*/  STL.64 [R1+0x250], R8 ;  /* 0x0002500801007387 */ /* 0x000fe80000100a00 */
[----:B------:R0:W-:Y:S01]  /*3f3c0*/  STL [R1+0x258], R10 ;  /* 0x0002580a01007387 */ /* 0x0001e20000100800 */
[----:B------:R-:W-:-:S03]  /*3f3d0*/  IMAD.MOV.U32 R0, RZ, RZ, R11 ;  /* 0x000000ffff007224 */ /* 0x000fc600078e000b */
[----:B0-----:R-:W4:Y:S04]  /*3f3e0*/  LDL.LU.64 R10, [R1+0x26b0] ;  /* 0x0026b000010a7983 */ /* 0x001f280000300a00 */
[----:B------:R-:W4:Y:S04]  /*3f3f0*/  LDL.LU.64 R8, [R1+0x26a8] ;  /* 0x0026a80001087983 */ /* 0x000f280000300a00 */
[----:B------:R0:W-:Y:S04]  /*3f400*/  STL [R1+0x24b8], R0 ;  /* 0x0024b80001007387 */ /* 0x0001e80000100800 */
[----:B0-----:R-:W3:Y:S01]  /*3f410*/  LDL.LU R0, [R1+0x928] ;  /* 0x0009280001007983 */ /* 0x001ee20000300800 */
[----:B----4-:R-:W-:-:S15]  /*3f420*/  HMMA.16816.F32 R8, R16, R12, R8 ;  /* 0x0000000c1008723c */ /* 0x010fde0000001808 */
[----:B------:R-:W-:-:S08]  /*3f430*/  NOP ;  /* 0x0000000000007918 */ /* 0x000fd00000000000 */
        /* <DEDUP_REMOVED lines=19> */
[----:B------:R-:W3:Y:S04]  /*3f570*/  LDL.LU.64 R24, [R1+0x2680] ;  /* 0x0026800001187983 */ /* 0x000ee80000300a00 */
[----:B------:R-:W-:Y:S01]  /*3f580*/  STL [R1+0x2618], R11 ;  /* 0x0026180b01007387 */ /* 0x000fe20000100800 */
        /* <DEDUP_REMOVED lines=12> */
[----:B------:R-:W-:-:S02]  /*3f650*/  IMAD R6, R6, 0x100, R0 ;  /* 0x0000010006067824 */ /* 0x000fc400078e0200 */
[----:B------:R-:W-:Y:S01]  /*3f660*/  IMAD R7, R28, 0x100, R7 ;  /* 0x000001001c077824 */ /* 0x000fe200078e0207 */
[----:B------:R-:W3:Y:S04]  /*3f670*/  LDL.LU R0, [R1+0x950] ;  /* 0x0009500001007983 */ /* 0x000ee80000300800 */
[----:B------:R-:W3:Y:S01]  /*3f680*/  LDL.LU R28, [R1+0x94c] ;  /* 0x00094c00011c7983 */ /* 0x000ee20000300800 */
[----:B------:R-:W-:Y:S01]  /*3f690*/  F2FP.F16.E5M2.UNPACK_B R4, R4 ;  /* 0x00000004ff04723e */ /* 0x000fe200020004ff */
[----:B--2---:R-:W-:Y:S02]  /*3f6a0*/  HMMA.16816.F32 R16, R16, R22, R24 ;  /* 0x000000161010723c */ /* 0x004fe40000001818 */
[----:B------:R-:W2:Y:S04]  /*3f6b0*/  LDL.LU R27, [R1+0x2658] ;  /* 0x00265800011b7983 */ /* 0x000ea80000300800 */
[----:B------:R-:W4:Y:S01]  /*3f6c0*/  LDL.LU.64 R24, [R1+0x2650] ;  /* 0x0026500001187983 */ /* 0x000f220000300a00 */
[----:B------:R-:W-:-:S02]  /*3f6d0*/  F2FP.F16.E5M2.UNPACK_B R5, R5 ;  /* 0x00000005ff05723e */ /* 0x000fc400020004ff */
[----:B------:R-:W-:Y:S02]  /*3f6e0*/  F2FP.F16.E5M2.UNPACK_B R6, R6 ;  /* 0x00000006ff06723e */ /* 0x000fe400020004ff */
[----:B------:R-:W-:-:S12]  /*3f6f0*/  F2FP.F16.E5M2.UNPACK_B R7, R7 ;  /* 0x00000007ff07723e */ /* 0x000fd800020004ff */
[----:B------:R-:W-:Y:S04]  /*3f700*/  STL.64 [R1+0x190], R16 ;  /* 0x0001901001007387 */ /* 0x000fe80000100a00 */
[----:B------:R0:W-:Y:S04]  /*3f710*/  STL.64 [R1+0x198], R18 ;  /* 0x0001981201007387 */ /* 0x0001e80000100a00 */
[----:B0-----:R-:W3:Y:S04]  /*3f720*/  LDL.LU R18, [R1+0x948] ;  /* 0x0009480001127983 */ /* 0x001ee80000300800 */
[----:B------:R-:W3:Y:S01]  /*3f730*/  LDL.LU R19, [R1+0x944] ;  /* 0x0009440001137983 */ /* 0x000ee20000300800 */
[----:B----4-:R-:W-:-:S15]  /*3f740*/  HMMA.16816.F32 R12, R4, R24, R12 ;  /* 0x00000018040c723c */ /* 0x010fde000000180c */
[----:B------:R-:W-:-:S08]  /*3f750*/  NOP ;  /* 0x0000000000007918 */ /* 0x000fd00000000000 */
[----:B------:R-:W-:Y:S04]  /*3f760*/  STL.64 [R1+0x170], R12 ;  /* 0x0001700c01007387 */ /* 0x000fe80000100a00 */
[----:B------:R0:W-:Y:S01]  /*3f770*/  STL.64 [R1+0x178], R14 ;  /* 0x0001780e01007387 */ /* 0x0001e20000100a00 */
[----:B------:R-:W-:-:S03]  /*3f780*/  IMAD.MOV.U32 R26, RZ, RZ, R15 ;  /* 0x000000ffff1a7224 */ /* 0x000fc600078e000f */
[----:B0-----:R-:W4:Y:S04]  /*3f790*/  LDL.LU.64 R14, [R1+0x2648] ;  /* 0x00264800010e7983 */ /* 0x001f280000300a00 */
[----:B------:R-:W3:Y:S04]  /*3f7a0*/  LDL.LU.64 R12, [R1+0x2640] ;  /* 0x00264000010c7983 */ /* 0x000ee80000300a00 */
[----:B------:R-:W2:Y:S04]  /*3f7b0*/  LDL.LU R11, [R1+0x938] ;  /* 0x00093800010b7983 */ /* 0x000ea80000300800 */
[----:B--2---:R-:W-:Y:S04]  /*3f7c0*/  STL.64 [R1+0x2628], R10 ;  /* 0x0026280a01007387 */ /* 0x004fe80000100a00 */
[----:B------:R0:W-:Y:S04]  /*3f7d0*/  STL.64 [R1+0x2620], R8 ;  /* 0x0026200801007387 */ /* 0x0001e80000100a00 */
[----:B0-----:R-:W2:Y:S04]  /*3f7e0*/  LDL.LU R8, [R1+0x180] ;  /* 0x0001800001087983 */ /* 0x001ea80000300800 */
[----:B------:R-:W2:Y:S04]  /*3f7f0*/  LDL.LU R9, [R1+0x184] ;  /* 0x0001840001097983 */ /* 0x000ea80000300800 */
[----:B------:R-:W4:Y:S04]  /*3f800*/  LDL.LU R10, [R1+0x188] ;  /* 0x00018800010a7983 */ /* 0x000f280000300800 */
[----:B------:R-:W4:Y:S04]  /*3f810*/  LDL.LU R11, [R1+0x18c] ;  /* 0x00018c00010b7983 */ /* 0x000f280000300800 */
[----:B----4-:R-:W-:Y:S04]  /*3f820*/  STL.64 [R1+0x2638], R10 ;  /* 0x0026380a01007387 */ /* 0x010fe80000100a00 */
[----:B--2---:R0:W-:Y:S04]  /*3f830*/  STL.64 [R1+0x2630], R8 ;  /* 0x0026300801007387 */ /* 0x0041e80000100a00 */
[----:B0-----:R-:W2:Y:S04]  /*3f840*/  LDL.LU R8, [R1] ;  /* 0x0000000001087983 */ /* 0x001ea80000300800 */
[----:B------:R-:W2:Y:S04]  /*3f850*/  LDL.LU R9, [R1+0x4] ;  /* 0x0000040001097983 */ /* 0x000ea80000300800 */
[----:B------:R-:W2:Y:S04]  /*3f860*/  LDL.LU R10, [R1+0x8] ;  /* 0x00000800010a7983 */ /* 0x000ea80000300800 */
[----:B------:R-:W2:Y:S04]  /*3f870*/  LDL.LU R11, [R1+0xc] ;  /* 0x00000c00010b7983 */ /* 0x000ea80000300800 */
[----:B------:R-:W4:Y:S04]  /*3f880*/  LDL.LU R16, [R1+0x934] ;  /* 0x0009340001107983 */ /* 0x000f280000300800 */
[----:B------:R-:W4:Y:S04]  /*3f890*/  LDL.LU R17, [R1+0x93c] ;  /* 0x00093c0001117983 */ /* 0x000f280000300800 */
[----:B------:R-:W-:Y:S04]  /*3f8a0*/  STL.64 [R1+0x25f0], R26 ;  /* 0x0025f01a01007387 */ /* 0x000fe80000100a00 */
[----:B------:R0:W-:Y:S04]  /*3f8b0*/  STL.64 [R1+0x25e8], R24 ;  /* 0x0025e81801007387 */ /* 0x0001e80000100a00 */
[----:B0-----:R-:W3:Y:S04]  /*3f8c0*/  LDL.LU R24, [R1+0x10] ;  /* 0x0000100001187983 */ /* 0x001ee80000300800 */
[----:B------:R-:W3:Y:S04]  /*3f8d0*/  LDL.LU R25, [R1+0x14] ;  /* 0x0000140001197983 */ /* 0x000ee80000300800 */
[----:B------:R-:W3:Y:S04]  /*3f8e0*/  LDL.LU R26, [R1+0x18] ;  /* 0x00001800011a7983 */ /* 0x000ee80000300800 */
[----:B------:R-:W3:Y:S04]  /*3f8f0*/  LDL.LU R27, [R1+0x1c] ;  /* 0x00001c00011b7983 */ /* 0x000ee80000300800 */
[----:B------:R-:W-:Y:S04]  /*3f900*/  STL.64 [R1+0x2600], R22 ;  /* 0x0026001601007387 */ /* 0x000fe80000100a00 */
[----:B------:R0:W-:Y:S01]  /*3f910*/  STL.64 [R1+0x25f8], R20 ;  /* 0x0025f81401007387 */ /* 0x0001e20000100a00 */
[----:B---3--:R-:W-:-:S15]  /*3f920*/  HMMA.16816.F32 R24, R4, R20, R24 ;  /* 0x000000140418723c */ /* 0x008fde0000001818 */
[----:B------:R-:W-:-:S08]  /*3f930*/  NOP ;  /* 0x0000000000007918 */ /* 0x000fd00000000000 */
[----:B------:R-:W-:Y:S04]  /*3f940*/  STL.64 [R1+0x160], R24 ;  /* 0x0001601801007387 */ /* 0x000fe80000100a00 */
[----:B------:R1:W-:Y:S04]  /*3f950*/  STL.64 [R1+0x168], R26 ;  /* 0x0001681a01007387 */ /* 0x0003e80000100a00 */
[----:B0-----:R-:W3:Y:S04]  /*3f960*/  LDL.LU R20, [R1+0x1c0] ;  /* 0x0001c00001147983 */ /* 0x001ee80000300800 */
[----:B------:R-:W3:Y:S04]  /*3f970*/  LDL.LU R21, [R1+0x1c4] ;  /* 0x0001c40001157983 */ /* 0x000ee80000300800 */
[----:B------:R-:W4:Y:S04]  /*3f980*/  LDL.LU R22, [R1+0x1c8] ;  /* 0x0001c80001167983 */ /* 0x000f280000300800 */
[----:B------:R-:W4:Y:S01]  /*3f990*/  LDL.LU R23, [R1+0x1cc] ;  /* 0x0001cc0001177983 */ /* 0x000f220000300800 */
[----:B--2---:R-:W-:Y:S01]  /*3f9a0*/  HMMA.16816.F32 R8, R4, R14, R8 ;  /* 0x0000000e0408723c */ /* 0x004fe20000001808 */
[----:B-1----:R-:W-:-:S15]  /*3f9b0*/  IMAD.MOV.U32 R27, RZ, RZ, R29 ;  /* 0x000000ffff1b7224 */ /* 0x002fde00078e001d */
[----:B------:R-:W-:-:S08]  /*3f9c0*/  NOP ;  /* 0x0000000000007918 */ /* 0x000fd00000000000 */
[----:B------:R-:W-:Y:S01]  /*3f9d0*/  IMAD.MOV.U32 R29, RZ, RZ, R11 ;  /* 0x000000ffff1d7224 */ /* 0x000fe200078e000b */
        /* <DEDUP_REMOVED lines=9> */
[----:B------:R-:W-:Y:S04]  /*3fa70*/  STL.64 [R1+0x110], R8 ;  /* 0x0001100801007387 */ /* 0x000fe80000100a00 */
[----:B------:R0:W-:Y:S04]  /*3fa80*/  STL.64 [R1+0x118], R10 ;  /* 0x0001180a01007387 */ /* 0x0001e80000100a00 */
        /* <DEDUP_REMOVED lines=17> */
[----:B------:R-:W2:Y:S02]  /*3fba0*/  LDL.LU R11, [R1+0x2618] ;  /* 0x00261800010b7983 */ /* 0x000ea40000300800 */
[----:B--2---:R-:W-:-:S15]  /*3fbb0*/  HMMA.16816.F32 R20, R4, R10, R20 ;  /* 0x0000000a0414723c */ /* 0x004fde0000001814 */
[----:B------:R-:W-:-:S08]  /*3fbc0*/  NOP ;  /* 0x0000000000007918 */ /* 0x000fd00000000000 */
[----:B------:R-:W-:Y:S04]  /*3fbd0*/  STL.64 [R1+0xf0], R20 ;  /* 0x0000f01401007387 */ /* 0x000fe80000100a00 */
[----:B------:R0:W-:Y:S04]  /*3fbe0*/  STL.64 [R1+0xf8], R22 ;  /* 0x0000f81601007387 */ /* 0x0001e80000100a00 */
[----:B0-----:R-:W2:Y:S04]  /*3fbf0*/  LDL.LU.64 R22, [R1+0x2610] ;  /* 0x0026100001167983 */ /* 0x001ea80000300a00 */
[----:B------:R-:W2:Y:S01]  /*3fc00*/  LDL.LU.64 R20, [R1+0x2608] ;  /* 0x0026080001147983 */ /* 0x000ea20000300a00 */
[----:B---3--:R-:W-:Y:S01]  /*3fc10*/  HMMA.16816.F32 R12, R4, R2, R12 ;  /* 0x00000002040c723c */ /* 0x008fe2000000180c */
[----:B------:R-:W-:-:S02]  /*3fc20*/  IMAD R18, R19, 0x100, R18 ;  /* 0x0000010013127824 */ /* 0x000fc400078e0212 */
[----:B------:R-:W-:-:S15]  /*3fc30*/  IMAD R19, R28, 0x100, R0 ;  /* 0x000001001c137824 */ /* 0x000fde00078e0200 */
[----:B------:R-:W-:-:S06]  /*3fc40*/  NOP ;  /* 0x0000000000007918 */ /* 0x000fcc0000000000 */
[----:B------:R-:W-:Y:S01]  /*3fc50*/  IMAD.MOV.U32 R28, RZ, RZ, R15 ;  /* 0x000000ffff1c7224 */ /* 0x000fe200078e000f */
[----:B--2---:R-:W-:-:S15]  /*3fc60*/  HMMA.16816.F32 R20, R4, R8, R20 ;  /* 0x000000080414723c */ /* 0x004fde0000001814 */
[----:B------:R-:W-:-:S08]  /*3fc70*/  NOP ;  /* 0x0000000000007918 */ /* 0x000fd00000000000 */
[----:B------:R-:W-:Y:S04]  /*3fc80*/  STL.64 [R1+0x150], R20 ;  /* 0x0001501401007387 */ /* 0x000fe80000100a00 */
[----:B------:R0:W-:Y:S04]  /*3fc90*/  STL.64 [R1+0x158], R22 ;  /* 0x0001581601007387 */ /* 0x0001e80000100a00 */
[----:B0-----:R-:W2:Y:S04]  /*3fca0*/  LDL.LU.64 R22, [R1+0x2600] ;  /* 0x0026000001167983 */ /* 0x001ea80000300a00 */
[----:B------:R-:W3:Y:S04]  /*3fcb0*/  LDL.LU.64 R20, [R1+0x25f8] ;  /* 0x0025f80001147983 */ /* 0x000ee80000300a00 */
[----:B------:R-:W-:Y:S04]  /*3fcc0*/  STL [R1+0x25a4], R8 ;  /* 0x0025a40801007387 */ /* 0x000fe80000100800 */
[----:B------:R-:W-:Y:S04]  /*3fcd0*/  STL [R1+0x25a0], R9 ;  /* 0x0025a00901007387 */ /* 0x000fe80000100800 */
[----:B------:R0:W-:Y:S04]  /*3fce0*/  STL.64 [R1+0x140], R12 ;  /* 0x0001400c01007387 */ /* 0x0001e80000100a00 */
[----:B------:R1:W-:Y:S04]  /*3fcf0*/  STL.64 [R1+0x148], R14 ;  /* 0x0001480e01007387 */ /* 0x0003e80000100a00 */
[----:B0-----:R-:W4:Y:S04]  /*3fd00*/  LDL.LU R12, [R1+0x220] ;  /* 0x00022000010c7983 */ /* 0x001f280000300800 */
[----:B------:R-:W4:Y:S04]  /*3fd10*/  LDL.LU R13, [R1+0x224] ;  /* 0x00022400010d7983 */ /* 0x000f280000300800 */
[----:B-1----:R-:W3:Y:S04]  /*3fd20*/  LDL.LU R14, [R1+0x228] ;  /* 0x00022800010e7983 */ /* 0x002ee80000300800 */
        /* <DEDUP_REMOVED lines=8> */
[----:B------:R-:W-:Y:S04]  /*3fdb0*/  STL [R1+0x24d4], R28 ;  /* 0x0024d41c01007387 */ /* 0x000fe80000100800 */
[----:B------:R-:W3:Y:S04]  /*3fdc0*/  LDL.LU.64 R26, [R1+0x25f0] ;  /* 0x0025f000011a7983 */ /* 0x000ee80000300a00 */
[----:B------:R-:W2:Y:S04]  /*3fdd0*/  LDL.LU.64 R24, [R1+0x25e8] ;  /* 0x0025e80001187983 */ /* 0x000ea80000300a00 */
[----:B------:R0:W-:Y:S04]  /*3fde0*/  STL.64 [R1+0xe0], R4 ;  /* 0x0000e00401007387 */ /* 0x0001e80000100a00 */
[----:B------:R1:W-:Y:S04]  /*3fdf0*/  STL.64 [R1+0xe8], R6 ;  /* 0x0000e80601007387 */ /* 0x0003e80000100a00 */
[----:B0-----:R-:W4:Y:S04]  /*3fe00*/  LDL.LU R4, [R1+0x954] ;  /* 0x0009540001047983 */ /* 0x001f280000300800 */
[----:B------:R-:W4:Y:S04]  /*3fe10*/  LDL.LU R5, [R1+0x95c] ;  /* 0x00095c0001057983 */ /* 0x000f280000300800 */
[----:B------:R-:W3:Y:S04]  /*3fe20*/  LDL.LU R8, [R1+0x968] ;  /* 0x0009680001087983 */ /* 0x000ee80000300800 */
[----:B-1----:R-:W4:Y:S04]  /*3fe30*/  LDL.LU R6, [R1+0x964] ;  /* 0x0009640001067983 */ /* 0x002f280000300800 */
[----:B------:R-:W3:Y:S04]  /*3fe40*/  LDL.LU R9, [R1+0x970] ;  /* 0x0009700001097983 */ /* 0x000ee80000300800 */
[----:B------:R-:W-:Y:S01]  /*3fe50*/  STL.64 [R1+0x25b0], R10 ;  /* 0x0025b00a01007387 */ /* 0x000fe20000100a00 */
[----:B------:R-:W-:Y:S01]  /*3fe60*/  IMAD R17, R17, 0x100, R29 ;  /* 0x0000010011117824 */ /* 0x000fe200078e021d */
[----:B------:R-:W-:-:S02]  /*3fe70*/  F2FP.F16.E5M2.UNPACK_B R16, R16 ;  /* 0x00000010ff10723e */ /* 0x000fc400020004ff */
[----:B------:R-:W-:Y:S02]  /*3fe80*/  F2FP.F16.E5M2.UNPACK_B R18, R18 ;  /* 0x00000012ff12723e */ /* 0x000fe400020004ff */
[----:B------:R-:W-:Y:S02]  /*3fe90*/  F2FP.F16.E5M2.UNPACK_B R19, R19 ;  /* 0x00000013ff13723e */ /* 0x000fe400020004ff */
[----:B------:R-:W-:Y:S01]  /*3fea0*/  F2FP.F16.E5M2.UNPACK_B R17, R17 ;  /* 0x00000011ff11723e */ /* 0x000fe200020004ff */
        /* <DEDUP_REMOVED lines=12> */
[----:B------:R-:W3:Y:S04]  /*3ff70*/  LDL.LU R7, [R1+0x96c] ;  /* 0x00096c0001077983 */ /* 0x000ee80000300800 */
[----:B------:R-:W-:Y:S04]  /*3ff80*/  STL.64 [R1+0xd0], R12 ;  /* 0x0000d00c01007387 */ /* 0x000fe80000100a00 */
[----:B------:R0:W-:Y:S04]  /*3ff90*/  STL.64 [R1+0xd8], R14 ;  /* 0x0000d80e01007387 */ /* 0x0001e80000100a00 */
[----:B0-----:R-:W4:Y:S04]  /*3ffa0*/  LDL.LU.64 R14, [R1+0x25e0] ;  /* 0x0025e000010e7983 */ /* 0x001f280000300a00 */
[----:B------:R-:W4:Y:S04]  /*3ffb0*/  LDL.LU.64 R12, [R1+0x25d8] ;  /* 0x0025d800010c7983 */ /* 0x000f280000300a00 */
[----:B------:R-:W-:Y:S04]  /*3ffc0*/  STL.64 [R1+0x2588], R26 ;  /* 0x0025881a01007387 */ /* 0x000fe80000100a00 */
[----:B------:R0:W-:Y:S04]  /*3ffd0*/  STL.64 [R1+0x2580], R24 ;  /* 0x0025801801007387 */ /* 0x0001e80000100a00 */
[----:B0-----:R-:W3:Y:S04]  /*3ffe0*/  LDL.LU R24, [R1+0x280] ;  /* 0x0002800001187983 */ /* 0x001ee80000300800 */
[----:B------:R-:W3:Y:S04]  /*3fff0*/  LDL.LU R25, [R1+0x284] ;  /* 0x0002840001197983 */ /* 0x000ee80000300800 */
[----:B------:R-:W3:Y:S04]  /*40000*/  LDL.LU R26, [R1+0x288] ;  /* 0x00028800011a7983 */ /* 0x000ee80000300800 */
[----:B------:R-:W3:Y:S04]  /*40010*/  LDL.LU R27, [R1+0x28c] ;  /* 0x00028c00011b7983 */ /* 0x000ee80000300800 */
[----:B------:R-:W3:Y:S04]  /*40020*/  LDL.LU R28, [R1+0x98c] ;  /* 0x00098c00011c7983 */ /* 0x000ee80000300800 */
[----:B------:R-:W3:Y:S04]  /*40030*/  LDL.LU R29, [R1+0x588] ;  /* 0x00058800011d7983 */ /* 0x000ee80000300800 */
        /* <DEDUP_REMOVED lines=25> */
[----:B---3--:R-:W-:-:S02]  /*401d0*/  IMAD R4, R4, 0x100, R22 ;  /* 0x0000010004047824 */ /* 0x008fc400078e0216 */
[----:B------:R-:W-:Y:S01]  /*401e0*/  IMAD R5, R5, 0x100, R23 ;  /* 0x0000010005057824 */ /* 0x000fe200078e0217 */
[----:B0-----:R-:W3:Y:S04]  /*401f0*/  LDL.LU R12, [R1+0x2a0] ;  /* 0x0002a000010c7983 */ /* 0x001ee80000300800 */
[----:B------:R-:W3:Y:S04]  /*40200*/  LDL.LU R13, [R1+0x2a4] ;  /* 0x0002a400010d7983 */ /* 0x000ee80000300800 */
[----:B------:R-:W3:Y:S04]  /*40210*/  LDL.LU R14, [R1+0x2a8] ;  /* 0x0002a800010e7983 */ /* 0x000ee80000300800 */
[----:B------:R-:W3:Y:S04]  /*40220*/  LDL.LU R15, [R1+0x2ac] ;  /* 0x0002ac00010f7983 */ /* 0x000ee80000300800 */
[----:B------:R-:W3:Y:S01]  /*40230*/  LDL.LU R20, [R1+0x320] ;  /* 0x0003200001147983 */ /* 0x000ee20000300800 */
[----:B--2---:R-:W-:Y:S01]  /*40240*/  HMMA.16816.F32 R24, R16, R10, R24 ;  /* 0x0000000a1018723c */ /* 0x004fe20000001818 */
[----:B----4-:R-:W-:-:S02]  /*40250*/  IMAD R6, R6, 0x100, R8 ;  /* 0x0000010006067824 */ /* 0x010fc400078e0208 */
[----:B------:R-:W-:-:S15]  /*40260*/  IMAD R7, R7, 0x100, R9 ;  /* 0x0000010007077824 */ /* 0x000fde00078e0209 */
[----:B------:R-:W-:-:S05]  /*40270*/  NOP ;  /* 0x0000000000007918 */ /* 0x000fca0000000000 */
[----:B------:R0:W-:Y:S04]  /*40280*/  STL.64 [R1+0x90], R24 ;  /* 0x0000901801007387 */ /* 0x0001e80000100a00 */
[----:B------:R1:W-:Y:S04]  /*40290*/  STL.64 [R1+0x98], R26 ;  /* 0x0000981a01007387 */ /* 0x0003e80000100a00 */
[----:B------:R-:W2:Y:S04]  /*402a0*/  LDL.LU R21, [R1+0x324] ;  /* 0x0003240001157983 */ /* 0x000ea80000300800 */
[----:B------:R-:W2:Y:S04]  /*402b0*/  LDL.LU R22, [R1+0x328] ;  /* 0x0003280001167983 */ /* 0x000ea80000300800 */
[----:B------:R-:W2:Y:S04]  /*402c0*/  LDL.LU R23, [R1+0x32c] ;  /* 0x00032c0001177983 */ /* 0x000ea80000300800 */
[----:B0-----:R-:W4:Y:S04]  /*402d0*/  LDL.LU R24, [R1+0x310] ;  /* 0x0003100001187983 */ /* 0x001f280000300800 */
[----:B------:R-:W4:Y:S04]  /*402e0*/  LDL.LU R25, [R1+0x314] ;  /* 0x0003140001197983 */ /* 0x000f280000300800 */
[----:B-1----:R-:W4:Y:S04]  /*402f0*/  LDL.LU R26, [R1+0x318] ;  /* 0x00031800011a7983 */ /* 0x002f280000300800 */
[----:B------:R-:W4:Y:S04]  /*40300*/  LDL.LU R27, [R1+0x31c] ;  /* 0x00031c00011b7983 */ /* 0x000f280000300800 */
[----:B------:R-:W3:Y:S04]  /*40310*/  LDL.LU R8, [R1+0x25a4] ;  /* 0x0025a40001087983 */ /* 0x000ee80000300800 */
[----:B------:R-:W3:Y:S02]  /*40320*/  LDL.LU R9, [R1+0x25a0] ;  /* 0x0025a00001097983 */ /* 0x000ee40000300800 */
[----:B---3--:R-:W-:-:S15]  /*40330*/  HMMA.16816.F32 R12, R16, R8, R12 ;  /* 0x00000008100c723c */ /* 0x008fde000000180c */
[----:B------:R-:W-:-:S08]  /*40340*/  NOP ;  /* 0x0000000000007918 */ /* 0x000fd00000000000 */
        /* <DEDUP_REMOVED lines=16> */
[----:B------:R-:W3:Y:S04]  /*40450*/  LDL.LU R9, [R1+0x2d4] ;  /* 0x0002d40001097983 */ /* 0x000ee80000300800 */
[----:B------:R-:W4:Y:S04]  /*40460*/  LDL.LU R10, [R1+0x2d8] ;  /* 0x0002d800010a7983 */ /* 0x000f280000300800 */
[----:B------:R-:W4:Y:S04]  /*40470*/  LDL.LU R11, [R1+0x2dc] ;  /* 0x0002dc00010b7983 */ /* 0x000f280000300800 */
[----:B----4-:R-:W-:Y:S04]  /*40480*/  STL.64 [R1+0x2558], R10 ;  /* 0x0025580a01007387 */ /* 0x010fe80000100a00 */
[----:B---3--:R0:W-:Y:S04]  /*40490*/  STL.64 [R1+0x2550], R8 ;  /* 0x0025500801007387 */ /* 0x0081e80000100a00 */
        /* <DEDUP_REMOVED lines=8> */
[----:B----4-:R-:W-:Y:S03]  /*40520*/  HMMA.16816.F32 R16, R16, R22, R24 ;  /* 0x000000161010723c */ /* 0x010fe60000001818 */
[----:B------:R-:W4:Y:S04]  /*40530*/  LDL.LU.64 R26, [R1+0x2588] ;  /* 0x00258800011a7983 */ /* 0x000f280000300a00 */
[----:B------:R-:W2:-:S15]  /*40540*/  LDL.LU.64 R24, [R1+0x2580] ;  /* 0x0025800001187983 */ /* 0x000e9e0000300a00 */
[----:B------:R-:W-:-:S01]  /*40550*/  NOP ;  /* 0x0000000000007918 */ /* 0x000fc20000000000 */
[----:B------:R0:W-:Y:S04]  /*40560*/  STL.64 [R1+0x80], R16 ;  /* 0x0000801001007387 */ /* 0x0001e80000100a00 */
[----:B------:R1:W-:Y:S04]  /*40570*/  STL.64 [R1+0x88], R18 ;  /* 0x0000881201007387 */ /* 0x0003e80000100a00 */
[----:B0-----:R-:W3:Y:S04]  /*40580*/  LDL.LU R16, [R1+0x974] ;  /* 0x0009740001107983 */ /* 0x001ee80000300800 */
[----:B------:R-:W3:Y:S04]  /*40590*/  LDL.LU R17, [R1+0x97c] ;  /* 0x00097c0001117983 */ /* 0x000ee80000300800 */
[----:B-1----:R-:W4:Y:S04]  /*405a0*/  LDL.LU R18, [R1+0x984] ;  /* 0x0009840001127983 */ /* 0x002f280000300800 */
[----:B------:R-:W4:Y:S01]  /*405b0*/  LDL.LU R19, [R1+0x990] ;  /* 0x0009900001137983 */ /* 0x000f220000300800 */
[----:B------:R-:W-:-:S02]  /*405c0*/  F2FP.F16.E5M2.UNPACK_B R4, R4 ;  /* 0x00000004ff04723e */ /* 0x000fc400020004ff */
[----:B------:R-:W-:Y:S02]  /*405d0*/  F2FP.F16.E5M2.UNPACK_B R5, R5 ;  /* 0x00000005ff05723e */ /* 0x000fe400020004ff */
[----:B------:R-:W-:Y:S02]  /*405e0*/  F2FP.F16.E5M2.UNPACK_B R6, R6 ;  /* 0x00000006ff06723e */ /* 0x000fe400020004ff */
[----:B------:R-:W-:-:S07]  /*405f0*/  F2FP.F16.E5M2.UNPACK_B R7, R7 ;  /* 0x00000007ff07723e */ /* 0x000fce00020004ff */
[C---:B--2---:R-:W-:Y:S01]  /*40600*/  HMMA.16816.F32 R12, R4.reuse, R24, R12 ;  /* 0x00000018040c723c */ /* 0x044fe2000000180c */
        /* <DEDUP_REMOVED lines=9> */
[----:B------:R-:W3:Y:S04]  /*406a0*/  LDL.LU.64 R12, [R1+0x2570] ;  /* 0x00257000010c7983 */ /* 0x000ee80000300a00 */
[----:B------:R-:W4:Y:S04]  /*406b0*/  LDL.LU R24, [R1+0x980] ;  /* 0x0009800001187983 */ /* 0x000f280000300800 */
[----:B------:R-:W4:Y:S04]  /*406c0*/  LDL.LU R25, [R1+0x988] ;  /* 0x0009880001197983 */ /* 0x000f280000300800 */
[----:B------:R-:W-:Y:S01]  /*406d0*/  STL.64 [R1+0x2528], R26 ;  /* 0x0025281a01007387 */ /* 0x000fe20000100a00 */
[C---:B---3--:R-:W-:Y:S03]  /*406e0*/  HMMA.16816.F32 R12, R4.reuse, R20, R12 ;  /* 0x00000014040c723c */ /* 0x048fe6000000180c */
        /* <DEDUP_REMOVED lines=18> */
[----:B------:R-:W3:-:S15]  /*40810*/  LDL.LU.64 R8, [R1+0x2540] ;  /* 0x0025400001087983 */ /* 0x000ede0000300a00 */
[----:B------:R-:W-:-:S02]  /*40820*/  NOP ;  /* 0x0000000000007918 */ /* 0x000fc40000000000 */
[----:B------:R0:W-:Y:S04]  /*40830*/  STL.64 [R1+0x40], R12 ;  /* 0x0000400c01007387 */ /* 0x0001e80000100a00 */
[----:B------:R1:W-:Y:S04]  /*40840*/  STL.64 [R1+0x48], R14 ;  /* 0x0000480e01007387 */ /* 0x0003e80000100a00 */
[----:B0-----:R-:W4:Y:S04]  /*40850*/  LDL.LU R12, [R1+0x350] ;  /* 0x00035000010c7983 */ /* 0x001f280000300800 */
[----:B------:R-:W4:Y:S04]  /*40860*/  LDL.LU R13, [R1+0x354] ;  /* 0x00035400010d7983 */ /* 0x000f280000300800 */
[----:B-1----:R-:W4:Y:S04]  /*40870*/  LDL.LU R14, [R1+0x358] ;  /* 0x00035800010e7983 */ /* 0x002f280000300800 */
[----:B------:R-:W4:Y:S01]  /*40880*/  LDL.LU R15, [R1+0x35c] ;  /* 0x00035c00010f7983 */ /* 0x000f220000300800 */
[C---:B--2---:R-:W-:Y:S06]  /*40890*/  HMMA.16816.F32 R16, R4.reuse, R10, R16 ;  /* 0x0000000a0410723c */ /* 0x044fec0000001810 */
[----:B---3--:R-:W-:-:S15]  /*408a0*/  HMMA.16816.F32 R8, R4, R8, R24 ;  /* 0x000000080408723c */ /* 0x008fde0000001818 */
[----:B------:R-:W-:-:S02]  /*408b0*/  NOP ;  /* 0x0000000000007918 */ /* 0x000fc40000000000 */
[----:B------:R-:W-:Y:S04]  /*408c0*/  STL.64 [R1+0x30], R16 ;  /* 0x0000301001007387 */ /* 0x000fe80000100a00 */
[----:B------:R0:W-:Y:S04]  /*408d0*/  STL.64 [R1+0x38], R18 ;  /* 0x0000381201007387 */ /* 0x0001e80000100a00 */
[----:B0-----:R-:W2:Y:S04]  /*408e0*/  LDL.LU.64 R18, [R1+0x2538] ;  /* 0x0025380001127983 */ /* 0x001ea80000300a00 */
[----:B------:R-:W3:Y:S04]  /*408f0*/  LDL.LU.64 R16, [R1+0x2530] ;  /* 0x0025300001107983 */ /* 0x000ee80000300a00 */
[----:B------:R-:W2:Y:S04]  /*40900*/  LDL.LU.64 R26, [R1+0x2528] ;  /* 0x00252800011a7983 */ /* 0x000ea80000300a00 */
[----:B------:R-:W3:Y:S04]  /*40910*/  LDL.LU.64 R24, [R1+0x2520] ;  /* 0x0025200001187983 */ /* 0x000ee80000300a00 */
[----:B------:R-:W-:Y:S04]  /*40920*/  STL.64 [R1+0x10], R8 ;  /* 0x0000100801007387 */ /* 0x000fe80000100a00 */
[----:B------:R4:W-:Y:S02]  /*40930*/  STL.64 [R1+0x18], R10 ;  /* 0x0000180a01007387 */ /* 0x0009e40000100a00 */
[----:B----4-:R-:W-:Y:S01]  /*40940*/  HMMA.16816.F32 R8, R4, R2, R12 ;  /* 0x000000020408723c */ /* 0x010fe2000000180c */
[----:B---3--:R-:W-:-:S02]  /*40950*/  IMAD R17, R17, 0x100, R24 ;  /* 0x0000010011117824 */ /* 0x008fc400078e0218 */
[----:B--2---:R-:W-:Y:S01]  /*40960*/  IMAD R18, R18, 0x100, R25 ;  /* 0x0000010012127824 */ /* 0x004fe200078e0219 */
[----:B------:R-:W-:Y:S02]  /*40970*/  F2FP.F16.E5M2.UNPACK_B R24, R29.H1 ;  /* 0x0000001dff18723e */ /* 0x000fe400030004ff */
[----:B------:R-:W-:Y:S01]  /*40980*/  F2FP.F16.E5M2.UNPACK_B R25, R0.H1 ;  /* 0x00000000ff19723e */ /* 0x000fe200030004ff */
[----:B------:R-:W-:Y:S04]  /*40990*/  STL.64 [R1+0x2518], R26 ;  /* 0x0025181a01007387 */ /* 0x000fe80000100a00 */
[----:B------:R0:W-:Y:S01]  /*409a0*/  STL.64 [R1+0x2510], R24 ;  /* 0x0025101801007387 */ /* 0x0001e20000100a00 */
[----:B------:R-:W-:-:S03]  /*409b0*/  IMAD R19, R28, 0x100, R19 ;  /* 0x000001001c137824 */ /* 0x000fc600078e0213 */
[----:B0-----:R-:W2:Y:S08]  /*409c0*/  LDL.LU R24, [R1+0x340] ;  /* 0x0003400001187983 */ /* 0x001eb00000300800 */
[----:B------:R-:W-:Y:S04]  /*409d0*/  STL.64 [R1], R8 ;  /* 0x0000000801007387 */ /* 0x000fe80000100a00 */
[----:B------:R-:W-:Y:S04]  /*409e0*/  STL.64 [R1+0x8], R10 ;  /* 0x0000080a01007387 */ /* 0x000fe80000100a00 */
[----:B------:R-:W2:Y:S04]  /*409f0*/  LDL.LU R25, [R1+0x344] ;  /* 0x0003440001197983 */ /* 0x000ea80000300800 */
[----:B------:R-:W2:Y:S04]  /*40a00*/  LDL.LU R26, [R1+0x348] ;  /* 0x00034800011a7983 */ /* 0x000ea80000300800 */
[----:B------:R-:W2:Y:S04]  /*40a10*/  LDL.LU R27, [R1+0x34c] ;  /* 0x00034c00011b7983 */ /* 0x000ea80000300800 */
[----:B------:R-:W3:Y:S04]  /*40a20*/  LDL.LU R28, [R1+0x9a4] ;  /* 0x0009a400011c7983 */ /* 0x000ee80000300800 */
[----:B---3--:R0:W-:Y:S04]  /*40a30*/  STL [R1+0x24d8], R28 ;  /* 0x0024d81c01007387 */ /* 0x0081e80000100800 */
[----:B0-----:R-:W3:Y:S04]  /*40a40*/  LDL.LU R28, [R1+0x99c] ;  /* 0x00099c00011c7983 */ /* 0x001ee80000300800 */
[----:B------:R-:W4:Y:S04]  /*40a50*/  LDL.LU R29, [R1+0x9ac] ;  /* 0x0009ac00011d7983 */ /* 0x000f280000300800 */
[----:B------:R-:W2:Y:S04]  /*40a60*/  LDL.LU R8, [R1+0x598] ;  /* 0x0005980001087983 */ /* 0x000ea80000300800 */
[----:B------:R-:W2:Y:S04]  /*40a70*/  LDL.LU R9, [R1+0x59c] ;  /* 0x00059c0001097983 */ /* 0x000ea80000300800 */
[----:B------:R-:W4:Y:S04]  /*40a80*/  LDL.LU R0, [R1+0x9b4] ;  /* 0x0009b40001007983 */ /* 0x000f280000300800 */
        /* <DEDUP_REMOVED lines=8> */
[----:B------:R-:W-:-:S03]  /*40b10*/  IMAD R16, R16, 0x100, R21 ;  /* 0x0000010010107824 */ /* 0x000fc600078e0215 */
[----:B------:R-:W4:Y:S04]  /*40b20*/  LDL.LU R20, [R1+0x578] ;  /* 0x0005780001147983 */ /* 0x000f280000300800 */
[----:B------:R-:W4:Y:S04]  /*40b30*/  LDL.LU R21, [R1+0x57c] ;  /* 0x00057c0001157983 */ /* 0x000f280000300800 */
[----:B---3--:R-:W-:Y:S04]  /*40b40*/  STL.64 [R1+0x24f8], R10 ;  /* 0x0024f80a01007387 */ /* 0x008fe80000100a00 */
[----:B--2---:R0:W-:Y:S04]  /*40b50*/  STL.64 [R1+0x24f0], R8 ;  /* 0x0024f00801007387 */ /* 0x0041e80000100a00 */
[----:B0-----:R-:W2:Y:S04]  /*40b60*/  LDL.LU R8, [R1+0x3e0] ;  /* 0x0003e00001087983 */ /* 0x001ea80000300800 */
[----:B------:R-:W2:Y:S04]  /*40b70*/  LDL.LU R9, [R1+0x3e4] ;  /* 0x0003e40001097983 */ /* 0x000ea80000300800 */
[----:B------:R-:W3:Y:S04]  /*40b80*/  LDL.LU R10, [R1+0x3e8] ;  /* 0x0003e800010a7983 */ /* 0x000ee80000300800 */
[----:B------:R-:W3:Y:S01]  /*40b90*/  LDL.LU R11, [R1+0x3ec] ;  /* 0x0003ec00010b7983 */ /* 0x000ee20000300800 */
[----:B------:R-:W-:Y:S03]  /*40ba0*/  HMMA.16816.F32 R4, R4, R22, R24 ;  /* 0x000000160404723c */ /* 0x000fe60000001818 */
[----:B---3--:R-:W-:Y:S04]  /*40bb0*/  STL.64 [R1+0x2508], R10 ;  /* 0x0025080a01007387 */ /* 0x008fe80000100a00 */
[----:B--2---:R0:W-:Y:S04]  /*40bc0*/  STL.64 [R1+0x2500], R8 ;  /* 0x0025000801007387 */ /* 0x0041e80000100a00 */
        /* <DEDUP_REMOVED lines=8> */
[----:B------:R-:W3:Y:S04]  /*40c50*/  LDL.LU R12, [R1+0x5b8] ;  /* 0x0005b800010c7983 */ /* 0x000ee80000300800 */
[----:B------:R-:W3:Y:S04]  /*40c60*/  LDL.LU R13, [R1+0x5bc] ;  /* 0x0005bc00010d7983 */ /* 0x000ee80000300800 */
[----:B------:R-:W4:Y:S04]  /*40c70*/  LDL.LU.64 R26, [R1+0x2518] ;  /* 0x00251800011a7983 */ /* 0x000f280000300a00 */
[----:B------:R-:W2:Y:S01]  /*40c80*/  LDL.LU.64 R24, [R1+0x2510] ;  /* 0x0025100001187983 */ /* 0x000ea20000300a00 */
[----:B------:R-:W-:-:S02]  /*40c90*/  F2FP.F16.E5M2.UNPACK_B R16, R16 ;  /* 0x00000010ff10723e */ /* 0x000fc400020004ff */
[----:B------:R-:W-:Y:S02]  /*40ca0*/  F2FP.F16.E5M2.UNPACK_B R17, R17 ;  /* 0x00000011ff11723e */ /* 0x000fe400020004ff */
[----:B------:R-:W-:Y:S02]  /*40cb0*/  F2FP.F16.E5M2.UNPACK_B R18, R18 ;  /* 0x00000012ff12723e */ /* 0x000fe400020004ff */
[----:B------:R-:W-:Y:S01]  /*40cc0*/  F2FP.F16.E5M2.UNPACK_B R19, R19 ;  /* 0x00000013ff13723e */ /* 0x000fe200020004ff */
[----:B------:R0:W-:Y:S04]  /*40cd0*/  STL.64 [R1+0x20], R4 ;  /* 0x0000200401007387 */ /* 0x0001e80000100a00 */
[----:B------:R1:W-:Y:S04]  /*40ce0*/  STL.64 [R1+0x28], R6 ;  /* 0x0000280601007387 */ /* 0x0003e80000100a00 */
[----:B0-----:R-:W3:Y:S04]  /*40cf0*/  LDL.LU R4, [R1+0x998] ;  /* 0x0009980001047983 */ /* 0x001ee80000300800 */
[----:B------:R-:W3:Y:S04]  /*40d00*/  LDL.LU R5, [R1+0x9a0] ;  /* 0x0009a00001057983 */ /* 0x000ee80000300800 */
[----:B-1----:R-:W3:Y:S04]  /*40d10*/  LDL.LU R6, [R1+0x9a8] ;  /* 0x0009a80001067983 */ /* 0x002ee80000300800 */
[----:B------:R-:W3:Y:S04]  /*40d20*/  LDL.LU R7, [R1+0x9b0] ;  /* 0x0009b00001077983 */ /* 0x000ee80000300800 */
[----:B------:R-:W3:Y:S04]  /*40d30*/  LDL.LU R22, [R1+0x5c8] ;  /* 0x0005c80001167983 */ /* 0x000ee80000300800 */
[----:B------:R-:W3:Y:S01]  /*40d40*/  LDL.LU R23, [R1+0x5cc] ;  /* 0x0005cc0001177983 */ /* 0x000ee20000300800 */
[----:B--2---:R-:W-:-:S15]  /*40d50*/  HMMA.16816.F32 R8, R16, R24, R8 ;  /* 0x000000181008723c */ /* 0x004fde0000001808 */
[----:B------:R-:W-:-:S08]  /*40d60*/  NOP ;  /* 0x0000000000007918 */ /* 0x000fd00000000000 */
[----:B------:R-:W-:Y:S04]  /*40d70*/  STL.64 [R1+0x180], R8 ;  /* 0x0001800801007387 */ /* 0x000fe80000100a00 */
[----:B------:R0:W-:Y:S04]  /*40d80*/  STL.64 [R1+0x188], R10 ;  /* 0x0001880a01007387 */ /* 0x0001e80000100a00 */
[----:B0-----:R-:W2:Y:S04]  /*40d90*/  LDL.LU.64 R10, [R1+0x2508] ;  /* 0x00250800010a7983 */ /* 0x001ea80000300a00 */
[----:B------:R-:W2:Y:S04]  /*40da0*/  LDL.LU.64 R8, [R1+0x2500] ;  /* 0x0025000001087983 */ /* 0x000ea80000300a00 */
[----:B----4-:R-:W-:Y:S04]  /*40db0*/  STL.64 [R1+0x2490], R26 ;  /* 0x0024901a01007387 */ /* 0x010fe80000100a00 */
        /* <DEDUP_REMOVED lines=19> */
[----:B------:R-:W-:Y:S01]  /*40ef0*/  F2FP.F16.E5M2.UNPACK_B R15, R15.H1 ;  /* 0x0000000fff0f723e */ /* 0x000fe200030004ff */
[----:B------:R-:W-:-:S06]  /*40f00*/  IMAD R4, R4, 0x100, R28 ;  /* 0x0000010004047824 */ /* 0x000fcc00078e021c */
[----:B---3--:R-:W-:-:S15]  /*40f10*/  HMMA.16816.F32 R8, R16, R14, R8 ;  /* 0x0000000e1008723c */ /* 0x008fde0000001808 */
[----:B------:R-:W-:-:S08]  /*40f20*/  NOP ;  /* 0x0000000000007918 */ /* 0x000fd00000000000 */
[----:B------:R-:W-:Y:S04]  /*40f30*/  STL.64 [R1+0x1d0], R8 ;  /* 0x0001d00801007387 */ /* 0x000fe80000100a00 */
[----:B------:R0:W-:Y:S04]  /*40f40*/  STL.64 [R1+0x1d8], R10 ;  /* 0x0001d80a01007387 */ /* 0x0001e80000100a00 */
[----:B0-----:R-:W3:Y:S04]  /*40f50*/  LDL.LU.64 R10, [R1+0x24e8] ;  /* 0x0024e800010a7983 */ /* 0x001ee80000300a00 */
[----:B------:R-:W4:Y:S04]  /*40f60*/  LDL.LU.64 R8, [R1+0x24e0] ;  /* 0x0024e00001087983 */ /* 0x000f280000300a00 */
[----:B------:R-:W3:Y:S01]  /*40f70*/  LDL.LU R28, [R1+0x24d8] ;  /* 0x0024d800011c7983 */ /* 0x000ee20000300800 */
[----:B------:R-:W-:-:S02]  /*40f80*/  F2FP.F16.E5M2.UNPACK_B R2, R2.H1 ;  /* 0x00000002ff02723e */ /* 0x000fc400030004ff */
[----:B------:R-:W-:-:S07]  /*40f90*/  F2FP.F16.E5M2.UNPACK_B R3, R3.H1 ;  /* 0x00000003ff03723e */ /* 0x000fce00030004ff */
[----:B--2---:R-:W-:Y:S01]  /*40fa0*/  HMMA.16816.F32 R24, R16, R2, R24 ;  /* 0x000000021018723c */ /* 0x004fe20000001818 */
[----:B------:R-:W-:Y:S01]  /*40fb0*/  IMAD R6, R6, 0x100, R29 ;  /* 0x0000010006067824 */ /* 0x000fe200078e021d */
[----:B------:R-:W-:Y:S02]  /*40fc0*/  F2FP.F16.E5M2.UNPACK_B R12, R12.H1 ;  /* 0x0000000cff0c723e */ /* 0x000fe400030004ff */
[----:B------:R-:W-:Y:S01]  /*40fd0*/  F2FP.F16.E5M2.UNPACK_B R13, R13.H1 ;  /* 0x0000000dff0d723e */ /* 0x000fe200030004ff */
[----:B------:R-:W-:Y:S02]  /*40fe0*/  IMAD R7, R7, 0x100, R0 ;  /* 0x0000010007077824 */ /* 0x000fe400078e0200 */
[----:B---3--:R-:W-:Y:S02]  /*40ff0*/  IMAD R5, R5, 0x100, R28 ;  /* 0x0000010005057824 */ /* 0x008fe400078e021c */
[----:B------:R-:W2:Y:S04]  /*41000*/  LDL.LU R28, [R1+0x24d4] ;  /* 0x0024d400011c7983 */ /* 0x000ea80000300800 */
[----:B------:R-:W3:Y:S10]  /*41010*/  LDL.LU R29, [R1+0x24d0] ;  /* 0x0024d000011d7983 */ /* 0x000ef40000300800 */
[----:B------:R-:W-:Y:S04]  /*41020*/  STL.64 [R1+0x260], R24 ;  /* 0x0002601801007387 */ /* 0x000fe80000100a00 */
[----:B------:R0:W-:Y:S04]  /*41030*/  STL.64 [R1+0x268], R26 ;  /* 0x0002681a01007387 */ /* 0x0001e80000100a00 */
[----:B0-----:R-:W2:Y:S04]  /*41040*/  LDL.LU.64 R26, [R1+0x24c8] ;  /* 0x0024c800011a7983 */ /* 0x001ea80000300a00 */
[----:B------:R-:W2:Y:S04]  /*41050*/  LDL.LU.64 R24, [R1+0x24c0] ;  /* 0x0024c00001187983 */ /* 0x000ea80000300a00 */
[----:B------:R-:W3:Y:S04]  /*41060*/  LDL.LU R0, [R1+0x24b8] ;  /* 0x0024b80001007983 */ /* 0x000ee80000300800 */
[----:B------:R-:W-:Y:S04]  /*41070*/  STL.64 [R1+0x24b0], R14 ;  /* 0x0024b00e01007387 */ /* 0x000fe80000100a00 */
[----:B------:R0:W-:Y:S04]  /*41080*/  STL.64 [R1+0x24a8], R12 ;  /* 0x0024a80c01007387 */ /* 0x0001e80000100a00 */
[----:B0-----:R-:W3:Y:S04]  /*41090*/  LDL.LU R12, [R1+0x540] ;  /* 0x00054000010c7983 */ /* 0x001ee80000300800 */
[----:B------:R-:W3:Y:S04]  /*410a0*/  LDL.LU R13, [R1+0x544] ;  /* 0x00054400010d7983 */ /* 0x000ee80000300800 */
[----:B------:R-:W3:Y:S04]  /*410b0*/  LDL.LU R14, [R1+0x548] ;  /* 0x00054800010e7983 */ /* 0x000ee80000300800 */
[----:B------:R-:W3:Y:S01]  /*410c0*/  LDL.LU R15, [R1+0x54c] ;  /* 0x00054c00010f7983 */ /* 0x000ee20000300800 */
[----:B----4-:R-:W-:-:S02]  /*410d0*/  F2FP.F16.E5M2.UNPACK_B R8, R8.H1 ;  /* 0x00000008ff08723e */ /* 0x010fc400030004ff */
[----:B------:R-:W-:Y:S02]  /*410e0*/  F2FP.F16.E5M2.UNPACK_B R9, R9.H1 ;  /* 0x00000009ff09723e */ /* 0x000fe400030004ff */
[----:B------:R-:W-:Y:S02]  /*410f0*/  F2FP.F16.E5M2.UNPACK_B R10, R10.H1 ;  /* 0x0000000aff0a723e */ /* 0x000fe400030004ff */
[----:B------:R-:W-:Y:S02]  /*41100*/  F2FP.F16.E5M2.UNPACK_B R11, R11.H1 ;  /* 0x0000000bff0b723e */ /* 0x000fe400030004ff */
[----:B------:R-:W-:Y:S02]  /*41110*/  F2FP.F16.E5M2.UNPACK_B R22, R22.H1 ;  /* 0x00000016ff16723e */ /* 0x000fe400030004ff */
[----:B------:R-:W-:Y:S01]  /*41120*/  F2FP.F16.E5M2.UNPACK_B R23, R23.H1 ;  /* 0x00000017ff17723e */ /* 0x000fe200030004ff */
[C---:B--2---:R-:W-:Y:S06]  /*41130*/  HMMA.16816.F32 R24, R16.reuse, R8, R24 ;  /* 0x000000081018723c */ /* 0x044fec0000001818 */
[----:B---3--:R-:W-:-:S15]  /*41140*/  HMMA.16816.F32 R12, R16, R10, R12 ;  /* 0x0000000a100c723c */ /* 0x008fde000000180c */
[----:B------:R-:W-:-:S02]  /*41150*/  NOP ;  /* 0x0000000000007918 */ /* 0x000fc40000000000 */
[----:B------:R-:W-:Y:S04]  /*41160*/  STL.64 [R1+0x280], R24 ;  /* 0x0002801801007387 */ /* 0x000fe80000100a00 */
        /* <DEDUP_REMOVED lines=11> */
[----:B------:R-:W-:Y:S04]  /*41220*/  STL.64 [R1+0x540], R12 ;  /* 0x0005400c01007387 */ /* 0x000fe80000100a00 */
[----:B------:R0:W-:Y:S04]  /*41230*/  STL.64 [R1+0x548], R14 ;  /* 0x0005480e01007387 */ /* 0x0001e80000100a00 */
[----:B0-----:R-:W4:Y:S04]  /*41240*/  LDL.LU.64 R14, [R1+0x24b0] ;  /* 0x0024b000010e7983 */ /* 0x001f280000300a00 */
[----:B------:R-:W2:Y:S04]  /*41250*/  LDL.LU.64 R12, [R1+0x24a8] ;  /* 0x0024a800010c7983 */ /* 0x000ea80000300a00 */
        /* <DEDUP_REMOVED lines=34> */
[----:B------:R-:W3:Y:S04]  /*41480*/  LDL.LU.64 R26, [R1+0x2490] ;  /* 0x00249000011a7983 */ /* 0x000ee80000300a00 */
[----:B------:R-:W2:-:S15]  /*41490*/  LDL.LU.64 R24, [R1+0x2488] ;  /* 0x0024880001187983 */ /* 0x000e9e0000300a00 */
[----:B------:R-:W-:-:S03]  /*414a0*/  NOP ;  /* 0x0000000000007918 */ /* 0x000fc60000000000 */
[----:B------:R0:W-:Y:S04]  /*414b0*/  STL.64 [R1+0x350], R16 ;  /* 0x0003501001007387 */ /* 0x0001e80000100a00 */
[----:B------:R1:W-:Y:S04]  /*414c0*/  STL.64 [R1+0x358], R18 ;  /* 0x0003581201007387 */ /* 0x0003e80000100a00 */
[----:B0-----:R-:W4:Y:S04]  /*414d0*/  LDL.LU R16, [R1+0x9b8] ;  /* 0x0009b80001107983 */ /* 0x001f280000300800 */
[----:B------:R-:W4:Y:S04]  /*414e0*/  LDL.LU R17, [R1+0x9c0] ;  /* 0x0009c00001117983 */ /* 0x000f280000300800 */
[----:B-1----:R-:W4:Y:S04]  /*414f0*/  LDL.LU R18, [R1+0x9c8] ;  /* 0x0009c80001127983 */ /* 0x002f280000300800 */
[----:B------:R-:W4:Y:S01]  /*41500*/  LDL.LU R19, [R1+0x9d0] ;  /* 0x0009d00001137983 */ /* 0x000f220000300800 */
[----:B--2---:R-:W-:-:S15]  /*41510*/  HMMA.16816.F32 R8, R4, R24, R8 ;  /* 0x000000180408723c */ /* 0x004fde0000001808 */
[----:B------:R-:W-:-:S08]  /*41520*/  NOP ;  /* 0x0000000000007918 */ /* 0x000fd00000000000 */
[----:B------:R-:W-:Y:S04]  /*41530*/  STL.64 [R1+0x410], R8 ;  /* 0x0004100801007387 */ /* 0x000fe80000100a00 */
[----:B------:R0:W-:Y:S04]  /*41540*/  STL.64 [R1+0x418], R10 ;  /* 0x0004180a01007387 */ /* 0x0001e80000100a00 */
[----:B0-----:R-:W4:Y:S04]  /*41550*/  LDL.LU.64 R10, [R1+0x2480] ;  /* 0x00248000010a7983 */ /* 0x001f280000300a00 */
[----:B------:R-:W4:Y:S04]  /*41560*/  LDL.LU.64 R8, [R1+0x2478] ;  /* 0x0024780001087983 */ /* 0x000f280000300a00 */
[----:B---3--:R0:W-:Y:S04]  /*41570*/  STL.64 [R1+0x2420], R26 ;  /* 0x0024201a01007387 */ /* 0x0081e80000100a00 */
[----:B0-----:R-:W2:Y:S04]  /*41580*/  LDL.LU R26, [R1+0x9cc] ;  /* 0x0009cc00011a7983 */ /* 0x001ea80000300800 */
[----:B------:R-:W3:Y:S04]  /*41590*/  LDL.LU R27, [R1+0x9d4] ;  /* 0x0009d400011b7983 */ /* 0x000ee80000300800 */
[----:B------:R0:W-:Y:S04]  /*415a0*/  STL.64 [R1+0x2418], R24 ;  /* 0x0024181801007387 */ /* 0x0001e80000100a00 */
[----:B0-----:R-:W2:Y:S04]  /*415b0*/  LDL.LU R24, [R1+0x9bc] ;  /* 0x0009bc0001187983 */ /* 0x001ea80000300800 */
[----:B------:R-:W3:Y:S01]  /*415c0*/  LDL.LU R25, [R1+0x9c4] ;  /* 0x0009c40001197983 */ /* 0x000ee20000300800 */
[----:B----4-:R-:W-:-:S15]  /*415d0*/  HMMA.16816.F32 R8, R4, R20, R8 ;  /* 0x000000140408723c */ /* 0x010fde0000001808 */
[----:B------:R-:W-:-:S08]  /*415e0*/  NOP ;  /* 0x0000000000007918 */ /* 0x000fd00000000000 */
        /* <DEDUP_REMOVED lines=28> */
[----:B--2---:R-:W-:-:S02]  /*417b0*/  IMAD R16, R16, 0x100, R24 ;  /* 0x0000010010107824 */ /* 0x004fc400078e0218 */
[----:B---3--:R-:W-:Y:S02]  /*417c0*/  IMAD R17, R17, 0x100, R25 ;  /* 0x0000010011117824 */ /* 0x008fe400078e0219 */
[----:B------:R-:W-:Y:S02]  /*417d0*/  IMAD R18, R18, 0x100, R26 ;  /* 0x0000010012127824 */ /* 0x000fe400078e021a */
[----:B------:R-:W-:Y:S01]  /*417e0*/  IMAD R19, R19, 0x100, R27 ;  /* 0x0000010013137824 */ /* 0x000fe200078e021b */
[C---:B----4-:R-:W-:Y:S06]  /*417f0*/  HMMA.16816.F32 R20, R4.reuse, R8, R20 ;  /* 0x000000080414723c */ /* 0x050fec0000001814 */
[----:B------:R-:W-:-:S15]  /*41800*/  HMMA.16816.F32 R12, R4, R10, R12 ;  /* 0x0000000a040c723c */ /* 0x000fde000000180c */
[----:B------:R-:W-:-:S02]  /*41810*/  NOP ;  /* 0x0000000000007918 */ /* 0x000fc40000000000 */
[----:B------:R0:W-:Y:S04]  /*41820*/  STL.64 [R1+0x4b0], R20 ;  /* 0x0004b01401007387 */ /* 0x0001e80000100a00 */
[----:B------:R1:W-:Y:S04]  /*41830*/  STL.64 [R1+0x4b8], R22 ;  /* 0x0004b81601007387 */ /* 0x0003e80000100a00 */
[----:B0-----:R-:W2:Y:S04]  /*41840*/  LDL.LU R20, [R1+0x510] ;  /* 0x0005100001147983 */ /* 0x001ea80000300800 */
[----:B------:R-:W2:Y:S04]  /*41850*/  LDL.LU R21, [R1+0x514] ;  /* 0x0005140001157983 */ /* 0x000ea80000300800 */
[----:B-1----:R-:W2:Y:S04]  /*41860*/  LDL.LU R22, [R1+0x518] ;  /* 0x0005180001167983 */ /* 0x002ea80000300800 */
        /* <DEDUP_REMOVED lines=164> */
[----:B---3--:R-:W-:Y:S04]  /*422b0*/  STL [R1+0x2360], R26 ;  /* 0x0023601a01007387 */ /* 0x008fe80000100800 */
[----:B------:R0:W-:Y:S04]  /*422c0*/  STL.64 [R1+0x2358], R24 ;  /* 0x0023581801007387 */ /* 0x0001e80000100a00 */
[----:B0-----:R-:W2:Y:S04]  /*422d0*/  LDL.LU R24, [R1+0x380] ;  /* 0x0003800001187983 */ /* 0x001ea80000300800 */
[----:B------:R-:W2:Y:S04]  /*422e0*/  LDL.LU R25, [R1+0x384] ;  /* 0x0003840001197983 */ /* 0x000ea80000300800 */
[----:B------:R-:W2:Y:S01]  /*422f0*/  LDL.LU R26, [R1+0x388] ;  /* 0x00038800011a7983 */ /* 0x000ea20000300800 */
[----:B----4-:R-:W-:-:S15]  /*42300*/  HMMA.16816.F32 R8, R4, R20, R8 ;  /* 0x000000140408723c */ /* 0x010fde0000001808 */
[----:B------:R-:W-:-:S08]  /*42310*/  NOP ;  /* 0x0000000000007918 */ /* 0x000fd00000000000 */
[----:B------:R-:W-:Y:S04]  /*42320*/  STL.64 [R1+0x3b0], R8 ;  /* 0x0003b00801007387 */ /* 0x000fe80000100a00 */
[----:B------:R0:W-:Y:S04]  /*42330*/  STL.64 [R1+0x3b8], R10 ;  /* 0x0003b80a01007387 */ /* 0x0001e80000100a00 */
[----:B0-----:R-:W3:Y:S04]  /*42340*/  LDL.LU.64 R10, [R1+0x2390] ;  /* 0x00239000010a7983 */ /* 0x001ee80000300a00 */
[----:B------:R-:W3:Y:S04]  /*42350*/  LDL.LU.64 R8, [R1+0x2388] ;  /* 0x0023880001087983 */ /* 0x000ee80000300a00 */
[----:B------:R0:W-:Y:S04]  /*42360*/  STL.64 [R1+0x2338], R22 ;  /* 0x0023381601007387 */ /* 0x0001e80000100a00 */
[----:B0-----:R-:W4:Y:S04]  /*42370*/  LDL.LU R22, [R1+0xa18] ;  /* 0x000a180001167983 */ /* 0x001f280000300800 */
[----:B------:R-:W4:Y:S04]  /*42380*/  LDL.LU R23, [R1+0xa20] ;  /* 0x000a200001177983 */ /* 0x000f280000300800 */
[----:B------:R0:W-:Y:S04]  /*42390*/  STL.64 [R1+0x2330], R20 ;  /* 0x0023301401007387 */ /* 0x0001e80000100a00 */
[----:B0-----:R-:W4:Y:S04]  /*423a0*/  LDL.LU R20, [R1+0xa08] ;  /* 0x000a080001147983 */ /* 0x001f280000300800 */
[----:B------:R-:W4:Y:S01]  /*423b0*/  LDL.LU R21, [R1+0xa10] ;  /* 0x000a100001157983 */ /* 0x000f220000300800 */
[----:B---3--:R-:W-:-:S15]  /*423c0*/  HMMA.16816.F32 R8, R4, R14, R8 ;  /* 0x0000000e0408723c */ /* 0x008fde0000001808 */
[----:B------:R-:W-:-:S08]  /*423d0*/  NOP ;  /* 0x0000000000007918 */ /* 0x000fd00000000000 */
[----:B------:R-:W-:Y:S04]  /*423e0*/  STL.64 [R1+0x3a0], R8 ;  /* 0x0003a00801007387 */ /* 0x000fe80000100a00 */
[----:B------:R0:W-:Y:S04]  /*423f0*/  STL.64 [R1+0x3a8], R10 ;  /* 0x0003a80a01007387 */ /* 0x0001e80000100a00 */
[----:B0-----:R-:W3:Y:S04]  /*42400*/  LDL.LU.64 R10, [R1+0x2380] ;  /* 0x00238000010a7983 */ /* 0x001ee80000300a00 */
[----:B------:R-:W3:Y:S04]  /*42410*/  LDL.LU.64 R8, [R1+0x2378] ;  /* 0x0023780001087983 */ /* 0x000ee80000300a00 */
[----:B------:R-:W-:Y:S04]  /*42420*/  STL.64 [R1+0x2350], R14 ;  /* 0x0023500e01007387 */ /* 0x000fe80000100a00 */
[----:B------:R0:W-:Y:S04]  /*42430*/  STL.64 [R1+0x2348], R12 ;  /* 0x0023480c01007387 */ /* 0x0001e80000100a00 */
[----:B0-----:R-:W4:Y:S04]  /*42440*/  LDL.LU R12, [R1+0x370] ;  /* 0x00037000010c7983 */ /* 0x001f280000300800 */
[----:B------:R-:W4:Y:S04]  /*42450*/  LDL.LU R13, [R1+0x374] ;  /* 0x00037400010d7983 */ /* 0x000f280000300800 */
[----:B------:R-:W4:Y:S04]  /*42460*/  LDL.LU R14, [R1+0x378] ;  /* 0x00037800010e7983 */ /* 0x000f280000300800 */
[----:B------:R-:W4:Y:S01]  /*42470*/  LDL.LU R15, [R1+0x37c] ;  /* 0x00037c00010f7983 */ /* 0x000f220000300800 */
[----:B---3--:R-:W-:-:S15]  /*42480*/  HMMA.16816.F32 R8, R4, R2, R8 ;  /* 0x000000020408723c */ /* 0x008fde0000001808 */
[----:B------:R-:W-:-:S08]  /*42490*/  NOP ;  /* 0x0000000000007918 */ /* 0x000fd00000000000 */
[----:B------:R-:W-:Y:S04]  /*424a0*/  STL.64 [R1+0x390], R8 ;  /* 0x0003900801007387 */ /* 0x000fe80000100a00 */
[----:B------:R0:W-:Y:S04]  /*424b0*/  STL.64 [R1+0x398], R10 ;  /* 0x0003980a01007387 */ /* 0x0001e80000100a00 */
[----:B0-----:R-:W4:Y:S04]  /*424c0*/  LDL.LU.64 R10, [R1+0x2370] ;  /* 0x00237000010a7983 */ /* 0x001f280000300a00 */
[----:B------:R-:W2:Y:S02]  /*424d0*/  LDL.LU.64 R8, [R1+0x2368] ;  /* 0x0023680001087983 */ /* 0x000ea40000300a00 */
[----:B--2---:R-:W-:-:S15]  /*424e0*/  HMMA.16816.F32 R24, R4, R8, R24 ;  /* 0x000000080418723c */ /* 0x004fde0000001818 */
[----:B------:R-:W-:-:S08]  /*424f0*/  NOP ;  /* 0x0000000000007918 */ /* 0x000fd00000000000 */
[----:B------:R-:W-:Y:S04]  /*42500*/  STL.64 [R1+0x340], R24 ;  /* 0x0003401801007387 */ /* 0x000fe80000100a00 */
[----:B------:R0:W-:Y:S04]  /*42510*/  STL.64 [R1+0x348], R26 ;  /* 0x0003481a01007387 */ /* 0x0001e80000100a00 */
[----:B0-----:R-:W2:Y:S04]  /*42520*/  LDL.LU R26, [R1+0x2360] ;  /* 0x00236000011a7983 */ /* 0x001ea80000300800 */
[----:B------:R-:W3:Y:S04]  /*42530*/  LDL.LU.64 R24, [R1+0x2358] ;  /* 0x0023580001187983 */ /* 0x000ee80000300a00 */
[----:B------:R-:W2:Y:S01]  /*42540*/  LDL.LU R27, [R1+0xa40] ;  /* 0x000a4000011b7983 */ /* 0x000ea20000300800 */
[----:B----4-:R-:W-:Y:S01]  /*42550*/  HMMA.16816.F32 R12, R4, R10, R12 ;  /* 0x0000000a040c723c */ /* 0x010fe2000000180c */
[----:B------:R-:W-:-:S02]  /*42560*/  IMAD R16, R16, 0x100, R20 ;  /* 0x0000010010107824 */ /* 0x000fc400078e0214 */
[----:B------:R-:W-:Y:S02]  /*42570*/  IMAD R17, R17, 0x100, R21 ;  /* 0x0000010011117824 */ /* 0x000fe400078e0215 */
[----:B------:R-:W-:Y:S02]  /*42580*/  IMAD R18, R18, 0x100, R22 ;  /* 0x0000010012127824 */ /* 0x000fe400078e0216 */
[----:B------:R-:W-:Y:S01]  /*42590*/  IMAD R19, R19, 0x100, R23 ;  /* 0x0000010013137824 */ /* 0x000fe200078e0217 */
[----:B--2---:R-:W-:Y:S04]  /*425a0*/  STL.64 [R1+0x2328], R26 ;  /* 0x0023281a01007387 */ /* 0x004fe80000100a00 */
[----:B---3--:R0:W-:Y:S04]  /*425b0*/  STL.64 [R1+0x2320], R24 ;  /* 0x0023201801007387 */ /* 0x0081e80000100a00 */
[----:B------:R-:W2:Y:S04]  /*425c0*/  LDL.LU R20, [R1+0x360] ;  /* 0x0003600001147983 */ /* 0x000ea80000300800 */
[----:B------:R-:W2:Y:S04]  /*425d0*/  LDL.LU R21, [R1+0x364] ;  /* 0x0003640001157983 */ /* 0x000ea80000300800 */
[----:B------:R-:W2:Y:S04]  /*425e0*/  LDL.LU R22, [R1+0x368] ;  /* 0x0003680001167983 */ /* 0x000ea80000300800 */
[----:B------:R-:W2:Y:S04]  /*425f0*/  LDL.LU R23, [R1+0x36c] ;  /* 0x00036c0001177983 */ /* 0x000ea80000300800 */
        /* <DEDUP_REMOVED lines=18> */
[----:B------:R-:W4:Y:S01]  /*42720*/  LDL.LU R10, [R1+0x258] ;  /* 0x00025800010a7983 */ /* 0x000f220000300800 */
[----:B------:R-:W-:-:S03]  /*42730*/  IMAD.MOV.U32 R11, RZ, RZ, R0 ;  /* 0x000000ffff0b7224 */ /* 0x000fc600078e0000 */
[----:B------:R-:W3:Y:S01]  /*42740*/  LDL.LU R0, [R1+0x2344] ;  /* 0x0023440001007983 */ /* 0x000ee20000300800 */
        /* <DEDUP_REMOVED lines=11> */
[----:B------:R-:W2:Y:S01]  /*42800*/  LDL.LU R10, [R1+0x298] ;  /* 0x00029800010a7983 */ /* 0x000ea20000300800 */
[----:B------:R-:W-:-:S03]  /*42810*/  IMAD.MOV.U32 R11, RZ, RZ, R0 ;  /* 0x000000ffff0b7224 */ /* 0x000fc600078e0000 */
[----:B------:R-:W3:Y:S04]  /*42820*/  LDL.LU R0, [R1+0x2340] ;  /* 0x0023400001007983 */ /* 0x000ee80000300800 */
        /* <DEDUP_REMOVED lines=9> */
[----:B------:R-:W4:Y:S04]  /*428c0*/  LDL.LU.64 R26, [R1+0x2328] ;  /* 0x00232800011a7983 */ /* 0x000f280000300a00 */
        /* <DEDUP_REMOVED lines=22> */
[----:B------:R-:W3:Y:S04]  /*42a30*/  LDL R23, [R1+0x22b4] ;  /* 0x0022b40001177983 */ /* 0x000ee80000100800 */
[----:B------:R0:W-:Y:S04]  /*42a40*/  STL.64 [R1+0x22b8], R20 ;  /* 0x0022b81401007387 */ /* 0x0001e80000100a00 */
[----:B0-----:R-:W3:Y:S01]  /*42a50*/  LDL.LU R21, [R1+0xa28] ;  /* 0x000a280001157983 */ /* 0x001ee20000300800 */
[----:B--2---:R-:W-:-:S15]  /*42a60*/  HMMA.16816.F32 R8, R16, R14, R8 ;  /* 0x0000000e1008723c */ /* 0x004fde0000001808 */
[----:B------:R-:W-:-:S08]  /*42a70*/  NOP ;  /* 0x0000000000007918 */ /* 0x000fd00000000000 */
[----:B------:R-:W-:Y:S04]  /*42a80*/  STL.64 [R1+0x2d0], R8 ;  /* 0x0002d00801007387 */ /* 0x000fe80000100a00 */
[----:B------:R0:W-:Y:S04]  /*42a90*/  STL.64 [R1+0x2d8], R10 ;  /* 0x0002d80a01007387 */ /* 0x0001e80000100a00 */
[----:B0-----:R-:W2:Y:S04]  /*42aa0*/  LDL.LU.64 R10, [R1+0x22f8] ;  /* 0x0022f800010a7983 */ /* 0x001ea80000300a00 */
[----:B------:R-:W2:Y:S04]  /*42ab0*/  LDL.LU.64 R8, [R1+0x22f0] ;  /* 0x0022f00001087983 */ /* 0x000ea80000300a00 */
[----:B------:R-:W-:Y:S04]  /*42ac0*/  STL.64 [R1+0x22d0], R14 ;  /* 0x0022d00e01007387 */ /* 0x000fe80000100a00 */
[----:B------:R0:W-:Y:S01]  /*42ad0*/  STL.64 [R1+0x22c8], R12 ;  /* 0x0022c80c01007387 */ /* 0x0001e20000100a00 */
[----:B----4-:R-:W-:-:S02]  /*42ae0*/  IMAD R6, R7, 0x100, R6 ;  /* 0x0000010007067824 */ /* 0x010fc400078e0206 */
[----:B------:R-:W-:Y:S01]  /*42af0*/  IMAD R7, R0, 0x100, R27 ;  /* 0x0000010000077824 */ /* 0x000fe200078e021b */
[----:B0-----:R-:W4:Y:S04]  /*42b00*/  LDL.LU R12, [R1+0x210] ;  /* 0x00021000010c7983 */ /* 0x001f280000300800 */
[----:B------:R-:W4:Y:S04]  /*42b10*/  LDL.LU R13, [R1+0x214] ;  /* 0x00021400010d7983 */ /* 0x000f280000300800 */
[----:B------:R-:W4:Y:S04]  /*42b20*/  LDL.LU R14, [R1+0x218] ;  /* 0x00021800010e7983 */ /* 0x000f280000300800 */
[----:B------:R-:W4:Y:S04]  /*42b30*/  LDL.LU R15, [R1+0x21c] ;  /* 0x00021c00010f7983 */ /* 0x000f280000300800 */
[----:B------:R-:W4:Y:S01]  /*42b40*/  LDL.LU R0, [R1+0x22e8] ;  /* 0x0022e80001007983 */ /* 0x000f220000300800 */
[----:B--2---:R-:W-:-:S15]  /*42b50*/  HMMA.16816.F32 R8, R16, R2, R8 ;  /* 0x000000021008723c */ /* 0x004fde0000001808 */
[----:B------:R-:W-:-:S08]  /*42b60*/  NOP ;  /* 0x0000000000007918 */ /* 0x000fd00000000000 */
[----:B------:R-:W-:Y:S04]  /*42b70*/  STL.64 [R1+0x2c0], R8 ;  /* 0x0002c00801007387 */ /* 0x000fe80000100a00 */
[----:B------:R-:W-:Y:S04]  /*42b80*/  STL.64 [R1+0x2c8], R10 ;  /* 0x0002c80a01007387 */ /* 0x000fe80000100a00 */
[----:B---3--:R-:W0:Y:S04]  /*42b90*/  LDSM.16.M88.4 R8, [R23+UR4] ;  /* 0x000000041708783b */ /* 0x008e280008000200 */
[----:B0-----:R-:W-:Y:S04]  /*42ba0*/  STL.64 [R1+0x690], R8 ;  /* 0x0006900801007387 */ /* 0x001fe80000100a00 */
[----:B------:R-:W-:Y:S01]  /*42bb0*/  STL.64 [R1+0x698], R10 ;  /* 0x0006980a01007387 */ /* 0x000fe20000100a00 */
[----:B------:R-:W-:-:S03]  /*42bc0*/  IMAD.MOV.U32 R27, RZ, RZ, R9 ;  /* 0x000000ffff1b7224 */ /* 0x000fc600078e0009 */
[----:B------:R-:W0:Y:S04]  /*42bd0*/  LDSM.16.M88.4 R8, [R23+UR4+0x400] ;  /* 0x000400041708783b */ /* 0x000e280008000200 */
[----:B0-----:R-:W-:Y:S04]  /*42be0*/  STL.64 [R1+0x6a0], R8 ;  /* 0x0006a00801007387 */ /* 0x001fe80000100a00 */
[----:B------:R-:W-:Y:S04]  /*42bf0*/  STL.64 [R1+0x6a8], R10 ;  /* 0x0006a80a01007387 */ /* 0x000fe80000100a00 */
[----:B------:R-:W0:Y:S04]  /*42c00*/  LDSM.16.M88.4 R8, [R23+UR4+0x800] ;  /* 0x000800041708783b */ /* 0x000e280008000200 */
[----:B0-----:R-:W-:Y:S04]  /*42c10*/  STL.64 [R1+0x6b0], R8 ;  /* 0x0006b00801007387 */ /* 0x001fe80000100a00 */
[----:B------:R-:W-:Y:S04]  /*42c20*/  STL.64 [R1+0x6b8], R10 ;  /* 0x0006b80a01007387 */ /* 0x000fe80000100a00 */
[----:B------:R-:W0:Y:S04]  /*42c30*/  LDSM.16.M88.4 R8, [R23+UR4+0xc00] ;  /* 0x000c00041708783b */ /* 0x000e280008000200 */
[----:B0-----:R-:W-:Y:S04]  /*42c40*/  STL.64 [R1+0x6d0], R8 ;  /* 0x0006d00801007387 */ /* 0x001fe80000100a00 */
[----:B------:R0:W-:Y:S04]  /*42c50*/  STL.64 [R1+0x6d8], R10 ;  /* 0x0006d80a01007387 */ /* 0x0001e80000100a00 */
[----:B0-----:R-:W2:Y:S04]  /*42c60*/  LDL.LU.64 R10, [R1+0x22e0] ;  /* 0x0022e000010a7983 */ /* 0x001ea80000300a00 */
[----:B------:R-:W4:Y:S01]  /*42c70*/  LDL.LU.64 R8, [R1+0x22d8] ;  /* 0x0022d80001087983 */ /* 0x000f220000300a00 */
[----:B------:R-:W-:-:S02]  /*42c80*/  IMAD R4, R4, 0x100, R21 ;  /* 0x0000010004047824 */ /* 0x000fc400078e0215 */
[----:B------:R-:W-:Y:S01]  /*42c90*/  IMAD R5, R5, 0x100, R22 ;  /* 0x0000010005057824 */ /* 0x000fe200078e0216 */
[----:B----4-:R-:W-:-:S15]  /*42ca0*/  HMMA.16816.F32 R12, R16, R8, R12 ;  /* 0x00000008100c723c */ /* 0x010fde000000180c */
[----:B------:R-:W-:-:S08]  /*42cb0*/  NOP ;  /* 0x0000000000007918 */ /* 0x000fd00000000000 */
[----:B------:R-:W-:Y:S04]  /*42cc0*/  STL.64 [R1+0x2b0], R12 ;  /* 0x0002b00c01007387 */ /* 0x000fe80000100a00 */
[----:B------:R-:W-:Y:S04]  /*42cd0*/  STL.64 [R1+0x2b8], R14 ;  /* 0x0002b80e01007387 */ /* 0x000fe80000100a00 */
[----:B------:R-:W0:Y:S04]  /*42ce0*/  LDSM.16.M88.4 R12, [R23+UR4+0x1000] ;  /* 0x00100004170c783b */ /* 0x000e280008000200 */
[----:B0-----:R-:W-:Y:S04]  /*42cf0*/  STL.64 [R1+0x6c0], R12 ;  /* 0x0006c00c01007387 */ /* 0x001fe80000100a00 */
[----:B------:R-:W-:Y:S04]  /*42d00*/  STL.64 [R1+0x6c8], R14 ;  /* 0x0006c80e01007387 */ /* 0x000fe80000100a00 */
[----:B------:R-:W0:Y:S04]  /*42d10*/  LDSM.16.M88.4 R12, [R23+UR4+0x1400] ;  /* 0x00140004170c783b */ /* 0x000e280008000200 */
[----:B0-----:R-:W-:Y:S04]  /*42d20*/  STL.64 [R1+0x6e0], R12 ;  /* 0x0006e00c01007387 */ /* 0x001fe80000100a00 */
[----:B------:R-:W-:Y:S04]  /*42d30*/  STL.64 [R1+0x6e8], R14 ;  /* 0x0006e80e01007387 */ /* 0x000fe80000100a00 */
[----:B------:R-:W0:Y:S04]  /*42d40*/  LDSM.16.M88.4 R12, [R23+UR4+0x1800] ;  /* 0x00180004170c783b */ /* 0x000e280008000200 */
[----:B------:R-:W1:Y:S04]  /*42d50*/  LDSM.16.M88.4 R20, [R23+UR4+0x1c00] ;  /* 0x001c00041714783b */ /* 0x000e680008000200 */
[----:B0-----:R-:W-:Y:S04]  /*42d60*/  STL.64 [R1+0x6f0], R12 ;  /* 0x0006f00c01007387 */ /* 0x001fe80000100a00 */
[----:B------:R0:W-:Y:S04]  /*42d70*/  STL.64 [R1+0x6f8], R14 ;  /* 0x0006f80e01007387 */ /* 0x0001e80000100a00 */
[----:B0-----:R-:W3:Y:S04]  /*42d80*/  LDL.LU.64 R14, [R1+0x22d0] ;  /* 0x0022d000010e7983 */ /* 0x001ee80000300a00 */
[----:B------:R-:W4:Y:S04]  /*42d90*/  LDL.LU.64 R12, [R1+0x22c8] ;  /* 0x0022c800010c7983 */ /* 0x000f280000300a00 */
[----:B-1----:R-:W-:Y:S04]  /*42da0*/  STL.64 [R1+0x700], R20 ;  /* 0x0007001401007387 */ /* 0x002fe80000100a00 */
[----:B------:R0:W-:Y:S04]  /*42db0*/  STL.64 [R1+0x708], R22 ;  /* 0x0007081601007387 */ /* 0x0001e80000100a00 */
[----:B0-----:R-:W2:Y:S04]  /*42dc0*/  LDL.LU.64 R22, [R1+0x22c0] ;  /* 0x0022c00001167983 */ /* 0x001ea80000300a00 */
[----:B------:R-:W3:Y:S01]  /*42dd0*/  LDL.LU.64 R20, [R1+0x22b8] ;  /* 0x0022b80001147983 */ /* 0x000ee20000300a00 */
[----:B------:R-:W-:-:S02]  /*42de0*/  F2FP.F16.E5M2.UNPACK_B R4, R4 ;  /* 0x00000004ff04723e */ /* 0x000fc400020004ff */
[----:B------:R-:W-:Y:S02]  /*42df0*/  F2FP.F16.E5M2.UNPACK_B R5, R5 ;  /* 0x00000005ff05723e */ /* 0x000fe400020004ff */
[----:B------:R-:W-:Y:S01]  /*42e00*/  F2FP.F16.E5M2.UNPACK_B R6, R6 ;  /* 0x00000006ff06723e */ /* 0x000fe200020004ff */
[----:B------:R-:W-:Y:S04]  /*42e10*/  STL.64 [R1+0x3300], R26 ;  /* 0x0033001a01007387 */ /* 0x000fe80000100a00 */
[----:B------:R0:W-:Y:S04]  /*42e20*/  STL.64 [R1+0x32f8], R24 ;  /* 0x0032f81801007387 */ /* 0x0001e80000100a00 */
[----:B0-----:R-:W4:Y:S04]  /*42e30*/  LDL.LU R24, [R1+0x1f0] ;  /* 0x0001f00001187983 */ /* 0x001f280000300800 */
[----:B------:R-:W4:Y:S04]  /*42e40*/  LDL.LU R25, [R1+0x1f4] ;  /* 0x0001f40001197983 */ /* 0x000f280000300800 */
[----:B------:R-:W4:Y:S04]  /*42e50*/  LDL.LU R26, [R1+0x1f8] ;  /* 0x0001f800011a7983 */ /* 0x000f280000300800 */
[----:B------:R-:W4:Y:S04]  /*42e60*/  LDL.LU R27, [R1+0x1fc] ;  /* 0x0001fc00011b7983 */ /* 0x000f280000300800 */
[----:B--2---:R-:W-:Y:S04]  /*42e70*/  STL.64 [R1+0x32f0], R22 ;  /* 0x0032f01601007387 */ /* 0x004fe80000100a00 */
[----:B---3--:R0:W-:Y:S04]  /*42e80*/  STL.64 [R1+0x32e8], R20 ;  /* 0x0032e81401007387 */ /* 0x0081e80000100a00 */
[----:B0-----:R-:W2:Y:S04]  /*42e90*/  LDL.LU R20, [R1+0x1b0] ;  /* 0x0001b00001147983 */ /* 0x001ea80000300800 */
[----:B------:R-:W2:Y:S04]  /*42ea0*/  LDL.LU R21, [R1+0x1b4] ;  /* 0x0001b40001157983 */ /* 0x000ea80000300800 */
[----:B------:R-:W2:Y:S04]  /*42eb0*/  LDL.LU R22, [R1+0x1b8] ;  /* 0x0001b80001167983 */ /* 0x000ea80000300800 */
[----:B------:R-:W2:Y:S04]  /*42ec0*/  LDL.LU R23, [R1+0x1bc] ;  /* 0x0001bc0001177983 */ /* 0x000ea80000300800 */
[----:B------:R-:W-:Y:S01]  /*42ed0*/  STL [R1+0x22b8], R0 ;  /* 0x0022b80001007387 */ /* 0x000fe20000100800 */
[----:B----4-:R-:W-:-:S15]  /*42ee0*/  HMMA.16816.F32 R24, R16, R10, R24 ;  /* 0x0000000a1018723c */ /* 0x010fde0000001818 */
[----:B------:R-:W-:-:S08]  /*42ef0*/  NOP ;  /* 0x0000000000007918 */ /* 0x000fd00000000000 */
[----:B------:R-:W-:Y:S04]  /*42f00*/  STL.64 [R1+0x2a0], R24 ;  /* 0x0002a01801007387 */ /* 0x000fe80000100a00 */
[----:B------:R0:W-:Y:S01]  /*42f10*/  STL.64 [R1+0x2a8], R26 ;  /* 0x0002a81a01007387 */ /* 0x0001e20000100a00 */
[----:B--2---:R-:W-:Y:S03]  /*42f20*/  HMMA.16816.F32 R20, R16, R12, R20 ;  /* 0x0000000c1014723c */ /* 0x004fe60000001814 */
        /* <DEDUP_REMOVED lines=8> */
[----:B------:R-:W-:-:S03]  /*42fb0*/  F2FP.F16.E5M2.UNPACK_B R7, R7 ;  /* 0x00000007ff07723e */ /* 0x000fc600020004ff */
[----:B------:R-:W-:Y:S04]  /*42fc0*/  STL.64 [R1+0x290], R20 ;  /* 0x0002901401007387 */ /* 0x000fe80000100a00 */
[----:B------:R0:W-:Y:S04]  /*42fd0*/  STL.64 [R1+0x298], R22 ;  /* 0x0002981601007387 */ /* 0x0001e80000100a00 */
[----:B0-----:R-:W4:Y:S04]  /*42fe0*/  LDL.LU.64 R22, [R1+0x32f0] ;  /* 0x0032f00001167983 */ /* 0x001f280000300a00 */
[----:B------:R-:W3:Y:S04]  /*42ff0*/  LDL.LU.64 R20, [R1+0x32e8] ;  /* 0x0032e80001147983 */ /* 0x000ee80000300a00 */
[----:B------:R-:W-:Y:S04]  /*43000*/  STL.64 [R1+0x32d0], R14 ;  /* 0x0032d00e01007387 */ /* 0x000fe80000100a00 */
[----:B------:R0:W-:Y:S04]  /*43010*/  STL.64 [R1+0x32c8], R12 ;  /* 0x0032c80c01007387 */ /* 0x0001e80000100a00 */
[----:B0-----:R-:W2:Y:S04]  /*43020*/  LDL.LU R12, [R1+0x160] ;  /* 0x00016000010c7983 */ /* 0x001ea80000300800 */
[----:B------:R-:W2:Y:S04]  /*43030*/  LDL.LU R13, [R1+0x164] ;  /* 0x00016400010d7983 */ /* 0x000ea80000300800 */
[----:B------:R-:W3:Y:S04]  /*43040*/  LDL.LU R14, [R1+0x168] ;  /* 0x00016800010e7983 */ /* 0x000ee80000300800 */
[----:B------:R-:W3:Y:S01]  /*43050*/  LDL.LU R15, [R1+0x16c] ;  /* 0x00016c00010f7983 */ /* 0x000ee20000300800 */
[----:B----4-:R-:W-:Y:S03]  /*43060*/  HMMA.16816.F32 R8, R16, R22, R8 ;  /* 0x000000161008723c */ /* 0x010fe60000001808 */
[----:B---3--:R-:W-:Y:S04]  /*43070*/  STL.64 [R1+0x32e0], R14 ;  /* 0x0032e00e01007387 */ /* 0x008fe80000100a00 */
[----:B--2---:R0:W-:Y:S04]  /*43080*/  STL.64 [R1+0x32d8], R12 ;  /* 0x0032d80c01007387 */ /* 0x0041e80000100a00 */
[----:B0-----:R-:W2:Y:S04]  /*43090*/  LDL.LU R12, [R1+0x170] ;  /* 0x00017000010c7983 */ /* 0x001ea80000300800 */
[----:B------:R-:W2:Y:S04]  /*430a0*/  LDL.LU R13, [R1+0x174] ;  /* 0x00017400010d7983 */ /* 0x000ea80000300800 */
[----:B------:R-:W2:Y:S01]  /*430b0*/  LDL.LU R14, [R1+0x178] ;  /* 0x00017800010e7983 */ /* 0x000ea20000300800 */
[----:B------:R-:W-:-:S04]  /*430c0*/  IMAD.MOV.U32 R15, RZ, RZ, R26 ;  /* 0x000000ffff0f7224 */ /* 0x000fc800078e001a */
[----:B------:R-:W-:Y:S01]  /*430d0*/  IMAD.MOV.U32 R26, RZ, RZ, R10 ;  /* 0x000000ffff1a7224 */ /* 0x000fe200078e000a */
[----:B------:R0:W-:Y:S04]  /*430e0*/  STL.64 [R1+0x270], R8 ;  /* 0x0002700801007387 */ /* 0x0001e80000100a00 */
[----:B------:R1:W-:Y:S04]  /*430f0*/  STL [R1+0x27c], R11 ;  /* 0x00027c0b01007387 */ /* 0x0003e80000100800 */
[----:B0-----:R-:W3:Y:S04]  /*43100*/  LDL.LU R8, [R1+0x100] ;  /* 0x0001000001087983 */ /* 0x001ee80000300800 */
[----:B------:R-:W3:Y:S04]  /*43110*/  LDL.LU R9, [R1+0x104] ;  /* 0x0001040001097983 */ /* 0x000ee80000300800 */
[----:B------:R-:W4:Y:S04]  /*43120*/  LDL.LU R10, [R1+0x108] ;  /* 0x00010800010a7983 */ /* 0x000f280000300800 */
[----:B-1----:R-:W4:Y:S01]  /*43130*/  LDL.LU R11, [R1+0x10c] ;  /* 0x00010c00010b7983 */ /* 0x002f220000300800 */
[----:B--2---:R-:W-:Y:S03]  /*43140*/  HMMA.16816.F32 R12, R4, R24, R12 ;  /* 0x00000018040c723c */ /* 0x004fe6000000180c */
[----:B----4-:R-:W-:Y:S04]  /*43150*/  STL.64 [R1+0x32c0], R10 ;  /* 0x0032c00a01007387 */ /* 0x010fe80000100a00 */
[----:B---3--:R0:W-:-:S15]  /*43160*/  STL.64 [R1+0x32b8], R8 ;  /* 0x0032b80801007387 */ /* 0x0081de0000100a00 */
[----:B------:R-:W-:-:S02]  /*43170*/  NOP ;  /* 0x0000000000007918 */ /* 0x000fc40000000000 */
[----:B------:R-:W-:Y:S01]  /*43180*/  IMAD.MOV.U32 R0, RZ, RZ, R15 ;  /* 0x000000ffff007224 */ /* 0x000fe200078e000f */
[----:B0-----:R-:W2:Y:S04]  /*43190*/  LDL.LU R8, [R1+0x110] ;  /* 0x0001100001087983 */ /* 0x001ea80000300800 */
[----:B------:R-:W2:Y:S04]  /*431a0*/  LDL.LU R9, [R1+0x114] ;  /* 0x0001140001097983 */ /* 0x000ea80000300800 */
[----:B------:R-:W2:Y:S01]  /*431b0*/  LDL.LU R10, [R1+0x118] ;  /* 0x00011800010a7983 */ /* 0x000ea20000300800 */
[----:B------:R-:W-:-:S03]  /*431c0*/  IMAD.MOV.U32 R11, RZ, RZ, R29 ;  /* 0x000000ffff0b7224 */ /* 0x000fc600078e001d */
[----:B------:R-:W3:Y:S01]  /*431d0*/  LDL.LU R16, [R1+0xa44] ;  /* 0x000a440001107983 */ /* 0x000ee20000300800 */
[----:B------:R-:W-:-:S03]  /*431e0*/  IMAD.MOV.U32 R29, RZ, RZ, R14 ;  /* 0x000000ffff1d7224 */ /* 0x000fc600078e000e */
[----:B------:R-:W4:Y:S04]  /*431f0*/  LDL.LU R17, [R1+0xa4c] ;  /* 0x000a4c0001117983 */ /* 0x000f280000300800 */
[----:B------:R-:W4:Y:S04]  /*43200*/  LDL.LU R18, [R1+0xa54] ;  /* 0x000a540001127983 */ /* 0x000f280000300800 */
[----:B------:R-:W4:Y:S04]  /*43210*/  LDL.LU R19, [R1+0xa5c] ;  /* 0x000a5c0001137983 */ /* 0x000f280000300800 */
[----:B------:R0:W-:Y:S04]  /*43220*/  STL.64 [R1+0x250], R12 ;  /* 0x0002500c01007387 */ /* 0x0001e80000100a00 */
[----:B------:R-:W2:Y:S04]  /*43230*/  LDL.LU.64 R14, [R1+0x32e0] ;  /* 0x0032e000010e7983 */ /* 0x000ea80000300a00 */
[----:B0-----:R-:W2:Y:S04]  /*43240*/  LDL.LU.64 R12, [R1+0x32d8] ;  /* 0x0032d800010c7983 */ /* 0x001ea80000300a00 */
[----:B------:R0:W-:Y:S04]  /*43250*/  STL.64 [R1+0x3280], R26 ;  /* 0x0032801a01007387 */ /* 0x0001e80000100a00 */
[----:B0-----:R-:W4:Y:S04]  /*43260*/  LDL.LU R26, [R1+0xa58] ;  /* 0x000a5800011a7983 */ /* 0x001f280000300800 */
[----:B------:R-:W4:Y:S04]  /*43270*/  LDL.LU R27, [R1+0xa60] ;  /* 0x000a6000011b7983 */ /* 0x000f280000300800 */
[----:B------:R0:W-:Y:S04]  /*43280*/  STL.64 [R1+0x3278], R24 ;  /* 0x0032781801007387 */ /* 0x0001e80000100a00 */
[----:B0-----:R-:W3:Y:S04]  /*43290*/  LDL.LU R24, [R1+0xa48] ;  /* 0x000a480001187983 */ /* 0x001ee80000300800 */
[----:B------:R-:W4:Y:S04]  /*432a0*/  LDL.LU R25, [R1+0xa50] ;  /* 0x000a500001197983 */ /* 0x000f280000300800 */
[----:B------:R-:W-:Y:S04]  /*432b0*/  STL [R1+0x2f5c], R0 ;  /* 0x002f5c0001007387 */ /* 0x000fe80000100800 */
[----:B------:R-:W-:Y:S01]  /*432c0*/  STL [R1+0x2f58], R29 ;  /* 0x002f581d01007387 */ /* 0x000fe20000100800 */
        /* <DEDUP_REMOVED lines=17> */
[----:B------:R-:W2:Y:S04]  /*433e0*/  LDL.LU.64 R10, [R1+0x32c0] ;  /* 0x0032c000010a7983 */ /* 0x000ea80000300a00 */
[----:B0-----:R-:W2:Y:S04]  /*433f0*/  LDL.LU.64 R8, [R1+0x32b8] ;  /* 0x0032b80001087983 */ /* 0x001ea80000300a00 */
[----:B------:R-:W-:Y:S04]  /*43400*/  STL.64 [R1+0x32a0], R14 ;  /* 0x0032a00e01007387 */ /* 0x000fe80000100a00 */
[----:B---3--:R0:W-:Y:S04]  /*43410*/  STL.64 [R1+0x3298], R12 ;  /* 0x0032980c01007387 */ /* 0x0081e80000100a00 */
[----:B0-----:R-:W3:Y:S04]  /*43420*/  LDL.LU R12, [R1+0x150] ;  /* 0x00015000010c7983 */ /* 0x001ee80000300800 */
[----:B------:R-:W3:Y:S04]  /*43430*/  LDL.LU R13, [R1+0x154] ;  /* 0x00015400010d7983 */ /* 0x000ee80000300800 */
[----:B------:R-:W3:Y:S04]  /*43440*/  LDL.LU R14, [R1+0x158] ;  /* 0x00015800010e7983 */ /* 0x000ee80000300800 */
[----:B------:R-:W3:Y:S04]  /*43450*/  LDL.LU R15, [R1+0x15c] ;  /* 0x00015c00010f7983 */ /* 0x000ee80000300800 */
[----:B------:R-:W-:Y:S04]  /*43460*/  STL [R1+0x2f64], R29 ;  /* 0x002f641d01007387 */ /* 0x000fe80000100800 */
[----:B------:R-:W-:Y:S01]  /*43470*/  STL [R1+0x2f60], R0 ;  /* 0x002f600001007387 */ /* 0x000fe20000100800 */
[----:B--2---:R-:W-:-:S15]  /*43480*/  HMMA.16816.F32 R8, R4, R2, R8 ;  /* 0x000000020408723c */ /* 0x004fde0000001808 */
[----:B------:R-:W-:-:S08]  /*43490*/  NOP ;  /* 0x0000000000007918 */ /* 0x000fd00000000000 */
[----:B------:R-:W-:Y:S04]  /*434a0*/  STL.64 [R1+0x220], R8 ;  /* 0x0002200801007387 */ /* 0x000fe80000100a00 */
[----:B------:R0:W-:Y:S04]  /*434b0*/  STL.64 [R1+0x228], R10 ;  /* 0x0002280a01007387 */ /* 0x0001e80000100a00 */
[----:B0-----:R-:W3:Y:S04]  /*434c0*/  LDL.LU.64 R10, [R1+0x32b0] ;  /* 0x0032b000010a7983 */ /* 0x001ee80000300a00 */
[----:B------:R-:W2:Y:S01]  /*434d0*/  LDL.LU.64 R8, [R1+0x32a8] ;  /* 0x0032a80001087983 */ /* 0x000ea20000300a00 */
[----:B------:R-:W-:-:S02]  /*434e0*/  IMAD R16, R16, 0x100, R24 ;  /* 0x0000010010107824 */ /* 0x000fc400078e0218 */
[----:B----4-:R-:W-:Y:S02]  /*434f0*/  IMAD R17, R17, 0x100, R25 ;  /* 0x0000010011117824 */ /* 0x010fe400078e0219 */
[----:B------:R-:W-:Y:S02]  /*43500*/  IMAD R18, R18, 0x100, R26 ;  /* 0x0000010012127824 */ /* 0x000fe400078e021a */
[----:B------:R-:W-:Y:S01]  /*43510*/  IMAD R19, R19, 0x100, R27 ;  /* 0x0000010013137824 */ /* 0x000fe200078e021b */
[----:B--2---:R-:W-:Y:S06]  /*43520*/  HMMA.16816.F32 R20, R4, R8, R20 ;  /* 0x000000080414723c */ /* 0x004fec0000001814 */
[----:B------:R-:W-:-:S15]  /*43530*/  STL [R1+0x3230], R9 ;  /* 0x0032300901007387 */ /* 0x000fde0000100800 */
[----:B------:R-:W-:-:S02]  /*43540*/  NOP ;  /* 0x0000000000007918 */ /* 0x000fc40000000000 */
[----:B------:R0:W-:Y:S04]  /*43550*/  STL.64 [R1+0x210], R20 ;  /* 0x0002101401007387 */ /* 0x0001e80000100a00 */
[----:B------:R1:W-:Y:S04]  /*43560*/  STL.64 [R1+0x218], R22 ;  /* 0x0002181601007387 */ /* 0x0003e80000100a00 */
[----:B------:R-:W2:Y:S04]  /*43570*/  LDL.LU R0, [R1+0xa80] ;  /* 0x000a800001007983 */ /* 0x000ea80000300800 */
[----:B------:R-:W2:Y:S04]  /*43580*/  LDL.LU R29, [R1+0xa7c] ;  /* 0x000a7c00011d7983 */ /* 0x000ea80000300800 */
[----:B------:R-:W4:Y:S04]  /*43590*/  LDL.LU R24, [R1+0xe0] ;  /* 0x0000e00001187983 */ /* 0x000f280000300800 */
[----:B------:R-:W4:Y:S04]  /*435a0*/  LDL.LU R25, [R1+0xe4] ;  /* 0x0000e40001197983 */ /* 0x000f280000300800 */
[----:B------:R-:W4:Y:S04]  /*435b0*/  LDL.LU R26, [R1+0xe8] ;  /* 0x0000e800011a7983 */ /* 0x000f280000300800 */
[----:B------:R-:W4:Y:S04]  /*435c0*/  LDL.LU R27, [R1+0xec] ;  /* 0x0000ec00011b7983 */ /* 0x000f280000300800 */
[----:B0-----:R-:W2:Y:S04]  /*435d0*/  LDL.LU R20, [R1+0x140] ;  /* 0x0001400001147983 */ /* 0x001ea80000300800 */
[----:B------:R-:W2:Y:S04]  /*435e0*/  LDL.LU R21, [R1+0x144] ;  /* 0x0001440001157983 */ /* 0x000ea80000300800 */
[----:B-1----:R-:W2:Y:S01]  /*435f0*/  LDL.LU R22, [R1+0x148] ;  /* 0x0001480001167983 */ /* 0x002ea20000300800 */
[----:B---3--:R-:W-:Y:S01]  /*43600*/  HMMA.16816.F32 R12, R4, R10, R12 ;  /* 0x0000000a040c723c */ /* 0x008fe2000000180c */
[----:B------:R-:W-:-:S02]  /*43610*/  IMAD.MOV.U32 R23, RZ, RZ, R28 ;  /* 0x000000ffff177224 */ /* 0x000fc400078e001c */
[----:B------:R-:W3:Y:S04]  /*43620*/  LDL.LU R9, [R1+0xa68] ;  /* 0x000a680001097983 */ /* 0x000ee80000300800 */
[----:B------:R-:W4:Y:S01]  /*43630*/  LDL.LU R28, [R1+0xa6c] ;  /* 0x000a6c00011c7983 */ /* 0x000f220000300800 */
[----:B------:R-:W-:Y:S02]  /*43640*/  F2FP.F16.E5M2.UNPACK_B R16, R16 ;  /* 0x00000010ff10723e */ /* 0x000fe400020004ff */
[----:B------:R-:W-:Y:S02]  /*43650*/  F2FP.F16.E5M2.UNPACK_B R17, R17 ;  /* 0x00000011ff11723e */ /* 0x000fe400020004ff */
[----:B------:R-:W-:-:S11]  /*43660*/  F2FP.F16.E5M2.UNPACK_B R18, R18 ;  /* 0x00000012ff12723e */ /* 0x000fd600020004ff */
[----:B------:R-:W-:Y:S04]  /*43670*/  STL.64 [R1+0x200], R12 ;  /* 0x0002000c01007387 */ /* 0x000fe80000100a00 */
[----:B------:R0:W-:Y:S04]  /*43680*/  STL.64 [R1+0x208], R14 ;  /* 0x0002080e01007387 */ /* 0x0001e80000100a00 */
[----:B0-----:R-:W4:Y:S04]  /*43690*/  LDL.LU.64 R14, [R1+0x32a0] ;  /* 0x0032a000010e7983 */ /* 0x001f280000300a00 */
[----:B------:R-:W2:Y:S04]  /*436a0*/  LDL.LU.64 R12, [R1+0x3298] ;  /* 0x00329800010c7983 */ /* 0x000ea80000300a00 */
[----:B------:R-:W-:Y:S04]  /*436b0*/  STL.64 [R1+0x3240], R10 ;  /* 0x0032400a01007387 */ /* 0x000fe80000100a00 */
[----:B---3--:R0:W-:Y:S04]  /*436c0*/  STL.64 [R1+0x3238], R8 ;  /* 0x0032380801007387 */ /* 0x0081e80000100a00 */
        /* <DEDUP_REMOVED lines=22> */
[----:B------:R-:W2:Y:S01]  /*43830*/  LDL.LU R11, [R1+0xdc] ;  /* 0x0000dc00010b7983 */ /* 0x000ea20000300800 */
[----:B------:R-:W-:-:S03]  /*43840*/  F2FP.F16.E5M2.UNPACK_B R19, R19 ;  /* 0x00000013ff13723e */ /* 0x000fc600020004ff */
[----:B------:R-:W-:Y:S04]  /*43850*/  STL.64 [R1+0x1f0], R20 ;  /* 0x0001f01401007387 */ /* 0x000fe80000100a00 */
[----:B------:R0:W-:Y:S04]  /*43860*/  STL.64 [R1+0x1f8], R22 ;  /* 0x0001f81601007387 */ /* 0x0001e80000100a00 */
[----:B0-----:R-:W3:Y:S04]  /*43870*/  LDL.LU.64 R22, [R1+0x3290] ;  /* 0x0032900001167983 */ /* 0x001ee80000300a00 */
[----:B------:R-:W4:Y:S01]  /*43880*/  LDL.LU.64 R20, [R1+0x3288] ;  /* 0x0032880001147983 */ /* 0x000f220000300a00 */
[----:B---3--:R-:W-:Y:S03]  /*43890*/  HMMA.16816.F32 R4, R4, R22, R24 ;  /* 0x000000160404723c */ /* 0x008fe60000001818 */
[----:B------:R-:W3:Y:S04]  /*438a0*/  LDL.LU.64 R26, [R1+0x3280] ;  /* 0x00328000011a7983 */ /* 0x000ee80000300a00 */
[----:B------:R-:W2:-:S15]  /*438b0*/  LDL.LU.64 R24, [R1+0x3278] ;  /* 0x0032780001187983 */ /* 0x000e9e0000300a00 */
[----:B------:R-:W-:-:S01]  /*438c0*/  NOP ;  /* 0x0000000000007918 */ /* 0x000fc20000000000 */
        /* <DEDUP_REMOVED lines=12> */
[----:B---3--:R-:W-:Y:S04]  /*43990*/  STL.64 [R1+0x3208], R26 ;  /* 0x0032081a01007387 */ /* 0x008fe80000100a00 */
[----:B------:R0:W-:Y:S04]  /*439a0*/  STL.64 [R1+0x3200], R24 ;  /* 0x0032001801007387 */ /* 0x0001e80000100a00 */
        /* <DEDUP_REMOVED lines=32> */
[----:B------:R-:W4:Y:S02]  /*43bb0*/  LDL.LU.64 R8, [R1+0x3238] ;  /* 0x0032380001087983 */ /* 0x000f240000300a00 */
[----:B----4-:R-:W-:-:S02]  /*43bc0*/  IMAD R4, R4, 0x100, R9 ;  /* 0x0000010004047824 */ /* 0x010fc400078e0209 */
[----:B------:R-:W2:Y:S01]  /*43bd0*/  LDL.LU R9, [R1+0x3230] ;  /* 0x0032300001097983 */ /* 0x000ea20000300800 */
[----:B------:R-:W-:Y:S01]  /*43be0*/  IMAD R5, R28, 0x100, R5 ;  /* 0x000001001c057824 */ /* 0x000fe200078e0205 */
[----:B--2---:R-:W-:-:S15]  /*43bf0*/  HMMA.16816.F32 R24, R16, R8, R24 ;  /* 0x000000081018723c */ /* 0x004fde0000001818 */
[----:B------:R-:W-:-:S08]  /*43c00*/  NOP ;  /* 0x0000000000007918 */ /* 0x000fd00000000000 */
[----:B------:R-:W-:Y:S01]  /*43c10*/  STL.64 [R1+0x140], R24 ;  /* 0x0001401801007387 */ /* 0x000fe20000100a00 */
[----:B------:R-:W-:-:S03]  /*43c20*/  IMAD.MOV.U32 R28, RZ, RZ, R27 ;  /* 0x000000ffff1c7224 */ /* 0x000fc600078e001b */
[----:B------:R0:W-:Y:S04]  /*43c30*/  STL [R1+0x148], R26 ;  /* 0x0001481a01007387 */ /* 0x0001e80000100800 */
[----:B0-----:R-:W3:Y:S04]  /*43c40*/  LDL.LU.64 R26, [R1+0x3228] ;  /* 0x00322800011a7983 */ /* 0x001ee80000300a00 */
[----:B------:R-:W3:Y:S01]  /*43c50*/  LDL.LU.64 R24, [R1+0x3220] ;  /* 0x0032200001187983 */ /* 0x000ee20000300a00 */
[----:B------:R-:W-:Y:S01]  /*43c60*/  IMAD R6, R7, 0x100, R6 ;  /* 0x0000010007067824 */ /* 0x000fe200078e0206 */
[----:B------:R-:W-:Y:S01]  /*43c70*/  F2FP.F16.E5M2.UNPACK_B R4, R4 ;  /* 0x00000004ff04723e */ /* 0x000fe200020004ff */
[----:B------:R-:W-:Y:S01]  /*43c80*/  IMAD R7, R29, 0x100, R0 ;  /* 0x000001001d077824 */ /* 0x000fe200078e0200 */
[----:B------:R0:W-:Y:S01]  /*43c90*/  STL [R1+0x2ec0], R28 ;  /* 0x002ec01c01007387 */ /* 0x0001e20000100800 */
[----:B------:R-:W-:-:S02]  /*43ca0*/  F2FP.F16.E5M2.UNPACK_B R5, R5 ;  /* 0x00000005ff05723e */ /* 0x000fc400020004ff */
[----:B------:R-:W-:Y:S01]  /*43cb0*/  F2FP.F16.E5M2.UNPACK_B R6, R6 ;  /* 0x00000006ff06723e */ /* 0x000fe200020004ff */
[----:B---3--:R-:W-:-:S15]  /*43cc0*/  HMMA.16816.F32 R24, R16, R10, R24 ;  /* 0x0000000a1018723c */ /* 0x008fde0000001818 */
[----:B------:R-:W-:-:S08]  /*43cd0*/  NOP ;  /* 0x0000000000007918 */ /* 0x000fd00000000000 */
[----:B------:R-:W-:Y:S01]  /*43ce0*/  STL.64 [R1+0x130], R24 ;  /* 0x0001301801007387 */ /* 0x000fe20000100a00 */
[----:B0-----:R-:W-:-:S03]  /*43cf0*/  IMAD.MOV.U32 R28, RZ, RZ, R26 ;  /* 0x000000ffff1c7224 */ /* 0x001fc600078e001a */
[----:B------:R0:W-:Y:S04]  /*43d00*/  STL [R1+0x13c], R27 ;  /* 0x00013c1b01007387 */ /* 0x0001e80000100800 */
        /* <DEDUP_REMOVED lines=8> */
[----:B------:R-:W4:Y:S04]  /*43d90*/  LDL R0, [R1+0x6b0] ;  /* 0x0006b00001007983 */ /* 0x000f280000100800 */
[----:B------:R-:W4:Y:S04]  /*43da0*/  LDL R29, [R1+0x6b4] ;  /* 0x0006b400011d7983 */ /* 0x000f280000100800 */
[----:B------:R0:W-:Y:S04]  /*43db0*/  STL [R1+0x2f78], R28 ;  /* 0x002f781c01007387 */ /* 0x0001e80000100800 */
[----:B0-----:R-:W4:Y:S01]  /*43dc0*/  LDL R28, [R1+0x6a4] ;  /* 0x0006a400011c7983 */ /* 0x001f220000100800 */
[----:B------:R-:W-:Y:S01]  /*43dd0*/  F2FP.F16.E5M2.UNPACK_B R7, R7 ;  /* 0x00000007ff07723e */ /* 0x000fe200020004ff */
[----:B--2---:R-:W-:-:S15]  /*43de0*/  HMMA.16816.F32 R24, R16, R12, R24 ;  /* 0x0000000c1018723c */ /* 0x004fde0000001818 */
[----:B------:R-:W-:-:S08]  /*43df0*/  NOP ;  /* 0x0000000000007918 */ /* 0x000fd00000000000 */
[----:B------:R-:W-:Y:S04]  /*43e00*/  STL.64 [R1+0x110], R24 ;  /* 0x0001101801007387 */ /* 0x000fe80000100a00 */
[----:B------:R0:W-:Y:S01]  /*43e10*/  STL.64 [R1+0x118], R26 ;  /* 0x0001181a01007387 */ /* 0x0001e20000100a00 */
[----:B---3--:R-:W-:Y:S03]  /*43e20*/  HMMA.16816.F32 R8, R16, R22, R8 ;  /* 0x000000161008723c */ /* 0x008fe60000001808 */
[----:B0-----:R-:W2:Y:S04]  /*43e30*/  LDL.LU.64 R26, [R1+0x3208] ;  /* 0x00320800011a7983 */ /* 0x001ea80000300a00 */
[----:B------:R-:W3:Y:S04]  /*43e40*/  LDL.LU.64 R24, [R1+0x3200] ;  /* 0x0032000001187983 */ /* 0x000ee80000300a00 */
[----:B------:R-:W-:Y:S04]  /*43e50*/  STL.64 [R1+0x31e8], R14 ;  /* 0x0031e80e01007387 */ /* 0x000fe80000100a00 */
[----:B------:R-:W-:Y:S04]  /*43e60*/  STL.64 [R1+0x31e0], R12 ;  /* 0x0031e00c01007387 */ /* 0x000fe80000100a00 */
[----:B------:R-:W-:Y:S04]  /*43e70*/  STL.64 [R1+0x31f8], R22 ;  /* 0x0031f81601007387 */ /* 0x000fe80000100a00 */
[----:B------:R0:W-:Y:S04]  /*43e80*/  STL.64 [R1+0x31f0], R20 ;  /* 0x0031f01401007387 */ /* 0x0001e80000100a00 */
[----:B------:R1:W-:Y:S04]  /*43e90*/  STL.64 [R1+0xf0], R8 ;  /* 0x0000f00801007387 */ /* 0x0003e80000100a00 */
[----:B------:R4:W-:Y:S04]  /*43ea0*/  STL.64 [R1+0xf8], R10 ;  /* 0x0000f80a01007387 */ /* 0x0009e80000100a00 */
[----:B0-----:R-:W3:Y:S04]  /*43eb0*/  LDL.LU R20, [R1+0x70] ;  /* 0x0000700001147983 */ /* 0x001ee80000300800 */
[----:B------:R-:W3:Y:S04]  /*43ec0*/  LDL.LU R21, [R1+0x74] ;  /* 0x0000740001157983 */ /* 0x000ee80000300800 */
[----:B------:R-:W3:Y:S04]  /*43ed0*/  LDL.LU R22, [R1+0x78] ;  /* 0x0000780001167983 */ /* 0x000ee80000300800 */
[----:B------:R-:W3:Y:S04]  /*43ee0*/  LDL.LU R23, [R1+0x7c] ;  /* 0x00007c0001177983 */ /* 0x000ee80000300800 */
[----:B-1----:R-:W2:Y:S04]  /*43ef0*/  LDL.LU R8, [R1+0x40] ;  /* 0x0000400001087983 */ /* 0x002ea80000300800 */
[----:B------:R-:W2:Y:S04]  /*43f00*/  LDL.LU R9, [R1+0x44] ;  /* 0x0000440001097983 */ /* 0x000ea80000300800 */
[----:B----4-:R-:W4:Y:S04]  /*43f10*/  LDL.LU R10, [R1+0x48] ;  /* 0x00004800010a7983 */ /* 0x010f280000300800 */
[----:B------:R-:W4:Y:S04]  /*43f20*/  LDL.LU R11, [R1+0x4c] ;  /* 0x00004c00010b7983 */ /* 0x000f280000300800 */
[----:B------:R-:W3:Y:S04]  /*43f30*/  LDL.LU R12, [R1+0x60] ;  /* 0x00006000010c7983 */ /* 0x000ee80000300800 */
[----:B------:R-:W3:Y:S04]  /*43f40*/  LDL.LU R13, [R1+0x64] ;  /* 0x00006400010d7983 */ /* 0x000ee80000300800 */
[----:B------:R-:W3:Y:S04]  /*43f50*/  LDL.LU R14, [R1+0x68] ;  /* 0x00006800010e7983 */ /* 0x000ee80000300800 */
[----:B------:R-:W3:Y:S04]  /*43f60*/  LDL.LU R15, [R1+0x6c] ;  /* 0x00006c00010f7983 */ /* 0x000ee80000300800 */
[----:B----4-:R-:W-:Y:S04]  /*43f70*/  STL.64 [R1+0x31d8], R10 ;  /* 0x0031d80a01007387 */ /* 0x010fe80000100a00 */
[----:B--2---:R0:W-:Y:S04]  /*43f80*/  STL.64 [R1+0x31d0], R8 ;  /* 0x0031d00801007387 */ /* 0x0041e80000100a00 */
[----:B0-----:R-:W2:Y:S04]  /*43f90*/  LDL.LU R8, [R1+0x50] ;  /* 0x0000500001087983 */ /* 0x001ea80000300800 */
[----:B------:R-:W2:Y:S04]  /*43fa0*/  LDL.LU R9, [R1+0x54] ;  /* 0x0000540001097983 */ /* 0x000ea80000300800 */
[----:B------:R-:W2:Y:S04]  /*43fb0*/  LDL.LU R10, [R1+0x58] ;  /* 0x00005800010a7983 */ /* 0x000ea80000300800 */
[----:B------:R-:W2:Y:S04]  /*43fc0*/  LDL.LU R11, [R1+0x5c] ;  /* 0x00005c00010b7983 */ /* 0x000ea80000300800 */
[----:B------:R-:W4:Y:S04]  /*43fd0*/  LDL.LU R16, [R1+0xa84] ;  /* 0x000a840001107983 */ /* 0x000f280000300800 */
[----:B------:R-:W4:Y:S04]  /*43fe0*/  LDL.LU R17, [R1+0xa8c] ;  /* 0x000a8c0001117983 */ /* 0x000f280000300800 */
[----:B------:R-:W2:Y:S04]  /*43ff0*/  LDL.LU R18, [R1+0xa94] ;  /* 0x000a940001127983 */ /* 0x000ea80000300800 */
[----:B------:R-:W2:Y:S01]  /*44000*/  LDL.LU R19, [R1+0xa9c] ;  /* 0x000a9c0001137983 */ /* 0x000ea20000300800 */
[C---:B---3--:R-:W-:Y:S03]  /*44010*/  HMMA.16816.F32 R20, R4.reuse, R24, R20 ;  /* 0x000000180414723c */ /* 0x048fe60000001814 */
[----:B--2---:R-:W-:Y:S04]  /*44020*/  STL.64 [R1+0x31a8], R18 ;  /* 0x0031a81201007387 */ /* 0x004fe80000100a00 */
[----:B----4-:R0:W-:Y:S04]  /*44030*/  STL.64 [R1+0x31a0], R16 ;  /* 0x0031a01001007387 */ /* 0x0101e80000100a00 */
        /* <DEDUP_REMOVED lines=13> */
[----:B------:R-:W4:Y:S04]  /*44110*/  LDL.LU.64 R20, [R1+0x31f0] ;  /* 0x0031f00001147983 */ /* 0x000f280000300a00 */
[----:B------:R-:W2:Y:S04]  /*44120*/  LDL R25, [R1+0x690] ;  /* 0x0006900001197983 */ /* 0x000ea80000100800 */
[----:B------:R-:W-:Y:S01]  /*44130*/  STL.64 [R1+0x3198], R26 ;  /* 0x0031981a01007387 */ /* 0x000fe20000100a00 */
[C---:B----4-:R-:W-:Y:S03]  /*44140*/  HMMA.16816.F32 R12, R4.reuse, R20, R12 ;  /* 0x00000014040c723c */ /* 0x050fe6000000180c */
[----:B--2---:R0:W-:Y:S04]  /*44150*/  STL [R1+0x3190], R25 ;  /* 0x0031901901007387 */ /* 0x0041e80000100800 */
[----:B------:R-:W2:Y:S04]  /*44160*/  LDL.LU R24, [R1] ;  /* 0x0000000001187983 */ /* 0x000ea80000300800 */
[----:B0-----:R-:W2:Y:S04]  /*44170*/  LDL.LU R25, [R1+0x4] ;  /* 0x0000040001197983 */ /* 0x001ea80000300800 */
[----:B------:R-:W2:Y:S04]  /*44180*/  LDL.LU R26, [R1+0x8] ;  /* 0x00000800011a7983 */ /* 0x000ea80000300800 */
[----:B------:R-:W2:Y:S04]  /*44190*/  LDL.LU R27, [R1+0xc] ;  /* 0x00000c00011b7983 */ /* 0x000ea80000300800 */
[----:B------:R-:W-:Y:S04]  /*441a0*/  STL.64 [R1+0xb0], R12 ;  /* 0x0000b00c01007387 */ /* 0x000fe80000100a00 */
[----:B------:R0:W-:Y:S04]  /*441b0*/  STL.64 [R1+0xb8], R14 ;  /* 0x0000b80e01007387 */ /* 0x0001e80000100a00 */
[----:B0-----:R-:W4:Y:S04]  /*441c0*/  LDL.LU.64 R14, [R1+0x31e8] ;  /* 0x0031e800010e7983 */ /* 0x001f280000300a00 */
[----:B------:R-:W2:Y:S04]  /*441d0*/  LDL.LU.64 R12, [R1+0x31e0] ;  /* 0x0031e000010c7983 */ /* 0x000ea80000300a00 */
[----:B------:R-:W3:Y:S04]  /*441e0*/  LDL.LU R20, [R1+0xaa0] ;  /* 0x000aa00001147983 */ /* 0x000ee80000300800 */
[----:B------:R-:W3:Y:S01]  /*441f0*/  LDL R21, [R1+0x6a0] ;  /* 0x0006a00001157983 */ /* 0x000ee20000100800 */
[----:B----4-:R-:W-:-:S15]  /*44200*/  HMMA.16816.F32 R8, R4, R14, R8 ;  /* 0x0000000e0408723c */ /* 0x010fde0000001808 */
[----:B------:R-:W-:-:S08]  /*44210*/  NOP ;  /* 0x0000000000007918 */ /* 0x000fd00000000000 */
[----:B------:R-:W-:Y:S04]  /*44220*/  STL.64 [R1+0xa0], R8 ;  /* 0x0000a00801007387 */ /* 0x000fe80000100a00 */
[----:B------:R0:W-:Y:S04]  /*44230*/  STL.64 [R1+0xa8], R10 ;  /* 0x0000a80a01007387 */ /* 0x0001e80000100a00 */
[----:B0-----:R-:W4:Y:S04]  /*44240*/  LDL.LU.64 R10, [R1+0x31d8] ;  /* 0x0031d800010a7983 */ /* 0x001f280000300a00 */
[----:B------:R-:W4:Y:S04]  /*44250*/  LDL.LU.64 R8, [R1+0x31d0] ;  /* 0x0031d00001087983 */ /* 0x000f280000300a00 */
[----:B------:R-:W2:Y:S04]  /*44260*/  LDL.LU R14, [R1+0xa90] ;  /* 0x000a9000010e7983 */ /* 0x000ea80000300800 */
[----:B------:R-:W3:Y:S01]  /*44270*/  LDL.LU R15, [R1+0xa98] ;  /* 0x000a9800010f7983 */ /* 0x000ee20000300800 */
[----:B----4-:R-:W-:-:S15]  /*44280*/  HMMA.16816.F32 R8, R4, R2, R8 ;  /* 0x000000020408723c */ /* 0x010fde0000001808 */
[----:B------:R-:W-:-:S08]  /*44290*/  NOP ;  /* 0x0000000000007918 */ /* 0x000fd00000000000 */
[----:B------:R-:W-:Y:S04]  /*442a0*/  STL.64 [R1+0x80], R8 ;  /* 0x0000800801007387 */ /* 0x000fe80000100a00 */
[----:B------:R0:W-:Y:S04]  /*442b0*/  STL.64 [R1+0x88], R10 ;  /* 0x0000880a01007387 */ /* 0x0001e80000100a00 */
[----:B0-----:R-:W4:Y:S04]  /*442c0*/  LDL.LU.64 R10, [R1+0x31c8] ;  /* 0x0031c800010a7983 */ /* 0x001f280000300a00 */
[----:B------:R-:W2:Y:S04]  /*442d0*/  LDL.LU.64 R8, [R1+0x31c0] ;  /* 0x0031c00001087983 */ /* 0x000ea80000300a00 */
[----:B------:R-:W3:Y:S01]  /*442e0*/  LDL.LU R3, [R1+0xa88] ;  /* 0x000a880001037983 */ /* 0x000ee20000300800 */
[----:B--2---:R-:W-:-:S15]  /*442f0*/  HMMA.16816.F32 R16, R4, R8, R16 ;  /* 0x000000080410723c */ /* 0x004fde0000001810 */
[----:B------:R-:W-:-:S08]  /*44300*/  NOP ;  /* 0x0000000000007918 */ /* 0x000fd00000000000 */
[----:B------:R-:W-:Y:S04]  /*44310*/  STL.64 [R1+0x60], R16 ;  /* 0x0000601001007387 */ /* 0x000fe80000100a00 */
[----:B------:R0:W-:Y:S04]  /*44320*/  STL.64 [R1+0x68], R18 ;  /* 0x0000681201007387 */ /* 0x0001e80000100a00 */
[----:B0-----:R-:W4:Y:S04]  /*44330*/  LDL.LU.64 R18, [R1+0x31b8] ;  /* 0x0031b80001127983 */ /* 0x001f280000300a00 */
[----:B------:R-:W4:Y:S02]  /*44340*/  LDL.LU.64 R16, [R1+0x31b0] ;  /* 0x0031b00001107983 */ /* 0x000f240000300a00 */
[----:B----4-:R-:W-:Y:S02]  /*44350*/  HMMA.16816.F32 R8, R4, R10, R16 ;  /* 0x0000000a0408723c */ /* 0x010fe40000001810 */
[----:B------:R-:W3:Y:S04]  /*44360*/  LDL.LU.64 R18, [R1+0x31a8] ;  /* 0x0031a80001127983 */ /* 0x000ee80000300a00 */
[----:B------:R-:W2:-:S15]  /*44370*/  LDL.LU.64 R16, [R1+0x31a0] ;  /* 0x0031a00001107983 */ /* 0x000e9e0000300a00 */
[----:B------:R-:W-:-:S02]  /*44380*/  NOP ;  /* 0x0000000000007918 */ /* 0x000fc40000000000 */
[----:B------:R0:W-:Y:S04]  /*44390*/  STL.64 [R1+0x40], R8 ;  /* 0x0000400801007387 */ /* 0x0001e80000100a00 */
[----:B------:R1:W-:Y:S04]  /*443a0*/  STL.64 [R1+0x48], R10 ;  /* 0x0000480a01007387 */ /* 0x0003e80000100a00 */
[----:B0-----:R-:W4:Y:S04]  /*443b0*/  LDL.LU R8, [R1+0x1a0] ;  /* 0x0001a00001087983 */ /* 0x001f280000300800 */
[----:B------:R-:W4:Y:S04]  /*443c0*/  LDL.LU R9, [R1+0x1a4] ;  /* 0x0001a40001097983 */ /* 0x000f280000300800 */
[----:B-1----:R-:W3:Y:S04]  /*443d0*/  LDL.LU R10, [R1+0x1a8] ;  /* 0x0001a800010a7983 */ /* 0x002ee80000300800 */
[----:B------:R-:W3:Y:S04]  /*443e0*/  LDL.LU R11, [R1+0x1ac] ;  /* 0x0001ac00010b7983 */ /* 0x000ee80000300800 */
[----:B---3--:R-:W-:Y:S04]  /*443f0*/  STL.64 [R1+0x3188], R10 ;  /* 0x0031880a01007387 */ /* 0x008fe80000100a00 */
[----:B----4-:R0:W-:Y:S04]  /*44400*/  STL.64 [R1+0x3180], R8 ;  /* 0x0031800801007387 */ /* 0x0101e80000100a00 */
[----:B0-----:R-:W3:Y:S04]  /*44410*/  LDL.LU R8, [R1+0x20] ;  /* 0x0000200001087983 */ /* 0x001ee80000300800 */
[----:B------:R-:W3:Y:S04]  /*44420*/  LDL.LU R9, [R1+0x24] ;  /* 0x0000240001097983 */ /* 0x000ee80000300800 */
[----:B------:R-:W3:Y:S04]  /*44430*/  LDL.LU R10, [R1+0x28] ;  /* 0x00002800010a7983 */ /* 0x000ee80000300800 */
[----:B------:R-:W3:Y:S01]  /*44440*/  LDL.LU R11, [R1+0x2c] ;  /* 0x00002c00010b7983 */ /* 0x000ee20000300800 */
[----:B--2---:R-:W-:-:S02]  /*44450*/  IMAD R17, R17, 0x100, R14 ;  /* 0x0000010011117824 */ /* 0x004fc400078e020e */
[----:B------:R-:W-:Y:S02]  /*44460*/  IMAD R18, R18, 0x100, R15 ;  /* 0x0000010012127824 */ /* 0x000fe400078e020f */
[----:B------:R-:W-:Y:S01]  /*44470*/  HMMA.16816.F32 R12, R4, R12, R24 ;  /* 0x0000000c040c723c */ /* 0x000fe20000001818 */
[----:B------:R-:W2:Y:S01]  /*44480*/  LDL.LU.64 R26, [R1+0x3198] ;  /* 0x00319800011a7983 */ /* 0x000ea20000300a00 */
[----:B------:R-:W-:Y:S02]  /*44490*/  IMAD R16, R16, 0x100, R3 ;  /* 0x0000010010107824 */ /* 0x000fe400078e0203 */
[----:B------:R-:W-:Y:S01]  /*444a0*/  IMAD R19, R19, 0x100, R20 ;  /* 0x0000010013137824 */ /* 0x000fe200078e0214 */
[----:B------:R-:W4:-:S15]  /*444b0*/  LDL.LU R25, [R1+0x3190] ;  /* 0x0031900001197983 */ /* 0x000f1e0000300800 */
[----:B------:R-:W-:-:S03]  /*444c0*/  NOP ;  /* 0x0000000000007918 */ /* 0x000fc60000000000 */
[----:B------:R0:W-:Y:S04]  /*444d0*/  STL.64 [R1+0x10], R12 ;  /* 0x0000100c01007387 */ /* 0x0001e80000100a00 */
[----:B------:R1:W-:Y:S04]  /*444e0*/  STL.64 [R1+0x18], R14 ;  /* 0x0000180e01007387 */ /* 0x0003e80000100a00 */
[----:B0-----:R-:W2:Y:S04]  /*444f0*/  LDL.LU R12, [R1+0x180] ;  /* 0x00018000010c7983 */ /* 0x001ea80000300800 */
[----:B------:R-:W2:Y:S04]  /*44500*/  LDL.LU R13, [R1+0x184] ;  /* 0x00018400010d7983 */ /* 0x000ea80000300800 */
[----:B-1----:R-:W2:Y:S04]  /*44510*/  LDL.LU R14, [R1+0x188] ;  /* 0x00018800010e7983 */ /* 0x002ea80000300800 */
[----:B------:R-:W2:Y:S01]  /*44520*/  LDL.LU R15, [R1+0x18c] ;  /* 0x00018c00010f7983 */ /* 0x000ea20000300800 */
[----:B---3--:R-:W-:Y:S03]  /*44530*/  HMMA.16816.F32 R4, R4, R22, R8 ;  /* 0x000000160404723c */ /* 0x008fe60000001808 */
[----:B------:R-:W3:Y:S04]  /*44540*/  LDL.LU.64 R10, [R1+0x3188] ;  /* 0x00318800010a7983 */ /* 0x000ee80000300a00 */
[----:B------:R-:W3:Y:S01]  /*44550*/  LDL.LU.64 R8, [R1+0x3180] ;  /* 0x0031800001087983 */ /* 0x000ee20000300a00 */
[----:B------:R-:W-:-:S02]  /*44560*/  F2FP.F16.E5M2.UNPACK_B R16, R16 ;  /* 0x00000010ff10723e */ /* 0x000fc400020004ff */
[----:B------:R-:W-:Y:S02]  /*44570*/  F2FP.F16.E5M2.UNPACK_B R17, R17 ;  /* 0x00000011ff11723e */ /* 0x000fe400020004ff */
[----:B----4-:R-:W-:Y:S02]  /*44580*/  F2FP.F16.E5M2.UNPACK_B R24, R25 ;  /* 0x00000019ff18723e */ /* 0x010fe400020004ff */
[----:B------:R-:W-:Y:S02]  /*44590*/  F2FP.F16.E5M2.UNPACK_B R18, R18 ;  /* 0x00000012ff12723e */ /* 0x000fe400020004ff */
[----:B------:R-:W-:Y:S02]  /*445a0*/  F2FP.F16.E5M2.UNPACK_B R19, R19 ;  /* 0x00000013ff13723e */ /* 0x000fe400020004ff */
[----:B--2---:R-:W-:-:S05]  /*445b0*/  F2FP.F16.E5M2.UNPACK_B R25, R27 ;  /* 0x0000001bff19723e */ /* 0x004fca00020004ff */
[----:B------:R-:W-:Y:S04]  /*445c0*/  STL.64 [R1], R4 ;  /* 0x0000000401007387 */ /* 0x000fe80000100a00 */
[----:B------:R0:W-:Y:S01]  /*445d0*/  STL.64 [R1+0x8], R6 ;  /* 0x0000080601007387 */ /* 0x0001e20000100a00 */
[----:B------:R-:W-:Y:S02]  /*445e0*/  F2FP.F16.E5M2.UNPACK_B R20, R21 ;  /* 0x00000015ff14723e */ /* 0x000fe400020004ff */
[----:B------:R-:W-:Y:S01]  /*445f0*/  F2FP.F16.E5M2.UNPACK_B R21, R28 ;  /* 0x0000001cff15723e */ /* 0x000fe200020004ff */
[----:B------:R-:W-:Y:S01]  /*44600*/  STL.64 [R1+0x3120], R26 ;  /* 0x0031201a01007387 */ /* 0x000fe20000100a00 */
[----:B0-----:R-:W-:Y:S06]  /*44610*/  HMMA.16816.F32 R4, R16, R24, R12 ;  /* 0x000000181004723c */ /* 0x001fec000000180c */
[----:B------:R0:W-:-:S15]  /*44620*/  STL.64 [R1+0x3118], R24 ;  /* 0x0031181801007387 */ /* 0x0001de0000100a00 */
[----:B------:R-:W-:-:S02]  /*44630*/  NOP ;  /* 0x0000000000007918 */ /* 0x000fc40000000000 */
[----:B------:R-:W-:Y:S04]  /*44640*/  STL.64 [R1+0x30], R4 ;  /* 0x0000300401007387 */ /* 0x000fe80000100a00 */
[----:B------:R3:W-:Y:S04]  /*44650*/  STL.64 [R1+0x38], R6 ;  /* 0x0000380601007387 */ /* 0x0007e80000100a00 */
[----:B------:R-:W-:Y:S04]  /*44660*/  STL.64 [R1+0x3148], R20 ;  /* 0x0031481401007387 */ /* 0x000fe80000100a00 */
[----:B0-----:R-:W2:Y:S01]  /*44670*/  LDL.LU R24, [R1+0x350] ;  /* 0x0003500001187983 */ /* 0x001ea20000300800 */
[----:B---3--:R-:W-:-:S15]  /*44680*/  HMMA.16816.F32 R4, R16, R20, R8 ;  /* 0x000000141004723c */ /* 0x008fde0000001808 */
[----:B------:R-:W-:-:S08]  /*44690*/  NOP ;  /* 0x0000000000007918 */ /* 0x000fd00000000000 */
        /* <DEDUP_REMOVED lines=25> */
[----:B------:R-:W-:-:S03]  /*44830*/  F2FP.F16.E5M2.UNPACK_B R14, R0 ;  /* 0x00000000ff0e723e */ /* 0x000fc600020004ff */
        /* <DEDUP_REMOVED lines=13> */
[----:B------:R-:W-:-:S07]  /*44910*/  F2FP.F16.E5M2.UNPACK_B R15, R29 ;  /* 0x0000001dff0f723e */ /* 0x000fce00020004ff */
[----:B--2---:R-:W-:Y:S01]  /*44920*/  HMMA.16816.F32 R4, R16, R14, R4 ;  /* 0x0000000e1004723c */ /* 0x004fe20000001804 */
        /* <DEDUP_REMOVED lines=34> */
[----:B------:R-:W-:Y:S01]  /*44b50*/  F2FP.F16.E5M2.UNPACK_B R11, R11 ;  /* 0x0000000bff0b723e */ /* 0x000fe200020004ff */
[----:B------:R-:W-:Y:S01]  /*44b60*/  IMAD R7, R8, 0x100, R7 ;  /* 0x0000010008077824 */ /* 0x000fe200078e0207 */
[----:B------:R-:W-:-:S02]  /*44b70*/  F2FP.F16.E5M2.UNPACK_B R8, R9 ;  /* 0x00000009ff08723e */ /* 0x000fc400020004ff */
        /* <DEDUP_REMOVED lines=29> */
[----:B------:R-:W-:-:S05]  /*44d50*/  F2FP.F16.E5M2.UNPACK_B R4, R4 ;  /* 0x00000004ff04723e */ /* 0x000fca00020004ff */
[----:B----4-:R-:W-:Y:S01]  /*44d60*/  HMMA.16816.F32 R16, R16, R22, R24 ;  /* 0x000000161010723c */ /* 0x010fe20000001818 */
[----:B------:R-:W4:Y:S04]  /*44d70*/  LDL.LU.64 R26, [R1+0x3120] ;  /* 0x00312000011a7983 */ /* 0x000f280000300a00 */
[----:B------:R-:W3:Y:S04]  /*44d80*/  LDL.LU.64 R24, [R1+0x3118] ;  /* 0x0031180001187983 */ /* 0x000ee80000300a00 */
[----:B------:R-:W2:Y:S01]  /*44d90*/  LDL.LU R11, [R1+0xac8] ;  /* 0x000ac800010b7983 */ /* 0x000ea20000300800 */
[----:B------:R-:W-:-:S02]  /*44da0*/  F2FP.F16.E5M2.UNPACK_B R5, R5 ;  /* 0x00000005ff05723e */ /* 0x000fc400020004ff */
[----:B------:R-:W-:Y:S02]  /*44db0*/  F2FP.F16.E5M2.UNPACK_B R6, R6 ;  /* 0x00000006ff06723e */ /* 0x000fe400020004ff */
[----:B------:R-:W-:-:S09]  /*44dc0*/  F2FP.F16.E5M2.UNPACK_B R7, R7 ;  /* 0x00000007ff07723e */ /* 0x000fd200020004ff */
[----:B------:R-:W-:Y:S04]  /*44dd0*/  STL.64 [R1+0xe0], R16 ;  /* 0x0000e01001007387 */ /* 0x000fe80000100a00 */
[----:B------:R-:W-:Y:S01]  /*44de0*/  STL.64 [R1+0xe8], R18 ;  /* 0x0000e81201007387 */ /* 0x000fe20000100a00 */
[----:B---3--:R-:W-:Y:S03]  /*44df0*/  HMMA.16816.F32 R12, R4, R24, R12 ;  /* 0x00000018040c723c */ /* 0x008fe6000000180c */
[----:B--2---:R-:W-:-:S15]  /*44e00*/  STL.64 [R1+0x30f0], R10 ;  /* 0x0030f00a01007387 */ /* 0x004fde0000100a00 */
[----:B------:R-:W-:-:S05]  /*44e10*/  NOP ;  /* 0x0000000000007918 */ /* 0x000fca0000000000 */
[----:B------:R-:W-:Y:S04]  /*44e20*/  STL.64 [R1+0x100], R12 ;  /* 0x0001000c01007387 */ /* 0x000fe80000100a00 */
[----:B------:R-:W-:Y:S04]  /*44e30*/  STL.64 [R1+0x108], R14 ;  /* 0x0001080e01007387 */ /* 0x000fe80000100a00 */
        /* <DEDUP_REMOVED lines=15> */
[----:B------:R-:W2:Y:S04]  /*44f30*/  LDL.LU R16, [R1+0xac4] ;  /* 0x000ac40001107983 */ /* 0x000ea80000300800 */
[----:B------:R-:W2:Y:S04]  /*44f40*/  LDL.LU R17, [R1+0xad0] ;  /* 0x000ad00001117983 */ /* 0x000ea80000300800 */
[----:B------:R-:W2:Y:S04]  /*44f50*/  LDL.LU R18, [R1+0xacc] ;  /* 0x000acc0001127983 */ /* 0x000ea80000300800 */
[----:B------:R-:W2:Y:S04]  /*44f60*/  LDL.LU R19, [R1+0xad8] ;  /* 0x000ad80001137983 */ /* 0x000ea80000300800 */
[----:B------:R-:W2:Y:S04]  /*44f70*/  LDL.LU R28, [R1+0xad4] ;  /* 0x000ad400011c7983 */ /* 0x000ea80000300800 */
[----:B------:R-:W2:Y:S04]  /*44f80*/  LDL.LU R0, [R1+0xae0] ;  /* 0x000ae00001007983 */ /* 0x000ea80000300800 */
[----:B------:R-:W2:Y:S04]  /*44f90*/  LDL.LU R29, [R1+0xadc] ;  /* 0x000adc00011d7983 */ /* 0x000ea80000300800 */
[----:B----4-:R-:W-:Y:S04]  /*44fa0*/  STL.64 [R1+0x30a8], R26 ;  /* 0x0030a81a01007387 */ /* 0x010fe80000100a00 */
[----:B------:R0:W-:Y:S04]  /*44fb0*/  STL.64 [R1+0x30a0], R24 ;  /* 0x0030a01801007387 */ /* 0x0001e80000100a00 */
[----:B0-----:R-:W4:Y:S04]  /*44fc0*/  LDL.LU R24, [R1+0x4a0] ;  /* 0x0004a00001187983 */ /* 0x001f280000300800 */
[----:B------:R-:W4:Y:S04]  /*44fd0*/  LDL.LU R25, [R1+0x4a4] ;  /* 0x0004a40001197983 */ /* 0x000f280000300800 */
[----:B------:R-:W3:Y:S04]  /*44fe0*/  LDL.LU R26, [R1+0x4a8] ;  /* 0x0004a800011a7983 */ /* 0x000ee80000300800 */
[----:B------:R-:W3:Y:S04]  /*44ff0*/  LDL.LU R27, [R1+0x4ac] ;  /* 0x0004ac00011b7983 */ /* 0x000ee80000300800 */
[----:B---3--:R-:W-:Y:S04]  /*45000*/  STL.64 [R1+0x30b8], R26 ;  /* 0x0030b81a01007387 */ /* 0x008fe80000100a00 */
[----:B----4-:R0:W-:Y:S04]  /*45010*/  STL.64 [R1+0x30b0], R24 ;  /* 0x0030b01801007387 */ /* 0x0101e80000100a00 */
[----:B0-----:R-:W3:Y:S04]  /*45020*/  LDL.LU R24, [R1+0x4f0] ;  /* 0x0004f00001187983 */ /* 0x001ee80000300800 */
[----:B------:R-:W3:Y:S04]  /*45030*/  LDL.LU R25, [R1+0x4f4] ;  /* 0x0004f40001197983 */ /* 0x000ee80000300800 */
[----:B------:R-:W4:Y:S04]  /*45040*/  LDL.LU R26, [R1+0x4f8] ;  /* 0x0004f800011a7983 */ /* 0x000f280000300800 */
[----:B------:R-:W4:Y:S01]  /*45050*/  LDL.LU R27, [R1+0x4fc] ;  /* 0x0004fc00011b7983 */ /* 0x000f220000300800 */
[C---:B------:R-:W-:Y:S03]  /*45060*/  HMMA.16816.F32 R12, R4.reuse, R20, R12 ;  /* 0x00000014040c723c */ /* 0x040fe6000000180c */
[----:B----4-:R-:W-:Y:S04]  /*45070*/  STL.64 [R1+0x30c8], R26 ;  /* 0x0030c81a01007387 */ /* 0x010fe80000100a00 */
        /* <DEDUP_REMOVED lines=32> */
[----:B------:R-:W4:Y:S01]  /*45280*/  LDL.LU R15, [R1+0x49c] ;  /* 0x00049c00010f7983 */ /* 0x000f220000300800 */
[----:B--2---:R-:W-:-:S03]  /*45290*/  IMAD R16, R16, 0x100, R11 ;  /* 0x0000010010107824 */ /* 0x004fc600078e020b */
[----:B------:R-:W3:Y:S02]  /*452a0*/  LDL.LU R11, [R1+0x30e0] ;  /* 0x0030e000010b7983 */ /* 0x000ee40000300800 */
[----:B---3--:R-:W-:-:S15]  /*452b0*/  HMMA.16816.F32 R24, R4, R10, R24 ;  /* 0x0000000a0418723c */ /* 0x008fde0000001818 */
        /* <DEDUP_REMOVED lines=19> */
[----:B------:R-:W-:Y:S02]  /*453f0*/  IMAD R18, R28, 0x100, R19 ;  /* 0x000001001c127824 */ /* 0x000fe400078e0213 */
[----:B------:R-:W-:Y:S01]  /*45400*/  IMAD R19, R29, 0x100, R0 ;  /* 0x000001001d137824 */ /* 0x000fe200078e0200 */
[----:B--2---:R-:W-:Y:S01]  /*45410*/  HMMA.16816.F32 R4, R4, R22, R24 ;  /* 0x000000160404723c */ /* 0x004fe20000001818 */
[----:B------:R-:W2:Y:S04]  /*45420*/  LDL.LU.64 R26, [R1+0x30a8] ;  /* 0x0030a800011a7983 */ /* 0x000ea80000300a00 */
[----:B------:R-:W3:-:S15]  /*45430*/  LDL.LU.64 R24, [R1+0x30a0] ;  /* 0x0030a00001187983 */ /* 0x000ede0000300a00 */
[----:B------:R-:W-:-:S03]  /*45440*/  NOP ;  /* 0x0000000000007918 */ /* 0x000fc60000000000 */
[----:B------:R-:W-:Y:S04]  /*45450*/  STL.64 [R1+0x4a0], R4 ;  /* 0x0004a00401007387 */ /* 0x000fe80000100a00 */
[----:B------:R3:W-:Y:S04]  /*45460*/  STL.64 [R1+0x4a8], R6 ;  /* 0x0004a80601007387 */ /* 0x0007e80000100a00 */
[----:B------:R-:W4:Y:S01]  /*45470*/  LDL.LU R11, [R1+0xae8] ;  /* 0x000ae800010b7983 */ /* 0x000f220000300800 */
[----:B------:R-:W-:Y:S02]  /*45480*/  F2FP.F16.E5M2.UNPACK_B R16, R16 ;  /* 0x00000010ff10723e */ /* 0x000fe400020004ff */
[----:B------:R-:W-:-:S02]  /*45490*/  F2FP.F16.E5M2.UNPACK_B R17, R17 ;  /* 0x00000011ff11723e */ /* 0x000fc400020004ff */
[----:B------:R-:W-:Y:S02]  /*454a0*/  F2FP.F16.E5M2.UNPACK_B R18, R18 ;  /* 0x00000012ff12723e */ /* 0x000fe400020004ff */
[----:B------:R-:W-:-:S07]  /*454b0*/  F2FP.F16.E5M2.UNPACK_B R19, R19 ;  /* 0x00000013ff13723e */ /* 0x000fce00020004ff */
[----:B---3--:R-:W-:Y:S01]  /*454c0*/  HMMA.16816.F32 R4, R16, R24, R12 ;  /* 0x000000181004723c */ /* 0x008fe2000000180c */
[----:B----4-:R-:W-:-:S15]  /*454d0*/  STL.64 [R1+0x3078], R10 ;  /* 0x0030780a01007387 */ /* 0x010fde0000100a00 */
[----:B------:R-:W-:-:S07]  /*454e0*/  NOP ;  /* 0x0000000000007918 */ /* 0x000fce0000000000 */
[----:B------:R-:W-:Y:S04]  /*454f0*/  STL.64 [R1+0x480], R4 ;  /* 0x0004800401007387 */ /* 0x000fe80000100a00 */
        /* <DEDUP_REMOVED lines=16> */
[----:B------:R-:W3:Y:S04]  /*45600*/  LDL.LU R4, [R1+0xae4] ;  /* 0x000ae40001047983 */ /* 0x000ee80000300800 */
[----:B------:R-:W3:Y:S04]  /*45610*/  LDL.LU R5, [R1+0xaf0] ;  /* 0x000af00001057983 */ /* 0x000ee80000300800 */
[----:B------:R-:W3:Y:S04]  /*45620*/  LDL.LU R6, [R1+0xaec] ;  /* 0x000aec0001067983 */ /* 0x000ee80000300800 */
[----:B------:R-:W3:Y:S04]  /*45630*/  LDL.LU R7, [R1+0xaf8] ;  /* 0x000af80001077983 */ /* 0x000ee80000300800 */
[----:B------:R-:W3:Y:S04]  /*45640*/  LDL.LU R28, [R1+0xaf4] ;  /* 0x000af400011c7983 */ /* 0x000ee80000300800 */
[----:B------:R-:W3:Y:S04]  /*45650*/  LDL.LU R0, [R1+0xb00] ;  /* 0x000b000001007983 */ /* 0x000ee80000300800 */
[----:B------:R-:W3:Y:S04]  /*45660*/  LDL.LU R29, [R1+0xafc] ;  /* 0x000afc00011d7983 */ /* 0x000ee80000300800 */
        /* <DEDUP_REMOVED lines=8> */
[----:B0-----:R-:W2:Y:S04]  /*456f0*/  LDL.LU R24, [R1+0x400] ;  /* 0x0004000001187983 */ /* 0x001ea80000300800 */
[----:B------:R-:W2:Y:S04]  /*45700*/  LDL.LU R25, [R1+0x404] ;  /* 0x0004040001197983 */ /* 0x000ea80000300800 */
[----:B------:R-:W4:Y:S04]  /*45710*/  LDL.LU R26, [R1+0x408] ;  /* 0x00040800011a7983 */ /* 0x000f280000300800 */
[----:B------:R-:W4:Y:S01]  /*45720*/  LDL.LU R27, [R1+0x40c] ;  /* 0x00040c00011b7983 */ /* 0x000f220000300800 */
[C---:B------:R-:W-:Y:S03]  /*45730*/  HMMA.16816.F32 R12, R16.reuse, R20, R12 ;  /* 0x00000014100c723c */ /* 0x040fe6000000180c */
[----:B----4-:R-:W-:Y:S04]  /*45740*/  STL.64 [R1+0x3050], R26 ;  /* 0x0030501a01007387 */ /* 0x010fe80000100a00 */
[----:B--2---:R0:W-:Y:S04]  /*45750*/  STL.64 [R1+0x3048], R24 ;  /* 0x0030481801007387 */ /* 0x0041e80000100a00 */
        /* <DEDUP_REMOVED lines=58> */
[----:B------:R-:W3:Y:S01]  /*45b00*/  LDL.LU.64 R24, [R1+0x3028] ;  /* 0x0030280001187983 */ /* 0x000ee20000300a00 */
[----:B------:R-:W-:Y:S02]  /*45b10*/  F2FP.F16.E5M2.UNPACK_B R4, R4 ;  /* 0x00000004ff04723e */ /* 0x000fe400020004ff */
[----:B------:R-:W-:-:S02]  /*45b20*/  F2FP.F16.E5M2.UNPACK_B R5, R5 ;  /* 0x00000005ff05723e */ /* 0x000fc400020004ff */
[----:B------:R-:W-:Y:S02]  /*45b30*/  F2FP.F16.E5M2.UNPACK_B R6, R6 ;  /* 0x00000006ff06723e */ /* 0x000fe400020004ff */
[----:B------:R-:W-:-:S07]  /*45b40*/  F2FP.F16.E5M2.UNPACK_B R7, R7 ;  /* 0x00000007ff07723e */ /* 0x000fce00020004ff */
[C---:B---3--:R-:W-:Y:S01]  /*45b50*/  HMMA.16816.F32 R12, R4.reuse, R24, R12 ;  /* 0x00000018040c723c */ /* 0x048fe2000000180c */
[----:B--2---:R-:W-:Y:S04]  /*45b60*/  STL.64 [R1+0x2fb8], R26 ;  /* 0x002fb81a01007387 */ /* 0x004fe80000100a00 */
[----:B------:R-:W-:Y:S04]  /*45b70*/  STL.64 [R1+0x3e0], R16 ;  /* 0x0003e01001007387 */ /* 0x000fe80000100a00 */
[----:B------:R-:W-:Y:S04]  /*45b80*/  STL.64 [R1+0x3e8], R18 ;  /* 0x0003e81201007387 */ /* 0x000fe80000100a00 */
[----:B------:R0:W-:Y:S10]  /*45b90*/  STL.64 [R1+0x2fb0], R24 ;  /* 0x002fb01801007387 */ /* 0x0001f40000100a00 */
[----:B------:R-:W-:Y:S04]  /*45ba0*/  STL.64 [R1+0x3c0], R12 ;  /* 0x0003c00c01007387 */ /* 0x000fe80000100a00 */
[----:B------:R-:W-:Y:S04]  /*45bb0*/  STL.64 [R1+0x3c8], R14 ;  /* 0x0003c80e01007387 */ /* 0x000fe80000100a00 */
[----:B0-----:R-:W2:Y:S04]  /*45bc0*/  LDL.LU R24, [R1+0x300] ;  /* 0x0003000001187983 */ /* 0x001ea80000300800 */
[----:B------:R-:W2:Y:S04]  /*45bd0*/  LDL.LU R25, [R1+0x304] ;  /* 0x0003040001197983 */ /* 0x000ea80000300800 */
        /* <DEDUP_REMOVED lines=26> */
[----:B---3--:R-:W-:Y:S04]  /*45d80*/  STL.64 [R1+0x2fc8], R26 ;  /* 0x002fc81a01007387 */ /* 0x008fe80000100a00 */
        /* <DEDUP_REMOVED lines=38> */
[----:B------:R-:W4:Y:S04]  /*45ff0*/  LDL.LU R14, [R1+0x2e8] ;  /* 0x0002e800010e7983 */ /* 0x000f280000300800 */
[----:B------:R-:W4:Y:S01]  /*46000*/  LDL.LU R15, [R1+0x2ec] ;  /* 0x0002ec00010f7983 */ /* 0x000f220000300800 */
[----:B---3--:R-:W-:-:S03]  /*46010*/  IMAD R16, R16, 0x100, R11 ;  /* 0x0000010010107824 */ /* 0x008fc600078e020b */
[----:B----4-:R-:W-:Y:S04]  /*46020*/  STL.64 [R1+0x2fa8], R14 ;  /* 0x002fa80e01007387 */ /* 0x010fe80000100a00 */
[----:B--2---:R0:W-:Y:S04]  /*46030*/  STL.64 [R1+0x2fa0], R12 ;  /* 0x002fa00c01007387 */ /* 0x0041e80000100a00 */
[----:B0-----:R-:W2:Y:S04]  /*46040*/  LDL.LU R12, [R1+0x2f0] ;  /* 0x0002f000010c7983 */ /* 0x001ea80000300800 */
[----:B------:R-:W2:Y:S04]  /*46050*/  LDL.LU R13, [R1+0x2f4] ;  /* 0x0002f400010d7983 */ /* 0x000ea80000300800 */
[----:B------:R-:W2:Y:S04]  /*46060*/  LDL.LU R14, [R1+0x2f8] ;  /* 0x0002f800010e7983 */ /* 0x000ea80000300800 */
[----:B------:R-:W2:Y:S04]  /*46070*/  LDL.LU R15, [R1+0x2fc] ;  /* 0x0002fc00010f7983 */ /* 0x000ea80000300800 */
[----:B------:R-:W3:Y:S02]  /*46080*/  LDL.LU R11, [R1+0x2ff0] ;  /* 0x002ff000010b7983 */ /* 0x000ee40000300800 */
[----:B---3--:R-:W-:-:S15]  /*46090*/  HMMA.16816.F32 R24, R4, R10, R24 ;  /* 0x0000000a0418723c */ /* 0x008fde0000001818 */
        /* <DEDUP_REMOVED lines=10> */
[----:B0-----:R-:W3:Y:S04]  /*46140*/  LDL.LU.64 R26, [R1+0x2fd8] ;  /* 0x002fd800011a7983 */ /* 0x001ee80000300a00 */
[----:B------:R-:W3:Y:S01]  /*46150*/  LDL.LU.64 R24, [R1+0x2fd0] ;  /* 0x002fd00001187983 */ /* 0x000ee20000300a00 */
[----:B------:R-:W-:-:S02]  /*46160*/  IMAD R17, R18, 0x100, R17 ;  /* 0x0000010012117824 */ /* 0x000fc400078e0211 */
[----:B------:R-:W-:Y:S02]  /*46170*/  IMAD R18, R28, 0x100, R19 ;  /* 0x000001001c127824 */ /* 0x000fe400078e0213 */
[----:B------:R-:W-:Y:S02]  /*46180*/  IMAD R19, R29, 0x100, R0 ;  /* 0x000001001d137824 */ /* 0x000fe400078e0200 */
        /* <DEDUP_REMOVED lines=8> */
[----:B------:R-:W-:-:S02]  /*46210*/  F2FP.F16.E5M2.UNPACK_B R16, R16 ;  /* 0x00000010ff10723e */ /* 0x000fc400020004ff */
[----:B------:R-:W-:Y:S02]  /*46220*/  F2FP.F16.E5M2.UNPACK_B R17, R17 ;  /* 0x00000011ff11723e */ /* 0x000fe400020004ff */
[----:B------:R-:W-:Y:S01]  /*46230*/  F2FP.F16.E5M2.UNPACK_B R18, R18 ;  /* 0x00000012ff12723e */ /* 0x000fe200020004ff */
[----:B---3--:R-:W-:Y:S01]  /*46240*/  HMMA.16816.F32 R4, R4, R22, R24 ;  /* 0x000000160404723c */ /* 0x008fe20000001818 */
[----:B------:R-:W3:Y:S04]  /*46250*/  LDL.LU.64 R26, [R1+0x2fb8] ;  /* 0x002fb800011a7983 */ /* 0x000ee80000300a00 */
[----:B------:R-:W2:Y:S04]  /*46260*/  LDL.LU.64 R24, [R1+0x2fb0] ;  /* 0x002fb00001187983 */ /* 0x000ea80000300a00 */
[----:B------:R-:W4:Y:S01]  /*46270*/  LDL.LU R11, [R1+0xb2c] ;  /* 0x000b2c00010b7983 */ /* 0x000f220000300800 */
[----:B------:R-:W-:-:S07]  /*46280*/  F2FP.F16.E5M2.UNPACK_B R19, R19 ;  /* 0x00000013ff13723e */ /* 0x000fce00020004ff */
[C---:B--2---:R-:W-:Y:S01]  /*46290*/  HMMA.16816.F32 R12, R16.reuse, R24, R12 ;  /* 0x00000018100c723c */ /* 0x044fe2000000180c */
[----:B----4-:R-:W-:Y:S05]  /*462a0*/  STL.64 [R1+0x2f88], R10 ;  /* 0x002f880a01007387 */ /* 0x010fea0000100a00 */
[----:B------:R-:W-:Y:S04]  /*462b0*/  STL.64 [R1+0x340], R4 ;  /* 0x0003400401007387 */ /* 0x000fe80000100a00 */
[----:B------:R-:W-:Y:S04]  /*462c0*/  STL.64 [R1+0x348], R6 ;  /* 0x0003480601007387 */ /* 0x000fe80000100a00 */
[----:B------:R0:W-:Y:S04]  /*462d0*/  STL.64 [R1+0x2f80], R8 ;  /* 0x002f800801007387 */ /* 0x0001e80000100a00 */
        /* <DEDUP_REMOVED lines=13> */
[----:B---3--:R-:W-:Y:S04]  /*463b0*/  STL [R1+0x2f40], R27 ;  /* 0x002f401b01007387 */ /* 0x008fe80000100800 */
[----:B------:R-:W-:Y:S01]  /*463c0*/  STL.64 [R1+0x2f38], R24 ;  /* 0x002f381801007387 */ /* 0x000fe20000100a00 */
        /* <DEDUP_REMOVED lines=20> */
[----:B---3--:R-:W-:Y:S03]  /*46510*/  HMMA.16816.F32 R8, R16, R12, R8 ;  /* 0x0000000c1008723c */ /* 0x008fe60000001808 */
[----:B----4-:R-:W-:Y:S04]  /*46520*/  STL.64 [R1+0x2f70], R22 ;  /* 0x002f701601007387 */ /* 0x010fe80000100a00 */
        /* <DEDUP_REMOVED lines=14> */
[----:B0-----:R-:W2:Y:S04]  /*46610*/  LDL.LU R12, [R1+0x2a0] ;  /* 0x0002a000010c7983 */ /* 0x001ea80000300800 */
[----:B------:R-:W2:Y:S04]  /*46620*/  LDL.LU R13, [R1+0x2a4] ;  /* 0x0002a400010d7983 */ /* 0x000ea80000300800 */
[----:B------:R-:W2:Y:S04]  /*46630*/  LDL.LU R14, [R1+0x2a8] ;  /* 0x0002a800010e7983 */ /* 0x000ea80000300800 */
[----:B------:R-:W2:Y:S01]  /*46640*/  LDL.LU R15, [R1+0x2ac] ;  /* 0x0002ac00010f7983 */ /* 0x000ea20000300800 */
[----:B----4-:R-:W-:-:S03]  /*46650*/  IMAD R4, R4, 0x100, R11 ;  /* 0x0000010004047824 */ /* 0x010fc600078e020b */
[----:B------:R-:W4:Y:S01]  /*46660*/  LDL.LU R11, [R1+0x2f7c] ;  /* 0x002f7c00010b7983 */ /* 0x000f220000300800 */
[----:B------:R-:W-:-:S03]  /*46670*/  IMAD R5, R5, 0x100, R28 ;  /* 0x0000010005057824 */ /* 0x000fc600078e021c */
[----:B------:R-:W3:Y:S01]  /*46680*/  LDL.LU R28, [R1+0x2f78] ;  /* 0x002f7800011c7983 */ /* 0x000ee20000300800 */
[----:B------:R-:W-:Y:S02]  /*46690*/  IMAD R6, R6, 0x100, R29 ;  /* 0x0000010006067824 */ /* 0x000fe400078e021d */
[----:B------:R-:W-:Y:S01]  /*466a0*/  IMAD R7, R7, 0x100, R0 ;  /* 0x0000010007077824 */ /* 0x000fe200078e0200 */
[C---:B--2---:R-:W-:Y:S06]  /*466b0*/  HMMA.16816.F32 R12, R16.reuse, R8, R12 ;  /* 0x00000008100c723c */ /* 0x044fec000000180c */
[----:B----4-:R-:W-:-:S15]  /*466c0*/  HMMA.16816.F32 R20, R16, R10, R20 ;  /* 0x0000000a1014723c */ /* 0x010fde0000001814 */
[----:B------:R-:W-:-:S08]  /*466d0*/  NOP ;  /* 0x0000000000007918 */ /* 0x000fd00000000000 */
[----:B------:R-:W-:Y:S04]  /*466e0*/  STL.64 [R1+0x2f0], R20 ;  /* 0x0002f01401007387 */ /* 0x000fe80000100a00 */
[----:B------:R0:W-:Y:S04]  /*466f0*/  STL.64 [R1+0x2f8], R22 ;  /* 0x0002f81601007387 */ /* 0x0001e80000100a00 */
[----:B0-----:R-:W2:Y:S04]  /*46700*/  LDL.LU.64 R22, [R1+0x2f70] ;  /* 0x002f700001167983 */ /* 0x001ea80000300a00 */
[----:B------:R-:W2:Y:S04]  /*46710*/  LDL.LU.64 R20, [R1+0x2f68] ;  /* 0x002f680001147983 */ /* 0x000ea80000300a00 */
[----:B------:R-:W4:Y:S04]  /*46720*/  LDL.LU R29, [R1+0x2f64] ;  /* 0x002f6400011d7983 */ /* 0x000f280000300800 */
[----:B------:R-:W3:Y:S04]  /*46730*/  LDL.LU R0, [R1+0x2f60] ;  /* 0x002f600001007983 */ /* 0x000ee80000300800 */
[----:B------:R-:W-:Y:S04]  /*46740*/  STL.64 [R1+0x2f10], R10 ;  /* 0x002f100a01007387 */ /* 0x000fe80000100a00 */
[----:B------:R0:W-:Y:S04]  /*46750*/  STL.64 [R1+0x2f08], R8 ;  /* 0x002f080801007387 */ /* 0x0001e80000100a00 */
[----:B------:R1:W-:Y:S04]  /*46760*/  STL.64 [R1+0x2e0], R12 ;  /* 0x0002e00c01007387 */ /* 0x0003e80000100a00 */
[----:B------:R1:W-:Y:S04]  /*46770*/  STL.64 [R1+0x2e8], R14 ;  /* 0x0002e80e01007387 */ /* 0x0003e80000100a00 */
[----:B0-----:R-:W4:Y:S04]  /*46780*/  LDL.LU R8, [R1+0x220] ;  /* 0x0002200001087983 */ /* 0x001f280000300800 */
[----:B------:R-:W4:Y:S04]  /*46790*/  LDL.LU R9, [R1+0x224] ;  /* 0x0002240001097983 */ /* 0x000f280000300800 */
[----:B------:R-:W3:Y:S04]  /*467a0*/  LDL.LU R10, [R1+0x228] ;  /* 0x00022800010a7983 */ /* 0x000ee80000300800 */
[----:B------:R-:W3:Y:S04]  /*467b0*/  LDL.LU R11, [R1+0x22c] ;  /* 0x00022c00010b7983 */ /* 0x000ee80000300800 */
[----:B-1----:R-:W4:Y:S04]  /*467c0*/  LDL.LU R12, [R1+0x240] ;  /* 0x00024000010c7983 */ /* 0x002f280000300800 */
[----:B------:R-:W4:Y:S04]  /*467d0*/  LDL.LU R13, [R1+0x244] ;  /* 0x00024400010d7983 */ /* 0x000f280000300800 */
[----:B------:R-:W4:Y:S04]  /*467e0*/  LDL.LU R14, [R1+0x248] ;  /* 0x00024800010e7983 */ /* 0x000f280000300800 */
[----:B------:R-:W4:Y:S01]  /*467f0*/  LDL.LU R15, [R1+0x24c] ;  /* 0x00024c00010f7983 */ /* 0x000f220000300800 */
[----:B--2---:R-:W-:Y:S03]  /*46800*/  HMMA.16816.F32 R20, R16, R2, R20 ;  /* 0x000000021014723c */ /* 0x004fe60000001814 */
[----:B---3--:R0:W-:Y:S04]  /*46810*/  STL.64 [R1+0x2f20], R10 ;  /* 0x002f200a01007387 */ /* 0x0081e80000100a00 */
[----:B----4-:R1:W-:Y:S01]  /*46820*/  STL.64 [R1+0x2f18], R8 ;  /* 0x002f180801007387 */ /* 0x0103e20000100a00 */
[----:B0-----:R-:W-:-:S02]  /*46830*/  IMAD.MOV.U32 R10, RZ, RZ, R0 ;  /* 0x000000ffff0a7224 */ /* 0x001fc400078e0000 */
[----:B------:R-:W-:Y:S01]  /*46840*/  IMAD.MOV.U32 R11, RZ, RZ, R29 ;  /* 0x000000ffff0b7224 */ /* 0x000fe200078e001d */
[----:B-1----:R-:W2:Y:S04]  /*46850*/  LDL.LU R8, [R1+0x230] ;  /* 0x0002300001087983 */ /* 0x002ea80000300800 */
[----:B------:R-:W2:Y:S04]  /*46860*/  LDL.LU R9, [R1+0x234] ;  /* 0x0002340001097983 */ /* 0x000ea80000300800 */
[----:B------:R-:W3:Y:S04]  /*46870*/  LDL.LU R0, [R1+0x2f5c] ;  /* 0x002f5c0001007983 */ /* 0x000ee80000300800 */
[----:B------:R-:W4:Y:S04]  /*46880*/  LDL.LU R29, [R1+0x2f58] ;  /* 0x002f5800011d7983 */ /* 0x000f280000300800 */
[----:B------:R-:W-:Y:S04]  /*46890*/  STL.64 [R1+0x2d0], R20 ;  /* 0x0002d01401007387 */ /* 0x000fe80000100a00 */
[----:B------:R0:W-:Y:S04]  /*468a0*/  STL.64 [R1+0x2d8], R22 ;  /* 0x0002d81601007387 */ /* 0x0001e80000100a00 */
[----:B0-----:R-:W2:Y:S04]  /*468b0*/  LDL.LU.64 R22, [R1+0x2f50] ;  /* 0x002f500001167983 */ /* 0x001ea80000300a00 */
[----:B------:R-:W3:Y:S01]  /*468c0*/  LDL.LU.64 R20, [R1+0x2f48] ;  /* 0x002f480001147983 */ /* 0x000ee20000300a00 */
[----:B--2---:R-:W-:Y:S03]  /*468d0*/  HMMA.16816.F32 R16, R16, R22, R24 ;  /* 0x000000161010723c */ /* 0x004fe60000001818 */
[----:B------:R-:W2:Y:S04]  /*468e0*/  LDL.LU R27, [R1+0x2f40] ;  /* 0x002f4000011b7983 */ /* 0x000ea80000300800 */
[----:B------:R-:W2:-:S15]  /*468f0*/  LDL.LU.64 R24, [R1+0x2f38] ;  /* 0x002f380001187983 */ /* 0x000e9e0000300a00 */
[----:B------:R-:W-:-:S01]  /*46900*/  NOP ;  /* 0x0000000000007918 */ /* 0x000fc20000000000 */
[----:B------:R0:W-:Y:S04]  /*46910*/  STL.64 [R1+0x2c0], R16 ;  /* 0x0002c01001007387 */ /* 0x0001e80000100a00 */
[----:B------:R3:W-:Y:S04]  /*46920*/  STL [R1+0x2cc], R19 ;  /* 0x0002cc1301007387 */ /* 0x0007e80000100800 */
[----:B0-----:R-:W2:Y:S04]  /*46930*/  LDL.LU R16, [R1+0x250] ;  /* 0x0002500001107983 */ /* 0x001ea80000300800 */
[----:B------:R-:W2:Y:S01]  /*46940*/  LDL.LU R17, [R1+0x254] ;  /* 0x0002540001117983 */ /* 0x000ea20000300800 */
[----:B------:R-:W-:Y:S01]  /*46950*/  IMAD.MOV.U32 R26, RZ, RZ, R18 ;  /* 0x000000ffff1a7224 */ /* 0x000fe200078e0012 */
[----:B------:R-:W-:Y:S01]  /*46960*/  F2FP.F16.E5M2.UNPACK_B R4, R4 ;  /* 0x00000004ff04723e */ /* 0x000fe200020004ff */
[----:B----4-:R-:W-:Y:S01]  /*46970*/  IMAD.MOV.U32 R18, RZ, RZ, R29 ;  /* 0x000000ffff127224 */ /* 0x010fe200078e001d */
[----:B------:R-:W-:Y:S01]  /*46980*/  F2FP.F16.E5M2.UNPACK_B R5, R5 ;  /* 0x00000005ff05723e */ /* 0x000fe200020004ff */
[----:B---3--:R-:W-:Y:S01]  /*46990*/  IMAD.MOV.U32 R19, RZ, RZ, R0 ;  /* 0x000000ffff137224 */ /* 0x008fe200078e0000 */
[----:B------:R-:W-:-:S02]  /*469a0*/  F2FP.F16.E5M2.UNPACK_B R6, R6 ;  /* 0x00000006ff06723e */ /* 0x000fc400020004ff */
[----:B------:R-:W-:-:S07]  /*469b0*/  F2FP.F16.E5M2.UNPACK_B R7, R7 ;  /* 0x00000007ff07723e */ /* 0x000fce00020004ff */
[----:B--2---:R-:W-:-:S15]  /*469c0*/  HMMA.16816.F32 R16, R4, R24, R16 ;  /* 0x000000180410723c */ /* 0x004fde0000001810 */
[----:B------:R-:W-:-:S08]  /*469d0*/  NOP ;  /* 0x0000000000007918 */ /* 0x000fd00000000000 */
[----:B------:R0:W-:Y:S04]  /*469e0*/  STL.64 [R1+0x2b0], R16 ;  /* 0x0002b01001007387 */ /* 0x0001e80000100a00 */
[----:B------:R1:W-:Y:S04]  /*469f0*/  STL.64 [R1+0x2b8], R18 ;  /* 0x0002b81201007387 */ /* 0x0003e80000100a00 */
[----:B0-----:R-:W2:Y:S04]  /*46a00*/  LDL.LU R16, [R1+0xb4c] ;  /* 0x000b4c0001107983 */ /* 0x001ea80000300800 */
[----:B------:R-:W2:Y:S04]  /*46a10*/  LDL.LU R17, [R1+0xb48] ;  /* 0x000b480001117983 */ /* 0x000ea80000300800 */
[----:B------:R-:W3:Y:S04]  /*46a20*/  LDL.LU R0, [R1+0xb54] ;  /* 0x000b540001007983 */ /* 0x000ee80000300800 */
[----:B------:R-:W3:Y:S04]  /*46a30*/  LDL.LU R29, [R1+0xb50] ;  /* 0x000b5000011d7983 */ /* 0x000ee80000300800 */
[----:B-1----:R-:W4:Y:S04]  /*46a40*/  LDL.LU R18, [R1+0xb58] ;  /* 0x000b580001127983 */ /* 0x002f280000300800 */
[----:B------:R-:W4:Y:S04]  /*46a50*/  LDL.LU R19, [R1+0xb60] ;  /* 0x000b600001137983 */ /* 0x000f280000300800 */
[----:B------:R-:W-:Y:S04]  /*46a60*/  STL.64 [R1+0x2ee0], R26 ;  /* 0x002ee01a01007387 */ /* 0x000fe80000100a00 */
[----:B------:R0:W-:Y:S04]  /*46a70*/  STL.64 [R1+0x2ed8], R24 ;  /* 0x002ed81801007387 */ /* 0x0001e80000100a00 */
        /* <DEDUP_REMOVED lines=33> */
[----:B------:R-:W-:Y:S01]  /*46c90*/  STL.64 [R1+0x2eb8], R14 ;  /* 0x002eb80e01007387 */ /* 0x000fe20000100a00 */
[----:B------:R-:W-:-:S03]  /*46ca0*/  IMAD R16, R17, 0x100, R16 ;  /* 0x0000010011107824 */ /* 0x000fc600078e0210 */
[----:B------:R0:W-:Y:S01]  /*46cb0*/  STL.64 [R1+0x2eb0], R12 ;  /* 0x002eb00c01007387 */ /* 0x0001e20000100a00 */
[----:B------:R-:W-:-:S03]  /*46cc0*/  IMAD R17, R29, 0x100, R0 ;  /* 0x000001001d117824 */ /* 0x000fc600078e0200 */
        /* <DEDUP_REMOVED lines=11> */
[----:B------:R0:W-:Y:S04]  /*46d80*/  STL [R1+0x2e88], R11 ;  /* 0x002e880b01007387 */ /* 0x0001e80000100800 */
[----:B0-----:R-:W2:Y:S04]  /*46d90*/  LDL.LU R11, [R1+0xb64] ;  /* 0x000b6400010b7983 */ /* 0x001ea80000300800 */
[----:B------:R0:W-:Y:S04]  /*46da0*/  STL [R1+0x2bac], R0 ;  /* 0x002bac0001007387 */ /* 0x0001e80000100800 */
[----:B0-----:R-:W4:Y:S04]  /*46db0*/  LDL.LU R0, [R1+0xb5c] ;  /* 0x000b5c0001007983 */ /* 0x001f280000300800 */
[----:B------:R0:W-:Y:S01]  /*46dc0*/  STL [R1+0x2ba8], R29 ;  /* 0x002ba81d01007387 */ /* 0x0001e20000100800 */
[----:B---3--:R-:W-:-:S15]  /*46dd0*/  HMMA.16816.F32 R24, R4, R8, R24 ;  /* 0x000000080418723c */ /* 0x008fde0000001818 */
[----:B------:R-:W-:-:S08]  /*46de0*/  NOP ;  /* 0x0000000000007918 */ /* 0x000fd00000000000 */
[----:B------:R1:W-:Y:S01]  /*46df0*/  STL.64 [R1+0x268], R26 ;  /* 0x0002681a01007387 */ /* 0x0003e20000100a00 */
[----:B0-----:R-:W-:Y:S02]  /*46e00*/  IMAD.MOV.U32 R29, RZ, RZ, R25 ;  /* 0x000000ffff1d7224 */ /* 0x001fe400078e0019 */
[----:B----4-:R-:W-:Y:S02]  /*46e10*/  IMAD R18, R18, 0x100, R0 ;  /* 0x0000010012127824 */ /* 0x010fe400078e0200 */
[----:B------:R-:W-:Y:S01]  /*46e20*/  IMAD.MOV.U32 R0, RZ, RZ, R24 ;  /* 0x000000ffff007224 */ /* 0x000fe200078e0018 */
[----:B-1----:R-:W3:Y:S04]  /*46e30*/  LDL.LU.64 R26, [R1+0x2ef0] ;  /* 0x002ef000011a7983 */ /* 0x002ee80000300a00 */
[----:B------:R-:W3:Y:S04]  /*46e40*/  LDL.LU.64 R24, [R1+0x2ee8] ;  /* 0x002ee80001187983 */ /* 0x000ee80000300a00 */
[----:B------:R0:W-:Y:S04]  /*46e50*/  STL [R1+0x2bf4], R29 ;  /* 0x002bf41d01007387 */ /* 0x0001e80000100800 */
[----:B0-----:R-:W4:Y:S04]  /*46e60*/  LDL.LU R29, [R1+0xb80] ;  /* 0x000b8000011d7983 */ /* 0x001f280000300800 */
[----:B------:R0:W-:Y:S04]  /*46e70*/  STL [R1+0x2bf0], R0 ;  /* 0x002bf00001007387 */ /* 0x0001e80000100800 */
[----:B0-----:R-:W4:Y:S01]  /*46e80*/  LDL.LU R0, [R1+0xb84] ;  /* 0x000b840001007983 */ /* 0x001f220000300800 */
[----:B--2---:R-:W-:Y:S01]  /*46e90*/  IMAD R19, R19, 0x100, R11 ;  /* 0x0000010013137824 */ /* 0x004fe200078e020b */
[C---:B---3--:R-:W-:Y:S06]  /*46ea0*/  HMMA.16816.F32 R24, R4.reuse, R2, R24 ;  /* 0x000000020418723c */ /* 0x048fec0000001818 */
[----:B------:R-:W-:-:S15]  /*46eb0*/  HMMA.16816.F32 R4, R4, R22, R12 ;  /* 0x000000160404723c */ /* 0x000fde000000180c */
[----:B------:R-:W-:-:S02]  /*46ec0*/  NOP ;  /* 0x0000000000007918 */ /* 0x000fc40000000000 */
[----:B------:R-:W-:Y:S04]  /*46ed0*/  STL.64 [R1+0x250], R24 ;  /* 0x0002501801007387 */ /* 0x000fe80000100a00 */
[----:B------:R0:W-:Y:S04]  /*46ee0*/  STL.64 [R1+0x258], R26 ;  /* 0x0002581a01007387 */ /* 0x0001e80000100a00 */
[----:B0-----:R-:W2:Y:S04]  /*46ef0*/  LDL.LU.64 R26, [R1+0x2ee0] ;  /* 0x002ee000011a7983 */ /* 0x001ea80000300a00 */
[----:B------:R-:W3:Y:S04]  /*46f00*/  LDL.LU.64 R24, [R1+0x2ed8] ;  /* 0x002ed80001187983 */ /* 0x000ee80000300a00 */
[----:B------:R-:W-:Y:S04]  /*46f10*/  STL.64 [R1+0x2ed0], R22 ;  /* 0x002ed01601007387 */ /* 0x000fe80000100a00 */
[----:B------:R0:W-:Y:S04]  /*46f20*/  STL.64 [R1+0x2ec8], R20 ;  /* 0x002ec81401007387 */ /* 0x0001e80000100a00 */
[----:B------:R-:W-:Y:S04]  /*46f30*/  STL.64 [R1+0x240], R4 ;  /* 0x0002400401007387 */ /* 0x000fe80000100a00 */
[----:B------:R-:W-:Y:S04]  /*46f40*/  STL.64 [R1+0x248], R6 ;  /* 0x0002480601007387 */ /* 0x000fe80000100a00 */
        /* <DEDUP_REMOVED lines=17> */
[----:B------:R-:W4:Y:S04]  /*47060*/  LDL.LU R10, [R1+0x158] ;  /* 0x00015800010a7983 */ /* 0x000f280000300800 */
        /* <DEDUP_REMOVED lines=17> */
[----:B------:R1:W-:Y:S01]  /*47180*/  STL.64 [R1+0x2e68], R24 ;  /* 0x002e681801007387 */ /* 0x0003e20000100a00 */
[----:B0-----:R-:W-:-:S03]  /*47190*/  IMAD.MOV.U32 R26, RZ, RZ, R28 ;  /* 0x000000ffff1a7224 */ /* 0x001fc600078e001c */
[----:B-1----:R-:W3:Y:S04]  /*471a0*/  LDL.LU R24, [R1+0x130] ;  /* 0x0001300001187983 */ /* 0x002ee80000300800 */
[----:B------:R-:W3:Y:S04]  /*471b0*/  LDL.LU R25, [R1+0x134] ;  /* 0x0001340001197983 */ /* 0x000ee80000300800 */
[----:B------:R-:W4:Y:S04]  /*471c0*/  LDL.LU R28, [R1+0x2ec0] ;  /* 0x002ec000011c7983 */ /* 0x000f280000300800 */
[----:B------:R-:W3:Y:S01]  /*471d0*/  LDL.LU R27, [R1+0x13c] ;  /* 0x00013c00011b7983 */ /* 0x000ee20000300800 */
[----:B--2---:R-:W-:Y:S03]  /*471e0*/  HMMA.16816.F32 R12, R16, R20, R12 ;  /* 0x00000014100c723c */ /* 0x004fe6000000180c */
[----:B---3--:R4:W-:Y:S04]  /*471f0*/  STL.64 [R1+0x2e80], R26 ;  /* 0x002e801a01007387 */ /* 0x0089e80000100a00 */
[----:B------:R0:W-:Y:S01]  /*47200*/  STL.64 [R1+0x2e78], R24 ;  /* 0x002e781801007387 */ /* 0x0001e20000100a00 */
[----:B----4-:R-:W-:-:S03]  /*47210*/  IMAD.MOV.U32 R27, RZ, RZ, R28 ;  /* 0x000000ffff1b7224 */ /* 0x010fc600078e001c */
[----:B0-----:R-:W2:-:S13]  /*47220*/  LDL.LU R24, [R1+0x140] ;  /* 0x0001400001187983 */ /* 0x001e9a0000300800 */
[----:B------:R-:W-:Y:S01]  /*47230*/  IMAD.MOV.U32 R28, RZ, RZ, R15 ;  /* 0x000000ffff1c7224 */ /* 0x000fe200078e000f */
[----:B------:R-:W2:Y:S04]  /*47240*/  LDL.LU R25, [R1+0x144] ;  /* 0x0001440001197983 */ /* 0x000ea80000300800 */
[----:B------:R-:W2:Y:S04]  /*47250*/  LDL.LU R26, [R1+0x148] ;  /* 0x00014800011a7983 */ /* 0x000ea80000300800 */
[----:B------:R-:W-:Y:S04]  /*47260*/  STL.64 [R1+0x220], R12 ;  /* 0x0002200c01007387 */ /* 0x000fe80000100a00 */
[----:B------:R0:W-:Y:S04]  /*47270*/  STL [R1+0x228], R14 ;  /* 0x0002280e01007387 */ /* 0x0001e80000100800 */
[----:B0-----:R-:W3:Y:S04]  /*47280*/  LDL.LU.64 R14, [R1+0x2eb8] ;  /* 0x002eb800010e7983 */ /* 0x001ee80000300a00 */
[----:B------:R-:W4:Y:S04]  /*47290*/  LDL.LU.64 R12, [R1+0x2eb0] ;  /* 0x002eb000010c7983 */ /* 0x000f280000300a00 */
[----:B------:R-:W-:Y:S01]  /*472a0*/  STL [R1+0x2b38], R28 ;  /* 0x002b381c01007387 */ /* 0x000fe20000100800 */
        /* <DEDUP_REMOVED lines=8> */
[----:B------:R-:W-:Y:S01]  /*47330*/  STL.64 [R1+0x200], R8 ;  /* 0x0002000801007387 */ /* 0x000fe20000100a00 */
[----:B------:R-:W-:-:S03]  /*47340*/  IMAD.MOV.U32 R28, RZ, RZ, R11 ;  /* 0x000000ffff1c7224 */ /* 0x000fc600078e000b */
[----:B------:R0:W-:Y:S04]  /*47350*/  STL [R1+0x208], R10 ;  /* 0x0002080a01007387 */ /* 0x0001e80000100800 */
[----:B0-----:R-:W3:Y:S04]  /*47360*/  LDL.LU.64 R10, [R1+0x2e98] ;  /* 0x002e9800010a7983 */ /* 0x001ee80000300a00 */
[----:B------:R-:W4:Y:S04]  /*47370*/  LDL.LU.64 R8, [R1+0x2e90] ;  /* 0x002e900001087983 */ /* 0x000f280000300a00 */
[----:B------:R-:W-:Y:S04]  /*47380*/  STL.64 [R1+0x2e50], R14 ;  /* 0x002e500e01007387 */ /* 0x000fe80000100a00 */
[----:B------:R0:W-:Y:S04]  /*47390*/  STL.64 [R1+0x2e48], R12 ;  /* 0x002e480c01007387 */ /* 0x0001e80000100a00 */
[----:B0-----:R-:W4:Y:S04]  /*473a0*/  LDL.LU R12, [R1+0xf0] ;  /* 0x0000f000010c7983 */ /* 0x001f280000300800 */
[----:B------:R-:W4:Y:S04]  /*473b0*/  LDL.LU R13, [R1+0xf4] ;  /* 0x0000f400010d7983 */ /* 0x000f280000300800 */
[----:B------:R-:W4:Y:S04]  /*473c0*/  LDL.LU R14, [R1+0xf8] ;  /* 0x0000f800010e7983 */ /* 0x000f280000300800 */
[----:B------:R-:W4:Y:S04]  /*473d0*/  LDL.LU R15, [R1+0xfc] ;  /* 0x0000fc00010f7983 */ /* 0x000f280000300800 */
[----:B------:R0:W-:Y:S04]  /*473e0*/  STL [R1+0x2b70], R28 ;  /* 0x002b701c01007387 */ /* 0x0001e80000100800 */
[----:B0-----:R-:W4:Y:S01]  /*473f0*/  LDL.LU R28, [R1+0xb74] ;  /* 0x000b7400011c7983 */ /* 0x001f220000300800 */
[----:B---3--:R-:W-:-:S03]  /*47400*/  IMAD R4, R4, 0x100, R11 ;  /* 0x0000010004047824 */ /* 0x008fc600078e020b */
[----:B------:R-:W2:Y:S02]  /*47410*/  LDL.LU R11, [R1+0x2e88] ;  /* 0x002e8800010b7983 */ /* 0x000ea40000300800 */
        /* <DEDUP_REMOVED lines=18> */
[----:B------:R-:W-:-:S03]  /*47540*/  IMAD R6, R7, 0x100, R6 ;  /* 0x0000010007067824 */ /* 0x000fc600078e0206 */
[----:B------:R-:W-:Y:S01]  /*47550*/  STL [R1+0x2dfc], R2 ;  /* 0x002dfc0201007387 */ /* 0x000fe20000100800 */
[----:B------:R-:W-:-:S03]  /*47560*/  IMAD R7, R29, 0x100, R0 ;  /* 0x000001001d077824 */ /* 0x000fc600078e0200 */
[----:B------:R-:W-:Y:S01]  /*47570*/  STL [R1+0x2df8], R3 ;  /* 0x002df80301007387 */ /* 0x000fe20000100800 */
[----:B----4-:R-:W-:-:S15]  /*47580*/  HMMA.16816.F32 R8, R16, R2, R8 ;  /* 0x000000021008723c */ /* 0x010fde0000001808 */
[----:B------:R-:W-:-:S08]  /*47590*/  NOP ;  /* 0x0000000000007918 */ /* 0x000fd00000000000 */
[----:B------:R0:W-:Y:S04]  /*475a0*/  STL.64 [R1+0x1c0], R8 ;  /* 0x0001c00801007387 */ /* 0x0001e80000100a00 */
[----:B------:R1:W-:Y:S04]  /*475b0*/  STL.64 [R1+0x1c8], R10 ;  /* 0x0001c80a01007387 */ /* 0x0003e80000100a00 */
[----:B------:R-:W4:Y:S01]  /*475c0*/  LDL.LU R0, [R1+0x6d0] ;  /* 0x0006d00001007983 */ /* 0x000f220000300800 */
[----:B------:R-:W-:Y:S03]  /*475d0*/  HMMA.16816.F32 R12, R16, R22, R12 ;  /* 0x00000016100c723c */ /* 0x000fe6000000180c */
[----:B----4-:R-:W-:Y:S04]  /*475e0*/  STL [R1+0x2e00], R0 ;  /* 0x002e000001007387 */ /* 0x010fe80000100800 */
[----:B0-----:R-:W4:-:S15]  /*475f0*/  LDL.LU R8, [R1+0x80] ;  /* 0x0000800001087983 */ /* 0x001f1e0000300800 */
[----:B------:R-:W-:-:S01]  /*47600*/  NOP ;  /* 0x0000000000007918 */ /* 0x000fc20000000000 */
[----:B------:R-:W-:Y:S04]  /*47610*/  STL.64 [R1+0x1b0], R12 ;  /* 0x0001b00c01007387 */ /* 0x000fe80000100a00 */
[----:B------:R-:W-:Y:S04]  /*47620*/  STL.64 [R1+0x1b8], R14 ;  /* 0x0001b80e01007387 */ /* 0x000fe80000100a00 */
[----:B------:R-:W4:Y:S04]  /*47630*/  LDL.LU R9, [R1+0x84] ;  /* 0x0000840001097983 */ /* 0x000f280000300800 */
[----:B-1----:R-:W2:Y:S04]  /*47640*/  LDL.LU R10, [R1+0x88] ;  /* 0x00008800010a7983 */ /* 0x002ea80000300800 */
[----:B------:R-:W2:Y:S04]  /*47650*/  LDL.LU R11, [R1+0x8c] ;  /* 0x00008c00010b7983 */ /* 0x000ea80000300800 */
[----:B--2---:R-:W-:Y:S04]  /*47660*/  STL.64 [R1+0x2e40], R10 ;  /* 0x002e400a01007387 */ /* 0x004fe80000100a00 */
[----:B----4-:R0:W-:Y:S04]  /*47670*/  STL.64 [R1+0x2e38], R8 ;  /* 0x002e380801007387 */ /* 0x0101e80000100a00 */
[----:B0-----:R-:W2:Y:S04]  /*47680*/  LDL.LU R8, [R1+0xa0] ;  /* 0x0000a00001087983 */ /* 0x001ea80000300800 */
[----:B------:R-:W2:Y:S04]  /*47690*/  LDL.LU R9, [R1+0xa4] ;  /* 0x0000a40001097983 */ /* 0x000ea80000300800 */
[----:B------:R-:W4:Y:S04]  /*476a0*/  LDL.LU R10, [R1+0xa8] ;  /* 0x0000a800010a7983 */ /* 0x000f280000300800 */
[----:B------:R-:W4:Y:S04]  /*476b0*/  LDL.LU R11, [R1+0xac] ;  /* 0x0000ac00010b7983 */ /* 0x000f280000300800 */
[----:B----4-:R-:W-:Y:S04]  /*476c0*/  STL.64 [R1+0x2e60], R10 ;  /* 0x002e600a01007387 */ /* 0x010fe80000100a00 */
[----:B--2---:R0:W-:Y:S04]  /*476d0*/  STL.64 [R1+0x2e58], R8 ;  /* 0x002e580801007387 */ /* 0x0041e80000100a00 */
[----:B0-----:R-:W3:Y:S04]  /*476e0*/  LDL.LU R8, [R1+0xd0] ;  /* 0x0000d00001087983 */ /* 0x001ee80000300800 */
[----:B------:R-:W3:Y:S04]  /*476f0*/  LDL.LU R9, [R1+0xd4] ;  /* 0x0000d40001097983 */ /* 0x000ee80000300800 */
[----:B------:R-:W3:Y:S04]  /*47700*/  LDL.LU R10, [R1+0xd8] ;  /* 0x0000d800010a7983 */ /* 0x000ee80000300800 */
[----:B------:R-:W3:Y:S04]  /*47710*/  LDL.LU R11, [R1+0xdc] ;  /* 0x0000dc00010b7983 */ /* 0x000ee80000300800 */
[----:B------:R-:W2:Y:S04]  /*47720*/  LDL.LU R12, [R1+0xb0] ;  /* 0x0000b000010c7983 */ /* 0x000ea80000300800 */
[----:B------:R-:W2:Y:S04]  /*47730*/  LDL.LU R13, [R1+0xb4] ;  /* 0x0000b400010d7983 */ /* 0x000ea80000300800 */
[----:B------:R-:W2:Y:S04]  /*47740*/  LDL.LU R14, [R1+0xb8] ;  /* 0x0000b800010e7983 */ /* 0x000ea80000300800 */
[----:B------:R-:W2:Y:S04]  /*47750*/  LDL.LU R15, [R1+0xbc] ;  /* 0x0000bc00010f7983 */ /* 0x000ea80000300800 */
[----:B------:R0:W-:Y:S04]  /*47760*/  STL [R1+0x2e04], R23 ;  /* 0x002e041701007387 */ /* 0x0001e80000100800 */
[----:B0-----:R-:W4:Y:S04]  /*47770*/  LDL.LU R23, [R1+0xb8c] ;  /* 0x000b8c0001177983 */ /* 0x001f280000300800 */
[----:B------:R-:W3:Y:S04]  /*47780*/  LDL.LU R16, [R1+0xb88] ;  /* 0x000b880001107983 */ /* 0x000ee80000300800 */
[----:B------:R-:W4:Y:S04]  /*47790*/  LDL.LU R0, [R1+0xb94] ;  /* 0x000b940001007983 */ /* 0x000f280000300800 */
[----:B------:R-:W3:Y:S04]  /*477a0*/  LDL.LU R17, [R1+0xb90] ;  /* 0x000b900001117983 */ /* 0x000ee80000300800 */
[----:B------:R-:W4:Y:S04]  /*477b0*/  LDL.LU R2, [R1+0xb9c] ;  /* 0x000b9c0001027983 */ /* 0x000f280000300800 */
[----:B------:R-:W2:Y:S04]  /*477c0*/  LDL.LU R18, [R1+0xb98] ;  /* 0x000b980001127983 */ /* 0x000ea80000300800 */
[----:B------:R-:W4:Y:S04]  /*477d0*/  LDL.LU R3, [R1+0xba4] ;  /* 0x000ba40001037983 */ /* 0x000f280000300800 */
[----:B------:R-:W2:Y:S01]  /*477e0*/  LDL.LU R19, [R1+0xba0] ;  /* 0x000ba00001137983 */ /* 0x000ea20000300800 */
[----:B------:R-:W-:Y:S01]  /*477f0*/  IMAD R5, R5, 0x100, R28 ;  /* 0x0000010005057824 */ /* 0x000fe200078e021c */
[----:B------:R-:W-:-:S02]  /*47800*/  F2FP.F16.E5M2.UNPACK_B R4, R4 ;  /* 0x00000004ff04723e */ /* 0x000fc400020004ff */
[----:B------:R-:W-:Y:S02]  /*47810*/  F2FP.F16.E5M2.UNPACK_B R6, R6 ;  /* 0x00000006ff06723e */ /* 0x000fe400020004ff */
[----:B------:R-:W-:Y:S02]  /*47820*/  F2FP.F16.E5M2.UNPACK_B R5, R5 ;  /* 0x00000005ff05723e */ /* 0x000fe400020004ff */
[----:B------:R-:W-:Y:S01]  /*47830*/  F2FP.F16.E5M2.UNPACK_B R7, R7 ;  /* 0x00000007ff07723e */ /* 0x000fe200020004ff */
[----:B--2---:R-:W-:Y:S04]  /*47840*/  STL.64 [R1+0x2e10], R18 ;  /* 0x002e101201007387 */ /* 0x004fe80000100a00 */
[----:B---3--:R0:W-:Y:S04]  /*47850*/  STL.64 [R1+0x2e08], R16 ;  /* 0x002e081001007387 */ /* 0x0081e80000100a00 */
        /* <DEDUP_REMOVED lines=13> */
[----:B------:R-:W-:Y:S04]  /*47930*/  STL.64 [R1+0x1a0], R8 ;  /* 0x0001a00801007387 */ /* 0x000fe80000100a00 */
[----:B------:R0:W-:Y:S04]  /*47940*/  STL.64 [R1+0x1a8], R10 ;  /* 0x0001a80a01007387 */ /* 0x0001e80000100a00 */
[----:B0-----:R-:W4:Y:S04]  /*47950*/  LDL.LU.64 R10, [R1+0x2e60] ;  /* 0x002e6000010a7983 */ /* 0x001f280000300a00 */
[----:B------:R-:W4:Y:S04]  /*47960*/  LDL.LU.64 R8, [R1+0x2e58] ;  /* 0x002e580001087983 */ /* 0x000f280000300a00 */
[----:B------:R-:W2:Y:S01]  /*47970*/  LDL.LU R25, [R1+0x690] ;  /* 0x0006900001197983 */ /* 0x000ea20000300800 */
[C---:B------:R-:W-:Y:S03]  /*47980*/  HMMA.16816.F32 R12, R4.reuse, R20, R12 ;  /* 0x00000014040c723c */ /* 0x040fe6000000180c */
[----:B------:R-:W-:Y:S04]  /*47990*/  STL.64 [R1+0x2df0], R26 ;  /* 0x002df01a01007387 */ /* 0x000fe80000100a00 */
[----:B--2---:R0:W-:Y:S04]  /*479a0*/  STL [R1+0x2dec], R25 ;  /* 0x002dec1901007387 */ /* 0x0041e80000100800 */
[----:B------:R-:W2:Y:S04]  /*479b0*/  LDL.LU R24, [R1+0x10] ;  /* 0x0000100001187983 */ /* 0x000ea80000300800 */
[----:B0-----:R-:W2:Y:S04]  /*479c0*/  LDL.LU R25, [R1+0x14] ;  /* 0x0000140001197983 */ /* 0x001ea80000300800 */
[----:B------:R-:W2:Y:S04]  /*479d0*/  LDL.LU R26, [R1+0x18] ;  /* 0x00001800011a7983 */ /* 0x000ea80000300800 */
[----:B------:R-:W2:Y:S04]  /*479e0*/  LDL.LU R27, [R1+0x1c] ;  /* 0x00001c00011b7983 */ /* 0x000ea80000300800 */
[----:B------:R-:W-:Y:S04]  /*479f0*/  STL.64 [R1+0x180], R12 ;  /* 0x0001800c01007387 */ /* 0x000fe80000100a00 */
[----:B------:R0:W-:Y:S04]  /*47a00*/  STL.64 [R1+0x188], R14 ;  /* 0x0001880e01007387 */ /* 0x0001e80000100a00 */
[----:B0-----:R-:W4:Y:S04]  /*47a10*/  LDL.LU.64 R14, [R1+0x2e50] ;  /* 0x002e5000010e7983 */ /* 0x001f280000300a00 */
[----:B------:R-:W3:Y:S04]  /*47a20*/  LDL.LU.64 R12, [R1+0x2e48] ;  /* 0x002e4800010c7983 */ /* 0x000ee80000300a00 */
        /* <DEDUP_REMOVED lines=8> */
[----:B------:R-:W4:Y:S01]  /*47ab0*/  LDL.LU R15, [R1+0x6b0] ;  /* 0x0006b000010f7983 */ /* 0x000f220000300800 */
[----:B---3--:R-:W-:-:S15]  /*47ac0*/  HMMA.16816.F32 R8, R4, R12, R8 ;  /* 0x0000000c0408723c */ /* 0x008fde0000001808 */
[----:B------:R-:W-:-:S08]  /*47ad0*/  NOP ;  /* 0x0000000000007918 */ /* 0x000fd00000000000 */
[----:B------:R-:W-:Y:S04]  /*47ae0*/  STL.64 [R1+0x150], R8 ;  /* 0x0001500801007387 */ /* 0x000fe80000100a00 */
[----:B------:R0:W-:Y:S04]  /*47af0*/  STL.64 [R1+0x158], R10 ;  /* 0x0001580a01007387 */ /* 0x0001e80000100a00 */
[----:B0-----:R-:W3:Y:S04]  /*47b00*/  LDL.LU.64 R10, [R1+0x2e30] ;  /* 0x002e3000010a7983 */ /* 0x001ee80000300a00 */
[----:B------:R-:W2:Y:S04]  /*47b10*/  LDL.LU.64 R8, [R1+0x2e28] ;  /* 0x002e280001087983 */ /* 0x000ea80000300a00 */
[----:B----4-:R0:W-:Y:S04]  /*47b20*/  STL [R1+0x2de8], R15 ;  /* 0x002de80f01007387 */ /* 0x0101e80000100800 */
[----:B------:R-:W4:Y:S04]  /*47b30*/  LDL.LU R12, [R1] ;  /* 0x00000000010c7983 */ /* 0x000f280000300800 */
[----:B------:R-:W4:Y:S04]  /*47b40*/  LDL.LU R13, [R1+0x4] ;  /* 0x00000400010d7983 */ /* 0x000f280000300800 */
[----:B------:R-:W4:Y:S04]  /*47b50*/  LDL.LU R14, [R1+0x8] ;  /* 0x00000800010e7983 */ /* 0x000f280000300800 */
[----:B0-----:R-:W4:Y:S01]  /*47b60*/  LDL.LU R15, [R1+0xc] ;  /* 0x00000c00010f7983 */ /* 0x001f220000300800 */
[----:B---3--:R-:W-:-:S15]  /*47b70*/  HMMA.16816.F32 R16, R4, R10, R16 ;  /* 0x0000000a0410723c */ /* 0x008fde0000001810 */
        /* <DEDUP_REMOVED lines=15> */
[----:B--2---:R-:W-:-:S02]  /*47c70*/  IMAD R18, R18, 0x100, R2 ;  /* 0x0000010012127824 */ /* 0x004fc400078e0202 */
[----:B---3--:R-:W-:Y:S02]  /*47c80*/  IMAD R16, R16, 0x100, R23 ;  /* 0x0000010010107824 */ /* 0x008fe400078e0217 */
[----:B------:R-:W4:Y:S01]  /*47c90*/  LDL.LU R23, [R1+0x2e04] ;  /* 0x002e040001177983 */ /* 0x000f220000300800 */
[----:B------:R-:W-:Y:S02]  /*47ca0*/  IMAD R17, R17, 0x100, R0 ;  /* 0x0000010011117824 */ /* 0x000fe400078e0200 */
[----:B------:R-:W-:Y:S01]  /*47cb0*/  IMAD R19, R19, 0x100, R3 ;  /* 0x0000010013137824 */ /* 0x000fe200078e0203 */
[----:B------:R-:W2:Y:S04]  /*47cc0*/  LDL.LU R0, [R1+0x2e00] ;  /* 0x002e000001007983 */ /* 0x000ea80000300800 */
[----:B------:R-:W3:Y:S04]  /*47cd0*/  LDL.LU R2, [R1+0x2dfc] ;  /* 0x002dfc0001027983 */ /* 0x000ee80000300800 */
[----:B------:R-:W3:Y:S02]  /*47ce0*/  LDL.LU R3, [R1+0x2df8] ;  /* 0x002df80001037983 */ /* 0x000ee40000300800 */
[----:B---3--:R-:W-:-:S15]  /*47cf0*/  HMMA.16816.F32 R24, R4, R2, R24 ;  /* 0x000000020418723c */ /* 0x008fde0000001818 */
[----:B------:R-:W-:-:S08]  /*47d00*/  NOP ;  /* 0x0000000000007918 */ /* 0x000fd00000000000 */
[----:B------:R-:W-:Y:S04]  /*47d10*/  STL.64 [R1+0x20], R24 ;  /* 0x0000201801007387 */ /* 0x000fe80000100a00 */
[----:B------:R0:W-:Y:S04]  /*47d20*/  STL.64 [R1+0x28], R26 ;  /* 0x0000281a01007387 */ /* 0x0001e80000100a00 */
[----:B0-----:R-:W3:Y:S04]  /*47d30*/  LDL.LU.64 R26, [R1+0x2df0] ;  /* 0x002df000011a7983 */ /* 0x001ee80000300a00 */
[----:B------:R-:W2:Y:S01]  /*47d40*/  LDL.LU R25, [R1+0x2dec] ;  /* 0x002dec0001197983 */ /* 0x000ea20000300800 */
[----:B----4-:R-:W-:Y:S03]  /*47d50*/  HMMA.16816.F32 R4, R4, R22, R12 ;  /* 0x000000160404723c */ /* 0x010fe6000000180c */
[----:B------:R-:W4:-:S15]  /*47d60*/  LDL.LU R15, [R1+0x2de8] ;  /* 0x002de800010f7983 */ /* 0x000f1e0000300800 */
[----:B------:R-:W-:-:S05]  /*47d70*/  NOP ;  /* 0x0000000000007918 */ /* 0x000fca0000000000 */
[----:B------:R0:W-:Y:S04]  /*47d80*/  STL.64 [R1], R4 ;  /* 0x0000000401007387 */ /* 0x0001e80000100a00 */
[----:B------:R1:W-:Y:S04]  /*47d90*/  STL [R1+0x8], R6 ;  /* 0x0000080601007387 */ /* 0x0003e80000100800 */
[----:B0-----:R-:W4:Y:S04]  /*47da0*/  LDL.LU R4, [R1+0x30] ;  /* 0x0000300001047983 */ /* 0x001f280000300800 */
[----:B------:R-:W4:Y:S04]  /*47db0*/  LDL.LU R5, [R1+0x34] ;  /* 0x0000340001057983 */ /* 0x000f280000300800 */
[----:B-1----:R-:W4:Y:S01]  /*47dc0*/  LDL.LU R6, [R1+0x38] ;  /* 0x0000380001067983 */ /* 0x002f220000300800 */
[----:B--2---:R-:W-:-:S02]  /*47dd0*/  F2FP.F16.E5M2.UNPACK_B R24, R25.H1 ;  /* 0x00000019ff18723e */ /* 0x004fc400030004ff */
[----:B---3--:R-:W-:Y:S01]  /*47de0*/  F2FP.F16.E5M2.UNPACK_B R25, R27.H1 ;  /* 0x0000001bff19723e */ /* 0x008fe200030004ff */
[----:B------:R-:W-:Y:S02]  /*47df0*/  IMAD.MOV.U32 R27, RZ, RZ, R7 ;  /* 0x000000ffff1b7224 */ /* 0x000fe400078e0007 */
[----:B------:R-:W4:Y:S01]  /*47e00*/  LDL.LU R7, [R1+0x3c] ;  /* 0x00003c0001077983 */ /* 0x000f220000300800 */
[----:B------:R-:W-:Y:S02]  /*47e10*/  F2FP.F16.E5M2.UNPACK_B R16, R16 ;  /* 0x00000010ff10723e */ /* 0x000fe400020004ff */
[----:B------:R-:W-:Y:S02]  /*47e20*/  F2FP.F16.E5M2.UNPACK_B R17, R17 ;  /* 0x00000011ff11723e */ /* 0x000fe400020004ff */
[----:B------:R-:W-:Y:S02]  /*47e30*/  F2FP.F16.E5M2.UNPACK_B R18, R18 ;  /* 0x00000012ff12723e */ /* 0x000fe400020004ff */
[----:B------:R-:W-:-:S02]  /*47e40*/  F2FP.F16.E5M2.UNPACK_B R19, R19 ;  /* 0x00000013ff13723e */ /* 0x000fc400020004ff */
[----:B------:R-:W-:Y:S02]  /*47e50*/  F2FP.F16.E5M2.UNPACK_B R20, R20.H1 ;  /* 0x00000014ff14723e */ /* 0x000fe400030004ff */
[----:B------:R-:W-:Y:S01]  /*47e60*/  F2FP.F16.E5M2.UNPACK_B R21, R21.H1 ;  /* 0x00000015ff15723e */ /* 0x000fe200030004ff */
[----:B------:R-:W-:Y:S04]  /*47e70*/  STL.64 [R1+0x2d98], R26 ;  /* 0x002d981a01007387 */ /* 0x000fe80000100a00 */
[----:B------:R-:W-:Y:S01]  /*47e80*/  STL.64 [R1+0x2d90], R24 ;  /* 0x002d901801007387 */ /* 0x000fe20000100a00 */
[----:B------:R-:W-:Y:S02]  /*47e90*/  F2FP.F16.E5M2.UNPACK_B R12, R0.H1 ;  /* 0x00000000ff0c723e */ /* 0x000fe400030004ff */
[----:B------:R-:W-:Y:S01]  /*47ea0*/  F2FP.F16.E5M2.UNPACK_B R13, R29.H1 ;  /* 0x0000001dff0d723e */ /* 0x000fe200030004ff */
[----:B----4-:R-:W-:-:S15]  /*47eb0*/  HMMA.16816.F32 R4, R16, R24, R4 ;  /* 0x000000181004723c */ /* 0x010fde0000001804 */
[----:B------:R-:W-:-:S08]  /*47ec0*/  NOP ;  /* 0x0000000000007918 */ /* 0x000fd00000000000 */
[----:B------:R-:W-:Y:S04]  /*47ed0*/  STL.64 [R1+0x10], R4 ;  /* 0x0000100401007387 */ /* 0x000fe80000100a00 */
[----:B------:R0:W-:Y:S02]  /*47ee0*/  STL.64 [R1+0x18], R6 ;  /* 0x0000180601007387 */ /* 0x0001e40000100a00 */
[----:B0-----:R-:W-:Y:S06]  /*47ef0*/  HMMA.16816.F32 R4, R16, R20, R8 ;  /* 0x000000141004723c */ /* 0x001fec0000001808 */
[----:B------:R-:W-:-:S15]  /*47f00*/  STL.64 [R1+0x2db0], R20 ;  /* 0x002db01401007387 */ /* 0x000fde0000100a00 */
[----:B------:R-:W-:-:S02]  /*47f10*/  NOP ;  /* 0x0000000000007918 */ /* 0x000fc40000000000 */
[----:B------:R0:W-:Y:S04]  /*47f20*/  STL.64 [R1+0x30], R4 ;  /* 0x0000300401007387 */ /* 0x0001e80000100a00 */
[----:B------:R-:W-:Y:S04]  /*47f30*/  STL.64 [R1+0x38], R6 ;  /* 0x0000380601007387 */ /* 0x000fe80000100a00 */
[----:B------:R-:W-:Y:S04]  /*47f40*/  STL [R1+0x2dc8], R12 ;  /* 0x002dc80c01007387 */ /* 0x000fe80000100800 */
[----:B0-----:R-:W2:Y:S04]  /*47f50*/  LDL.LU R4, [R1+0xba8] ;  /* 0x000ba80001047983 */ /* 0x001ea80000300800 */
[----:B------:R0:W-:Y:S04]  /*47f60*/  STL [R1+0x2dcc], R13 ;  /* 0x002dcc0d01007387 */ /* 0x0001e80000100800 */
[----:B0-----:R-:W3:Y:S04]  /*47f70*/  LDL.LU R13, [R1+0xbb4] ;  /* 0x000bb400010d7983 */ /* 0x001ee80000300800 */
[----:B---3--:R0:W-:Y:S04]  /*47f80*/  STL [R1+0x2dd0], R13 ;  /* 0x002dd00d01007387 */ /* 0x0081e80000100800 */
[----:B0-----:R-:W3:Y:S04]  /*47f90*/  LDL.LU R13, [R1+0xbac] ;  /* 0x000bac00010d7983 */ /* 0x001ee80000300800 */
[----:B------:R-:W2:Y:S04]  /*47fa0*/  LDL.LU R5, [R1+0xbb0] ;  /* 0x000bb00001057983 */ /* 0x000ea80000300800 */
[----:B------:R-:W4:Y:S04]  /*47fb0*/  LDL.LU R12, [R1+0xbbc] ;  /* 0x000bbc00010c7983 */ /* 0x000f280000300800 */
[----:B------:R-:W3:Y:S04]  /*47fc0*/  LDL.LU R6, [R1+0xbb8] ;  /* 0x000bb80001067983 */ /* 0x000ee80000300800 */
[----:B------:R-:W4:Y:S04]  /*47fd0*/  LDL.LU R10, [R1+0x6c0] ;  /* 0x0006c000010a7983 */ /* 0x000f280000300800 */
[----:B------:R-:W4:Y:S04]  /*47fe0*/  LDL.LU R11, [R1+0x6c4] ;  /* 0x0006c400010b7983 */ /* 0x000f280000300800 */
        /* <DEDUP_REMOVED lines=10> */
[----:B------:R-:W2:Y:S04]  /*48090*/  LDL.LU R22, [R1+0xc8] ;  /* 0x0000c80001167983 */ /* 0x000ea80000300800 */
[----:B------:R-:W2:Y:S01]  /*480a0*/  LDL.LU R23, [R1+0xcc] ;  /* 0x0000cc0001177983 */ /* 0x000ea20000300800 */
[----:B------:R-:W-:-:S02]  /*480b0*/  F2FP.F16.E5M2.UNPACK_B R14, R15.H1 ;  /* 0x0000000fff0e723e */ /* 0x000fc400030004ff */
[----:B------:R-:W-:Y:S01]  /*480c0*/  F2FP.F16.E5M2.UNPACK_B R15, R28.H1 ;  /* 0x0000001cff0f723e */ /* 0x000fe200030004ff */
[----:B--2---:R-:W-:Y:S04]  /*480d0*/  STL.64 [R1+0x2dc0], R22 ;  /* 0x002dc01601007387 */ /* 0x004fe80000100a00 */
[----:B----4-:R0:W-:Y:S04]  /*480e0*/  STL.64 [R1+0x2db8], R20 ;  /* 0x002db81401007387 */ /* 0x0101e80000100a00 */
[----:B0-----:R-:W2:Y:S04]  /*480f0*/  LDL.LU R20, [R1+0x90] ;  /* 0x0000900001147983 */ /* 0x001ea80000300800 */
[----:B------:R-:W2:Y:S04]  /*48100*/  LDL.LU R21, [R1+0x94] ;  /* 0x0000940001157983 */ /* 0x000ea80000300800 */
[----:B------:R-:W2:Y:S04]  /*48110*/  LDL.LU R22, [R1+0x98] ;  /* 0x0000980001167983 */ /* 0x000ea80000300800 */
[----:B------:R-:W2:Y:S04]  /*48120*/  LDL.LU R23, [R1+0x9c] ;  /* 0x00009c0001177983 */ /* 0x000ea80000300800 */
[----:B------:R-:W4:Y:S04]  /*48130*/  LDL.LU R8, [R1+0x6e0] ;  /* 0x0006e00001087983 */ /* 0x000f280000300800 */
[----:B------:R-:W3:Y:S04]  /*48140*/  LDL.LU R9, [R1+0x6e4] ;  /* 0x0006e40001097983 */ /* 0x000ee80000300800 */
[----:B------:R-:W2:Y:S04]  /*48150*/  LDL.LU R24, [R1+0x120] ;  /* 0x0001200001187983 */ /* 0x000ea80000300800 */
[----:B------:R-:W2:Y:S04]  /*48160*/  LDL.LU R25, [R1+0x124] ;  /* 0x0001240001197983 */ /* 0x000ea80000300800 */
[----:B------:R-:W4:Y:S04]  /*48170*/  LDL.LU R26, [R1+0x128] ;  /* 0x00012800011a7983 */ /* 0x000f280000300800 */
[----:B------:R-:W4:Y:S01]  /*48180*/  LDL.LU R27, [R1+0x12c] ;  /* 0x00012c00011b7983 */ /* 0x000f220000300800 */
[----:B------:R-:W-:Y:S03]  /*48190*/  HMMA.16816.F32 R4, R16, R14, R4 ;  /* 0x0000000e1004723c */ /* 0x000fe60000001804 */
        /* <DEDUP_REMOVED lines=12> */
[----:B0-----:R-:W4:Y:S04]  /*48260*/  LDL.LU.64 R6, [R1+0x2de0] ;  /* 0x002de00001067983 */ /* 0x001f280000300a00 */
[----:B------:R-:W3:Y:S02]  /*48270*/  LDL.LU.64 R4, [R1+0x2dd8] ;  /* 0x002dd80001047983 */ /* 0x000ee40000300a00 */
[----:B---3--:R-:W-:-:S02]  /*48280*/  IMAD R4, R4, 0x100, R13 ;  /* 0x0000010004047824 */ /* 0x008fc400078e020d */
[----:B------:R-:W3:Y:S01]  /*48290*/  LDL.LU R13, [R1+0x2dd0] ;  /* 0x002dd000010d7983 */ /* 0x000ee20000300800 */
[----:B----4-:R-:W-:Y:S02]  /*482a0*/  IMAD R6, R6, 0x100, R12 ;  /* 0x0000010006067824 */ /* 0x010fe400078e020c */
[----:B---3--:R-:W-:Y:S02]  /*482b0*/  IMAD R5, R5, 0x100, R13 ;  /* 0x0000010005057824 */ /* 0x008fe400078e020d */
[----:B------:R-:W3:Y:S04]  /*482c0*/  LDL.LU R13, [R1+0x2dcc] ;  /* 0x002dcc00010d7983 */ /* 0x000ee80000300800 */
[----:B------:R-:W3:Y:S02]  /*482d0*/  LDL.LU R12, [R1+0x2dc8] ;  /* 0x002dc800010c7983 */ /* 0x000ee40000300800 */
[----:B---3--:R-:W-:-:S15]  /*482e0*/  HMMA.16816.F32 R20, R16, R12, R20 ;  /* 0x0000000c1014723c */ /* 0x008fde0000001814 */
[----:B------:R-:W-:-:S08]  /*482f0*/  NOP ;  /* 0x0000000000007918 */ /* 0x000fd00000000000 */
[----:B------:R-:W-:Y:S04]  /*48300*/  STL.64 [R1+0x50], R20 ;  /* 0x0000501401007387 */ /* 0x000fe80000100a00 */
[----:B------:R0:W-:Y:S04]  /*48310*/  STL.64 [R1+0x58], R22 ;  /* 0x0000581601007387 */ /* 0x0001e80000100a00 */
[----:B0-----:R-:W3:Y:S04]  /*48320*/  LDL.LU.64 R22, [R1+0x2dc0] ;  /* 0x002dc00001167983 */ /* 0x001ee80000300a00 */
[----:B------:R-:W3:Y:S01]  /*48330*/  LDL.LU.64 R20, [R1+0x2db8] ;  /* 0x002db80001147983 */ /* 0x000ee20000300a00 */
[----:B------:R-:W-:-:S02]  /*48340*/  F2FP.F16.E5M2.UNPACK_B R10, R10.H1 ;  /* 0x0000000aff0a723e */ /* 0x000fc400030004ff */
[----:B------:R-:W-:Y:S02]  /*48350*/  F2FP.F16.E5M2.UNPACK_B R11, R11.H1 ;  /* 0x0000000bff0b723e */ /* 0x000fe400030004ff */
[----:B------:R-:W-:Y:S02]  /*48360*/  F2FP.F16.E5M2.UNPACK_B R8, R8.H1 ;  /* 0x00000008ff08723e */ /* 0x000fe400030004ff */
[----:B------:R-:W-:-:S07]  /*48370*/  F2FP.F16.E5M2.UNPACK_B R9, R9.H1 ;  /* 0x00000009ff09723e */ /* 0x000fce00030004ff */
[C---:B--2---:R-:W-:Y:S01]  /*48380*/  HMMA.16816.F32 R24, R16.reuse, R8, R24 ;  /* 0x000000081018723c */ /* 0x044fe20000001818 */
[----:B------:R-:W-:Y:S04]  /*48390*/  STL.64 [R1+0x2d78], R14 ;  /* 0x002d780e01007387 */ /* 0x000fe80000100a00 */
[----:B------:R0:W-:Y:S04]  /*483a0*/  STL.64 [R1+0x2d70], R12 ;  /* 0x002d700c01007387 */ /* 0x0001e80000100a00 */
[----:B0-----:R-:W2:Y:S04]  /*483b0*/  LDL.LU R12, [R1+0xe0] ;  /* 0x0000e000010c7983 */ /* 0x001ea80000300800 */
[----:B------:R-:W2:Y:S04]  /*483c0*/  LDL.LU R13, [R1+0xe4] ;  /* 0x0000e400010d7983 */ /* 0x000ea80000300800 */
[----:B------:R-:W2:Y:S04]  /*483d0*/  LDL.LU R14, [R1+0xe8] ;  /* 0x0000e800010e7983 */ /* 0x000ea80000300800 */
[----:B------:R-:W2:Y:S01]  /*483e0*/  LDL.LU R15, [R1+0xec] ;  /* 0x0000ec00010f7983 */ /* 0x000ea20000300800 */
[----:B---3--:R-:W-:-:S15]  /*483f0*/  HMMA.16816.F32 R20, R16, R10, R20 ;  /* 0x0000000a1014723c */ /* 0x008fde0000001814 */
[----:B------:R-:W-:-:S08]  /*48400*/  NOP ;  /* 0x0000000000007918 */ /* 0x000fd00000000000 */
[----:B------:R0:W-:Y:S04]  /*48410*/  STL.64 [R1+0x60], R20 ;  /* 0x0000601401007387 */ /* 0x0001e80000100a00 */
[----:B------:R-:W-:Y:S04]  /*48420*/  STL.64 [R1+0x68], R22 ;  /* 0x0000681601007387 */ /* 0x000fe80000100a00 */
[----:B0-----:R-:W3:Y:S04]  /*48430*/  LDL.LU.64 R20, [R1+0x2db0] ;  /* 0x002db00001147983 */ /* 0x001ee80000300a00 */
[----:B------:R-:W-:Y:S04]  /*48440*/  STL [R1+0x2d48], R11 ;  /* 0x002d480b01007387 */ /* 0x000fe80000100800 */
[----:B------:R-:W-:Y:S04]  /*48450*/  STL.64 [R1+0x680], R24 ;  /* 0x0006801801007387 */ /* 0x000fe80000100a00 */
[----:B------:R0:W-:Y:S04]  /*48460*/  STL.64 [R1+0x688], R26 ;  /* 0x0006881a01007387 */ /* 0x0001e80000100a00 */
[----:B0-----:R-:W4:Y:S04]  /*48470*/  LDL.LU.64 R26, [R1+0x2da8] ;  /* 0x002da800011a7983 */ /* 0x001f280000300a00 */
[----:B------:R-:W4:Y:S01]  /*48480*/  LDL.LU.64 R24, [R1+0x2da0] ;  /* 0x002da00001187983 */ /* 0x000f220000300a00 */
[----:B------:R-:W-:Y:S01]  /*48490*/  IMAD R7, R2, 0x100, R7 ;  /* 0x0000010002077824 */ /* 0x000fe200078e0207 */
[----:B------:R-:W-:-:S02]  /*484a0*/  F2FP.F16.E5M2.UNPACK_B R2, R3.H1 ;  /* 0x00000003ff02723e */ /* 0x000fc400030004ff */
[----:B------:R-:W-:Y:S02]  /*484b0*/  F2FP.F16.E5M2.UNPACK_B R3, R28.H1 ;  /* 0x0000001cff03723e */ /* 0x000fe400030004ff */
[----:B------:R-:W-:Y:S01]  /*484c0*/  F2FP.F16.E5M2.UNPACK_B R22, R0.H1 ;  /* 0x00000000ff16723e */ /* 0x000fe200030004ff */
[----:B------:R-:W3:Y:S01]  /*484d0*/  LDL.LU R28, [R1+0xbf4] ;  /* 0x000bf400011c7983 */ /* 0x000ee20000300800 */
[----:B------:R-:W-:-:S03]  /*484e0*/  F2FP.F16.E5M2.UNPACK_B R23, R29.H1 ;  /* 0x0000001dff17723e */ /* 0x000fc600030004ff */
[----:B------:R-:W3:Y:S04]  /*484f0*/  LDL.LU R0, [R1+0xc00] ;  /* 0x000c000001007983 */ /* 0x000ee80000300800 */
[C---:B--2---:R-:W-:Y:S01]  /*48500*/  HMMA.16816.F32 R12, R16.reuse, R22, R12 ;  /* 0x00000016100c723c */ /* 0x044fe2000000180c */
[----:B------:R-:W2:Y:S05]  /*48510*/  LDL.LU R29, [R1+0xbfc] ;  /* 0x000bfc00011d7983 */ /* 0x000eaa0000300800 */
[----:B----4-:R-:W-:-:S15]  /*48520*/  HMMA.16816.F32 R24, R16, R2, R24 ;  /* 0x000000021018723c */ /* 0x010fde0000001818 */
[----:B------:R-:W-:-:S08]  /*48530*/  NOP ;  /* 0x0000000000007918 */ /* 0x000fd00000000000 */
[----:B------:R-:W-:Y:S04]  /*48540*/  STL.64 [R1+0x670], R24 ;  /* 0x0006701801007387 */ /* 0x000fe80000100a00 */
[----:B------:R0:W-:Y:S04]  /*48550*/  STL.64 [R1+0x678], R26 ;  /* 0x0006781a01007387 */ /* 0x0001e80000100a00 */
[----:B0-----:R-:W4:Y:S04]  /*48560*/  LDL.LU.64 R26, [R1+0x2d98] ;  /* 0x002d9800011a7983 */ /* 0x001f280000300a00 */
[----:B------:R-:W2:Y:S04]  /*48570*/  LDL.LU.64 R24, [R1+0x2d90] ;  /* 0x002d900001187983 */ /* 0x000ea80000300a00 */
[----:B------:R-:W-:Y:S04]  /*48580*/  STL.64 [R1+0x2d88], R22 ;  /* 0x002d881601007387 */ /* 0x000fe80000100a00 */
[----:B---3--:R0:W-:Y:S04]  /*48590*/  STL.64 [R1+0x2d80], R20 ;  /* 0x002d801401007387 */ /* 0x0081e80000100a00 */
[----:B------:R1:W-:Y:S04]  /*485a0*/  STL.64 [R1+0x120], R12 ;  /* 0x0001200c01007387 */ /* 0x0003e80000100a00 */
[----:B------:R3:W-:Y:S04]  /*485b0*/  STL.64 [R1+0x128], R14 ;  /* 0x0001280e01007387 */ /* 0x0007e80000100a00 */
[----:B0-----:R-:W2:Y:S04]  /*485c0*/  LDL.LU R20, [R1+0x100] ;  /* 0x0001000001147983 */ /* 0x001ea80000300800 */
[----:B------:R-:W2:Y:S04]  /*485d0*/  LDL.LU R21, [R1+0x104] ;  /* 0x0001040001157983 */ /* 0x000ea80000300800 */
[----:B------:R-:W2:Y:S04]  /*485e0*/  LDL.LU R22, [R1+0x108] ;  /* 0x0001080001167983 */ /* 0x000ea80000300800 */
[----:B------:R-:W2:Y:S04]  /*485f0*/  LDL.LU R23, [R1+0x10c] ;  /* 0x00010c0001177983 */ /* 0x000ea80000300800 */
[----:B-1----:R-:W4:Y:S04]  /*48600*/  LDL.LU R12, [R1+0x170] ;  /* 0x00017000010c7983 */ /* 0x002f280000300800 */
[----:B------:R-:W4:Y:S04]  /*48610*/  LDL.LU R13, [R1+0x174] ;  /* 0x00017400010d7983 */ /* 0x000f280000300800 */
[----:B---3--:R-:W3:Y:S04]  /*48620*/  LDL.LU R14, [R1+0x178] ;  /* 0x00017800010e7983 */ /* 0x008ee80000300800 */
        /* <DEDUP_REMOVED lines=86> */
[----:B------:R-:W3:Y:S04]  /*48b90*/  LDL.LU R28, [R1+0xc14] ;  /* 0x000c1400011c7983 */ /* 0x000ee80000300800 */
[----:B------:R-:W4:Y:S04]  /*48ba0*/  LDL.LU R0, [R1+0xc20] ;  /* 0x000c200001007983 */ /* 0x000f280000300800 */
[----:B------:R-:W4:Y:S01]  /*48bb0*/  LDL.LU R29, [R1+0xc1c] ;  /* 0x000c1c00011d7983 */ /* 0x000f220000300800 */
[C---:B--2---:R-:W-:Y:S06]  /*48bc0*/  HMMA.16816.F32 R24, R4.reuse, R2, R24 ;  /* 0x000000020418723c */ /* 0x044fec0000001818 */
        /* <DEDUP_REMOVED lines=93> */
[----:B------:R-:W-:-:S02]  /*491a0*/  IMAD R5, R6, 0x100, R5 ;  /* 0x0000010006057824 */ /* 0x000fc400078e0205 */
[----:B------:R-:W-:Y:S01]  /*491b0*/  IMAD R6, R28, 0x100, R7 ;  /* 0x000001001c067824 */ /* 0x000fe200078e0207 */
[----:B------:R-:W-:Y:S01]  /*491c0*/  STL [R1+0x2c58], R11 ;  /* 0x002c580b01007387 */ /* 0x000fe20000100800 */
[----:B------:R-:W-:-:S03]  /*491d0*/  IMAD R7, R29, 0x100, R0 ;  /* 0x000001001d077824 */ /* 0x000fc600078e0200 */
        /* <DEDUP_REMOVED lines=15> */
[----:B------:R-:W2:Y:S04]  /*492d0*/  LDL.LU.64 R24, [R1+0x2ca0] ;  /* 0x002ca00001187983 */ /* 0x000ea80000300a00 */
[----:B------:R-:W-:Y:S04]  /*492e0*/  STL.64 [R1+0x2c98], R22 ;  /* 0x002c981601007387 */ /* 0x000fe80000100a00 */
[----:B------:R0:W-:Y:S04]  /*492f0*/  STL.64 [R1+0x2c90], R20 ;  /* 0x002c901401007387 */ /* 0x0001e80000100a00 */
        /* <DEDUP_REMOVED lines=105> */
[----:B------:R-:W-:Y:S01]  /*49990*/  IMAD R19, R29, 0x100, R0 ;  /* 0x000001001d137824 */ /* 0x000fe200078e0200 */
[----:B------:R-:W-:Y:S02]  /*499a0*/  F2FP.F16.E5M2.UNPACK_B R16, R16 ;  /* 0x00000010ff10723e */ /* 0x000fe400020004ff */
[----:B------:R-:W-:Y:S02]  /*499b0*/  F2FP.F16.E5M2.UNPACK_B R17, R17 ;  /* 0x00000011ff11723e */ /* 0x000fe400020004ff */
[----:B------:R-:W-:Y:S02]  /*499c0*/  F2FP.F16.E5M2.UNPACK_B R18, R18 ;  /* 0x00000012ff12723e */ /* 0x000fe400020004ff */
[----:B------:R-:W-:Y:S01]  /*499d0*/  F2FP.F16.E5M2.UNPACK_B R19, R19 ;  /* 0x00000013ff13723e */ /* 0x000fe200020004ff */
[----:B---3--:R-:W-:-:S15]  /*499e0*/  HMMA.16816.F32 R8, R4, R22, R8 ;  /* 0x000000160408723c */ /* 0x008fde0000001808 */
[----:B------:R-:W-:-:S08]  /*499f0*/  NOP ;  /* 0x0000000000007918 */ /* 0x000fd00000000000 */
[----:B------:R0:W-:Y:S04]  /*49a00*/  STL.64 [R1+0x550], R8 ;  /* 0x0005500801007387 */ /* 0x0001e80000100a00 */
[----:B------:R1:W-:Y:S04]  /*49a10*/  STL.64 [R1+0x558], R10 ;  /* 0x0005580a01007387 */ /* 0x0003e80000100a00 */
[----:B0-----:R-:W3:Y:S01]  /*49a20*/  LDL.LU R8, [R1+0x300] ;  /* 0x0003000001087983 */ /* 0x001ee20000300800 */
[----:B----4-:R-:W-:-:S15]  /*49a30*/  HMMA.16816.F32 R4, R16, R24, R12 ;  /* 0x000000181004723c */ /* 0x010fde000000180c */
[----:B------:R-:W-:-:S08]  /*49a40*/  NOP ;  /* 0x0000000000007918 */ /* 0x000fd00000000000 */
[----:B------:R-:W-:Y:S04]  /*49a50*/  STL.64 [R1+0x190], R4 ;  /* 0x0001900401007387 */ /* 0x000fe80000100a00 */
[----:B------:R-:W-:Y:S04]  /*49a60*/  STL.64 [R1+0x198], R6 ;  /* 0x0001980601007387 */ /* 0x000fe80000100a00 */
[----:B------:R-:W3:Y:S04]  /*49a70*/  LDL.LU R9, [R1+0x304] ;  /* 0x0003040001097983 */ /* 0x000ee80000300800 */
[----:B-1----:R-:W4:Y:S04]  /*49a80*/  LDL.LU R10, [R1+0x308] ;  /* 0x00030800010a7983 */ /* 0x002f280000300800 */
        /* <DEDUP_REMOVED lines=18> */
[----:B--2---:R-:W-:Y:S04]  /*49bb0*/  STL [R1+0x2bb8], R27 ;  /* 0x002bb81b01007387 */ /* 0x004fe80000100800 */
[----:B------:R0:W-:Y:S04]  /*49bc0*/  STL.64 [R1+0x2bb0], R24 ;  /* 0x002bb01801007387 */ /* 0x0001e80000100a00 */
[----:B0-----:R-:W2:Y:S04]  /*49bd0*/  LDL.LU R24, [R1+0x2c0] ;  /* 0x0002c00001187983 */ /* 0x001ea80000300800 */
[----:B------:R-:W2:Y:S04]  /*49be0*/  LDL.LU R25, [R1+0x2c4] ;  /* 0x0002c40001197983 */ /* 0x000ea80000300800 */
        /* <DEDUP_REMOVED lines=52> */
[----:B------:R0:W-:Y:S04]  /*49f30*/  STL [R1+0x2b74], R11 ;  /* 0x002b740b01007387 */ /* 0x0001e80000100800 */
[----:B0-----:R-:W2:Y:S01]  /*49f40*/  LDL.LU R11, [R1+0xc58] ;  /* 0x000c5800010b7983 */ /* 0x001ea20000300800 */
        /* <DEDUP_REMOVED lines=11> */
[----:B------:R-:W3:Y:S01]  /*4a000*/  LDL.LU.64 R24, [R1+0x2bc0] ;  /* 0x002bc00001187983 */ /* 0x000ee20000300a00 */
[----:B--2---:R-:W-:-:S02]  /*4a010*/  IMAD R6, R6, 0x100, R11 ;  /* 0x0000010006067824 */ /* 0x004fc400078e020b */
[----:B------:R-:W-:Y:S01]  /*4a020*/  IMAD R7, R28, 0x100, R7 ;  /* 0x000001001c077824 */ /* 0x000fe200078e0207 */
[----:B------:R-:W-:Y:S01]  /*4a030*/  F2FP.F16.E5M2.UNPACK_B R4, R4 ;  /* 0x00000004ff04723e */ /* 0x000fe200020004ff */
[----:B---3--:R-:W-:Y:S01]  /*4a040*/  HMMA.16816.F32 R16, R16, R22, R24 ;  /* 0x000000161010723c */ /* 0x008fe20000001818 */
[----:B------:R-:W2:Y:S04]  /*4a050*/  LDL.LU R27, [R1+0x2bb8] ;  /* 0x002bb800011b7983 */ /* 0x000ea80000300800 */
[----:B------:R-:W4:Y:S01]  /*4a060*/  LDL.LU.64 R24, [R1+0x2bb0] ;  /* 0x002bb00001187983 */ /* 0x000f220000300a00 */
[----:B------:R-:W-:Y:S02]  /*4a070*/  F2FP.F16.E5M2.UNPACK_B R5, R5 ;  /* 0x00000005ff05723e */ /* 0x000fe400020004ff */
[----:B------:R-:W-:-:S02]  /*4a080*/  F2FP.F16.E5M2.UNPACK_B R6, R6 ;  /* 0x00000006ff06723e */ /* 0x000fc400020004ff */
[----:B------:R-:W-:-:S13]  /*4a090*/  F2FP.F16.E5M2.UNPACK_B R7, R7 ;  /* 0x00000007ff07723e */ /* 0x000fda00020004ff */
[----:B------:R-:W-:Y:S01]  /*4a0a0*/  STL.64 [R1+0x510], R16 ;  /* 0x0005101001007387 */ /* 0x000fe20000100a00 */
[----:B------:R-:W-:-:S03]  /*4a0b0*/  IMAD.MOV.U32 R26, RZ, RZ, R18 ;  /* 0x000000ffff1a7224 */ /* 0x000fc600078e0012 */
[----:B------:R4:W-:Y:S04]  /*4a0c0*/  STL [R1+0x51c], R19 ;  /* 0x00051c1301007387 */ /* 0x0009e80000100800 */
[----:B------:R-:W-:Y:S01]  /*4a0d0*/  STL [R1+0x2a60], R26 ;  /* 0x002a601a01007387 */ /* 0x000fe20000100800 */
[----:B----4-:R-:W-:Y:S03]  /*4a0e0*/  HMMA.16816.F32 R16, R4, R24, R12 ;  /* 0x000000180410723c */ /* 0x010fe6000000180c */
[----:B------:R-:W3:-:S15]  /*4a0f0*/  LDL.LU R12, [R1+0x2a0] ;  /* 0x0002a000010c7983 */ /* 0x000ede0000300800 */
[----:B------:R-:W-:-:S05]  /*4a100*/  NOP ;  /* 0x0000000000007918 */ /* 0x000fca0000000000 */
[----:B------:R-:W-:Y:S04]  /*4a110*/  STL.64 [R1+0x500], R16 ;  /* 0x0005001001007387 */ /* 0x000fe80000100a00 */
[----:B------:R-:W-:Y:S04]  /*4a120*/  STL.64 [R1+0x508], R18 ;  /* 0x0005081201007387 */ /* 0x000fe80000100a00 */
        /* <DEDUP_REMOVED lines=21> */
[----:B------:R-:W-:Y:S04]  /*4a280*/  STL [R1+0x2b48], R27 ;  /* 0x002b481b01007387 */ /* 0x000fe80000100800 */
[----:B------:R0:W-:Y:S04]  /*4a290*/  STL.64 [R1+0x2b40], R24 ;  /* 0x002b401801007387 */ /* 0x0001e80000100a00 */
[----:B0-----:R-:W2:Y:S04]  /*4a2a0*/  LDL.LU R24, [R1+0x250] ;  /* 0x0002500001187983 */ /* 0x001ea80000300800 */
[----:B------:R-:W2:Y:S04]  /*4a2b0*/  LDL.LU R25, [R1+0x254] ;  /* 0x0002540001197983 */ /* 0x000ea80000300800 */
[----:B------:R-:W4:Y:S04]  /*4a2c0*/  LDL.LU R26, [R1+0x258] ;  /* 0x00025800011a7983 */ /* 0x000f280000300800 */
[----:B------:R-:W4:Y:S01]  /*4a2d0*/  LDL.LU R27, [R1+0x25c] ;  /* 0x00025c00011b7983 */ /* 0x000f220000300800 */
[----:B---3--:R-:W-:Y:S03]  /*4a2e0*/  HMMA.16816.F32 R12, R4, R20, R12 ;  /* 0x00000014040c723c */ /* 0x008fe6000000180c */
[----:B----4-:R-:W-:Y:S04]  /*4a2f0*/  STL.64 [R1+0x2b58], R26 ;  /* 0x002b581a01007387 */ /* 0x010fe80000100a00 */
[----:B--2---:R0:W-:Y:S02]  /*4a300*/  STL.64 [R1+0x2b50], R24 ;  /* 0x002b501801007387 */ /* 0x0041e40000100a00 */
[----:B0-----:R-:W-:-:S02]  /*4a310*/  IMAD.MOV.U32 R24, RZ, RZ, R0 ;  /* 0x000000ffff187224 */ /* 0x001fc400078e0000 */
[----:B------:R-:W2:Y:S01]  /*4a320*/  LDL.LU R0, [R1+0x2bac] ;  /* 0x002bac0001007983 */ /* 0x000ea20000300800 */
[----:B------:R-:W-:-:S03]  /*4a330*/  IMAD.MOV.U32 R25, RZ, RZ, R29 ;  /* 0x000000ffff197224 */ /* 0x000fc600078e001d */
[----:B------:R-:W3:Y:S04]  /*4a340*/  LDL.LU R29, [R1+0x2ba8] ;  /* 0x002ba800011d7983 */ /* 0x000ee80000300800 */
[----:B------:R-:W4:Y:S04]  /*4a350*/  LDL.LU R26, [R1+0x268] ;  /* 0x00026800011a7983 */ /* 0x000f280000300800 */
[----:B------:R-:W4:Y:S04]  /*4a360*/  LDL.LU R27, [R1+0x26c] ;  /* 0x00026c00011b7983 */ /* 0x000f280000300800 */
[----:B----4-:R-:W-:Y:S04]  /*4a370*/  STL.64 [R1+0x2b68], R26 ;  /* 0x002b681a01007387 */ /* 0x010fe80000100a00 */
[----:B------:R0:W-:Y:S04]  /*4a380*/  STL.64 [R1+0x2b60], R24 ;  /* 0x002b601801007387 */ /* 0x0001e80000100a00 */
[----:B0-----:R-:W4:Y:S04]  /*4a390*/  LDL.LU R24, [R1+0x270] ;  /* 0x0002700001187983 */ /* 0x001f280000300800 */
[----:B------:R-:W4:Y:S04]  /*4a3a0*/  LDL.LU R25, [R1+0x274] ;  /* 0x0002740001197983 */ /* 0x000f280000300800 */
[----:B------:R-:W-:Y:S04]  /*4a3b0*/  STL.64 [R1+0x4f0], R12 ;  /* 0x0004f00c01007387 */ /* 0x000fe80000100a00 */
[----:B------:R0:W-:Y:S04]  /*4a3c0*/  STL.64 [R1+0x4f8], R14 ;  /* 0x0004f80e01007387 */ /* 0x0001e80000100a00 */
[----:B0-----:R-:W4:Y:S01]  /*4a3d0*/  LDL.LU.64 R14, [R1+0x2ba0] ;  /* 0x002ba000010e7983 */ /* 0x001f220000300a00 */
[----:B---3--:R-:W-:-:S02]  /*4a3e0*/  IMAD.MOV.U32 R26, RZ, RZ, R29 ;  /* 0x000000ffff1a7224 */ /* 0x008fc400078e001d */
[----:B--2---:R-:W-:Y:S01]  /*4a3f0*/  IMAD.MOV.U32 R27, RZ, RZ, R0 ;  /* 0x000000ffff1b7224 */ /* 0x004fe200078e0000 */
[----:B------:R-:W2:Y:S01]  /*4a400*/  LDL.LU.64 R12, [R1+0x2b98] ;  /* 0x002b9800010c7983 */ /* 0x000ea20000300a00 */
[----:B----4-:R-:W-:-:S15]  /*4a410*/  HMMA.16816.F32 R8, R4, R14, R8 ;  /* 0x0000000e0408723c */ /* 0x010fde0000001808 */
[----:B------:R-:W-:-:S08]  /*4a420*/  NOP ;  /* 0x0000000000007918 */ /* 0x000fd00000000000 */
[----:B------:R0:W-:Y:S01]  /*4a430*/  STL.64 [R1+0x4e0], R8 ;  /* 0x0004e00801007387 */ /* 0x0001e20000100a00 */
[----:B------:R-:W-:Y:S02]  /*4a440*/  IMAD.MOV.U32 R29, RZ, RZ, R10 ;  /* 0x000000ffff1d7224 */ /* 0x000fe400078e000a */
[----:B------:R-:W-:Y:S02]  /*4a450*/  IMAD.MOV.U32 R0, RZ, RZ, R11 ;  /* 0x000000ffff007224 */ /* 0x000fe400078e000b */
[----:B------:R-:W2:Y:S04]  /*4a460*/  LDL.LU.64 R10, [R1+0x2b90] ;  /* 0x002b9000010a7983 */ /* 0x000ea80000300a00 */
[----:B0-----:R-:W2:Y:S04]  /*4a470*/  LDL.LU.64 R8, [R1+0x2b88] ;  /* 0x002b880001087983 */ /* 0x001ea80000300a00 */
[----:B------:R0:W-:Y:S04]  /*4a480*/  STL [R1+0x2834], R0 ;  /* 0x0028340001007387 */ /* 0x0001e80000100800 */
[----:B0-----:R-:W3:Y:S04]  /*4a490*/  LDL.LU R0, [R1+0xc80] ;  /* 0x000c800001007983 */ /* 0x001ee80000300800 */
[----:B------:R0:W-:Y:S04]  /*4a4a0*/  STL [R1+0x2830], R29 ;  /* 0x0028301d01007387 */ /* 0x0001e80000100800 */
[----:B0-----:R-:W4:Y:S01]  /*4a4b0*/  LDL.LU R29, [R1+0xc78] ;  /* 0x000c7800011d7983 */ /* 0x001f220000300800 */
        /* <DEDUP_REMOVED lines=12> */
[----:B--2---:R-:W-:-:S03]  /*4a580*/  IMAD R16, R16, 0x100, R11 ;  /* 0x0000010010107824 */ /* 0x004fc600078e020b */
        /* <DEDUP_REMOVED lines=15> */
[----:B------:R-:W2:Y:S01]  /*4a680*/  LDL.LU.64 R24, [R1+0x2b50] ;  /* 0x002b500001187983 */ /* 0x000ea20000300a00 */
[----:B----4-:R-:W-:-:S02]  /*4a690*/  IMAD R18, R18, 0x100, R29 ;  /* 0x0000010012127824 */ /* 0x010fc400078e021d */
[----:B------:R-:W-:Y:S01]  /*4a6a0*/  IMAD R19, R19, 0x100, R0 ;  /* 0x0000010013137824 */ /* 0x000fe200078e0200 */
[----:B------:R-:W3:Y:S04]  /*4a6b0*/  LDL.LU R29, [R1+0x2090] ;  /* 0x00209000011d7983 */ /* 0x000ee80000300800 */
[----:B------:R-:W3:Y:S01]  /*4a6c0*/  LDL.LU R0, [R1+0x208c] ;  /* 0x00208c0001007983 */ /* 0x000ee20000300800 */
[C---:B--2---:R-:W-:Y:S06]  /*4a6d0*/  HMMA.16816.F32 R24, R4.reuse, R2, R24 ;  /* 0x000000020418723c */ /* 0x044fec0000001818 */
[----:B------:R-:W-:-:S15]  /*4a6e0*/  HMMA.16816.F32 R4, R4, R22, R12 ;  /* 0x000000160404723c */ /* 0x000fde000000180c */
[----:B------:R-:W-:-:S02]  /*4a6f0*/  NOP ;  /* 0x0000000000007918 */ /* 0x000fc40000000000 */
[----:B------:R-:W-:Y:S04]  /*4a700*/  STL.64 [R1+0x5d0], R24 ;  /* 0x0005d01801007387 */ /* 0x000fe80000100a00 */
[----:B------:R0:W-:Y:S04]  /*4a710*/  STL.64 [R1+0x5d8], R26 ;  /* 0x0005d81a01007387 */ /* 0x0001e80000100a00 */
[----:B0-----:R-:W2:Y:S04]  /*4a720*/  LDL.LU R27, [R1+0x2b48] ;  /* 0x002b4800011b7983 */ /* 0x001ea80000300800 */
[----:B------:R-:W4:Y:S04]  /*4a730*/  LDL.LU.64 R24, [R1+0x2b40] ;  /* 0x002b400001187983 */ /* 0x000f280000300a00 */
[----:B------:R-:W-:Y:S04]  /*4a740*/  STL.64 [R1+0x2b30], R22 ;  /* 0x002b301601007387 */ /* 0x000fe80000100a00 */
[----:B------:R0:W-:Y:S04]  /*4a750*/  STL.64 [R1+0x2b28], R20 ;  /* 0x002b281401007387 */ /* 0x0001e80000100a00 */
[----:B------:R-:W-:Y:S04]  /*4a760*/  STL.64 [R1+0x4b0], R4 ;  /* 0x0004b00401007387 */ /* 0x000fe80000100a00 */
[----:B------:R-:W-:Y:S04]  /*4a770*/  STL.64 [R1+0x4b8], R6 ;  /* 0x0004b80601007387 */ /* 0x000fe80000100a00 */
[----:B0-----:R-:W4:Y:S04]  /*4a780*/  LDL.LU R20, [R1+0x230] ;  /* 0x0002300001147983 */ /* 0x001f280000300800 */
[----:B------:R-:W4:Y:S04]  /*4a790*/  LDL.LU R21, [R1+0x234] ;  /* 0x0002340001157983 */ /* 0x000f280000300800 */
[----:B------:R-:W4:Y:S04]  /*4a7a0*/  LDL.LU R22, [R1+0x238] ;  /* 0x0002380001167983 */ /* 0x000f280000300800 */
[----:B------:R-:W4:Y:S04]  /*4a7b0*/  LDL.LU R23, [R1+0x23c] ;  /* 0x00023c0001177983 */ /* 0x000f280000300800 */
[----:B------:R-:W3:Y:S01]  /*4a7c0*/  LDL.LU R11, [R1+0x2078] ;  /* 0x00207800010b7983 */ /* 0x000ee20000300800 */
[----:B------:R-:W-:-:S02]  /*4a7d0*/  F2FP.F16.E5M2.UNPACK_B R16, R16 ;  /* 0x00000010ff10723e */ /* 0x000fc400020004ff */
[----:B------:R-:W-:Y:S02]  /*4a7e0*/  F2FP.F16.E5M2.UNPACK_B R17, R17 ;  /* 0x00000011ff11723e */ /* 0x000fe400020004ff */
[----:B------:R-:W-:Y:S02]  /*4a7f0*/  F2FP.F16.E5M2.UNPACK_B R18, R18 ;  /* 0x00000012ff12723e */ /* 0x000fe400020004ff */
[----:B------:R-:W-:Y:S01]  /*4a800*/  F2FP.F16.E5M2.UNPACK_B R19, R19 ;  /* 0x00000013ff13723e */ /* 0x000fe200020004ff */
[----:B---3--:R-:W-:Y:S04]  /*4a810*/  STL.64 [R1+0x2b00], R10 ;  /* 0x002b000a01007387 */ /* 0x008fe80000100a00 */
[----:B------:R0:W-:Y:S04]  /*4a820*/  STL.64 [R1+0x2af8], R8 ;  /* 0x002af80801007387 */ /* 0x0001e80000100a00 */
[----:B0-----:R-:W3:Y:S04]  /*4a830*/  LDL.LU R8, [R1+0x200] ;  /* 0x0002000001087983 */ /* 0x001ee80000300800 */
[----:B------:R-:W3:Y:S04]  /*4a840*/  LDL.LU R9, [R1+0x204] ;  /* 0x0002040001097983 */ /* 0x000ee80000300800 */
[----:B------:R-:W2:Y:S01]  /*4a850*/  LDL.LU R10, [R1+0x208] ;  /* 0x00020800010a7983 */ /* 0x000ea20000300800 */
[----:B------:R-:W-:-:S03]  /*4a860*/  IMAD.MOV.U32 R11, RZ, RZ, R28 ;  /* 0x000000ffff0b7224 */ /* 0x000fc600078e001c */
[----:B------:R-:W3:Y:S01]  /*4a870*/  LDL.LU R28, [R1+0x2b38] ;  /* 0x002b3800011c7983 */ /* 0x000ee20000300800 */
[----:B----4-:R-:W-:Y:S03]  /*4a880*/  HMMA.16816.F32 R20, R16, R24, R20 ;  /* 0x000000181014723c */ /* 0x010fe60000001814 */
[----:B--2---:R-:W-:Y:S04]  /*4a890*/  STL.64 [R1+0x2b10], R10 ;  /* 0x002b100a01007387 */ /* 0x004fe80000100a00 */
[----:B---3--:R0:W-:Y:S01]  /*4a8a0*/  STL.64 [R1+0x2b08], R8 ;  /* 0x002b080801007387 */ /* 0x0081e20000100a00 */
[----:B------:R-:W-:-:S03]  /*4a8b0*/  IMAD.MOV.U32 R15, RZ, RZ, R28 ;  /* 0x000000ffff0f7224 */ /* 0x000fc600078e001c */
[----:B0-----:R-:W2:Y:S04]  /*4a8c0*/  LDL.LU R8, [R1+0x210] ;  /* 0x0002100001087983 */ /* 0x001ea80000300800 */
[----:B------:R-:W2:Y:S04]  /*4a8d0*/  LDL.LU R9, [R1+0x214] ;  /* 0x0002140001097983 */ /* 0x000ea80000300800 */
[----:B------:R-:W2:Y:S04]  /*4a8e0*/  LDL.LU R10, [R1+0x218] ;  /* 0x00021800010a7983 */ /* 0x000ea80000300800 */
[----:B------:R-:W2:Y:S04]  /*4a8f0*/  LDL.LU R11, [R1+0x21c] ;  /* 0x00021c00010b7983 */ /* 0x000ea80000300800 */
[----:B------:R-:W3:Y:S04]  /*4a900*/  LDL.LU R12, [R1+0x220] ;  /* 0x00022000010c7983 */ /* 0x000ee80000300800 */
[----:B------:R-:W3:Y:S04]  /*4a910*/  LDL.LU R13, [R1+0x224] ;  /* 0x00022400010d7983 */ /* 0x000ee80000300800 */
[----:B------:R-:W3:Y:S04]  /*4a920*/  LDL.LU R14, [R1+0x228] ;  /* 0x00022800010e7983 */ /* 0x000ee80000300800 */
[----:B------:R-:W4:Y:S04]  /*4a930*/  LDL.LU R4, [R1+0x2074] ;  /* 0x0020740001047983 */ /* 0x000f280000300800 */
[----:B------:R-:W4:Y:S01]  /*4a940*/  LDL.LU R5, [R1+0x207c] ;  /* 0x00207c0001057983 */ /* 0x000f220000300800 */
[----:B------:R-:W-:-:S03]  /*4a950*/  IMAD.MOV.U32 R28, RZ, RZ, R23 ;  /* 0x000000ffff1c7224 */ /* 0x000fc600078e0017 */
[----:B------:R-:W4:Y:S04]  /*4a960*/  LDL.LU R6, [R1+0x2088] ;  /* 0x0020880001067983 */ /* 0x000f280000300800 */
[----:B------:R-:W4:Y:S04]  /*4a970*/  LDL.LU R7, [R1+0x2084] ;  /* 0x0020840001077983 */ /* 0x000f280000300800 */
[----:B------:R-:W-:Y:S04]  /*4a980*/  STL.64 [R1+0x4a0], R20 ;  /* 0x0004a01401007387 */ /* 0x000fe80000100a00 */
[----:B------:R0:W-:Y:S04]  /*4a990*/  STL [R1+0x4a8], R22 ;  /* 0x0004a81601007387 */ /* 0x0001e80000100800 */
[----:B0-----:R-:W4:Y:S04]  /*4a9a0*/  LDL.LU.64 R22, [R1+0x2b30] ;  /* 0x002b300001167983 */ /* 0x001f280000300a00 */
[----:B------:R-:W3:Y:S04]  /*4a9b0*/  LDL.LU.64 R20, [R1+0x2b28] ;  /* 0x002b280001147983 */ /* 0x000ee80000300a00 */
[----:B------:R-:W-:Y:S04]  /*4a9c0*/  STL [R1+0x2ab8], R27 ;  /* 0x002ab81b01007387 */ /* 0x000fe80000100800 */
        /* <DEDUP_REMOVED lines=24> */
[----:B------:R0:W-:Y:S04]  /*4ab50*/  STL [R1+0x2848], R28 ;  /* 0x0028481c01007387 */ /* 0x0001e80000100800 */
[----:B0-----:R-:W3:Y:S04]  /*4ab60*/  LDL.LU R28, [R1+0x2080] ;  /* 0x00208000011c7983 */ /* 0x001ee80000300800 */
        /* <DEDUP_REMOVED lines=16> */
[----:B--2---:R-:W-:-:S03]  /*4ac70*/  IMAD R4, R4, 0x100, R11 ;  /* 0x0000010004047824 */ /* 0x004fc600078e020b */
        /* <DEDUP_REMOVED lines=17> */
[----:B------:R-:W4:Y:S04]  /*4ad90*/  LDL.LU R10, [R1+0x188] ;  /* 0x00018800010a7983 */ /* 0x000f280000300800 */
[----:B------:R-:W4:Y:S01]  /*4ada0*/  LDL.LU R11, [R1+0x18c] ;  /* 0x00018c00010b7983 */ /* 0x000f220000300800 */
[----:B---3--:R-:W-:Y:S01]  /*4adb0*/  IMAD R5, R5, 0x100, R28 ;  /* 0x0000010005057824 */ /* 0x008fe200078e021c */
[----:B--2---:R-:W-:-:S15]  /*4adc0*/  HMMA.16816.F32 R24, R16, R2, R24 ;  /* 0x000000021018723c */ /* 0x004fde0000001818 */
[----:B------:R-:W-:-:S08]  /*4add0*/  NOP ;  /* 0x0000000000007918 */ /* 0x000fd00000000000 */
[----:B------:R-:W-:Y:S04]  /*4ade0*/  STL.64 [R1+0x5b0], R24 ;  /* 0x0005b01801007387 */ /* 0x000fe80000100a00 */
[----:B------:R0:W-:Y:S04]  /*4adf0*/  STL.64 [R1+0x5b8], R26 ;  /* 0x0005b81a01007387 */ /* 0x0001e80000100a00 */
[----:B0-----:R-:W2:Y:S04]  /*4ae00*/  LDL.LU.64 R26, [R1+0x2ac8] ;  /* 0x002ac800011a7983 */ /* 0x001ea80000300a00 */
[----:B------:R-:W2:Y:S04]  /*4ae10*/  LDL.LU.64 R24, [R1+0x2ac0] ;  /* 0x002ac00001187983 */ /* 0x000ea80000300a00 */
[----:B------:R-:W-:Y:S04]  /*4ae20*/  STL [R1+0x2a68], R2 ;  /* 0x002a680201007387 */ /* 0x000fe80000100800 */
[----:B------:R-:W-:Y:S04]  /*4ae30*/  STL [R1+0x2a64], R3 ;  /* 0x002a640301007387 */ /* 0x000fe80000100800 */
[----:B------:R-:W3:Y:S01]  /*4ae40*/  LDL R28, [R1+0x6ac] ;  /* 0x0006ac00011c7983 */ /* 0x000ee20000100800 */
[----:B------:R-:W-:-:S02]  /*4ae50*/  IMAD R6, R7, 0x100, R6 ;  /* 0x0000010007067824 */ /* 0x000fc400078e0206 */
[----:B------:R-:W-:Y:S01]  /*4ae60*/  IMAD R7, R0, 0x100, R29 ;  /* 0x0000010000077824 */ /* 0x000fe200078e021d */
[----:B--2---:R-:W-:Y:S01]  /*4ae70*/  HMMA.16816.F32 R16, R16, R22, R24 ;  /* 0x000000161010723c */ /* 0x004fe20000001818 */
[----:B---3--:R-:W-:Y:S04]  /*4ae80*/  STL [R1+0x2a6c], R28 ;  /* 0x002a6c1c01007387 */ /* 0x008fe80000100800 */
[----:B------:R-:W2:Y:S04]  /*4ae90*/  LDL R29, [R1+0x6b8] ;  /* 0x0006b800011d7983 */ /* 0x000ea80000100800 */
[----:B------:R-:W3:Y:S04]  /*4aea0*/  LDL R0, [R1+0x6bc] ;  /* 0x0006bc0001007983 */ /* 0x000ee80000100800 */
[----:B------:R-:W2:Y:S04]  /*4aeb0*/  LDL.LU R27, [R1+0x2ab8] ;  /* 0x002ab800011b7983 */ /* 0x000ea80000300800 */
[----:B------:R-:W4:Y:S06]  /*4aec0*/  LDL.LU.64 R24, [R1+0x2ab0] ;  /* 0x002ab00001187983 */ /* 0x000f2c0000300a00 */
[----:B------:R0:W-:Y:S04]  /*4aed0*/  STL.64 [R1+0x470], R16 ;  /* 0x0004701001007387 */ /* 0x0001e80000100a00 */
[----:B------:R1:W-:Y:S04]  /*4aee0*/  STL.64 [R1+0x478], R18 ;  /* 0x0004781201007387 */ /* 0x0003e80000100a00 */
[----:B0-----:R-:W4:Y:S04]  /*4aef0*/  LDL.LU R16, [R1+0x1a0] ;  /* 0x0001a00001107983 */ /* 0x001f280000300800 */
[----:B------:R-:W4:Y:S04]  /*4af00*/  LDL.LU R17, [R1+0x1a4] ;  /* 0x0001a40001117983 */ /* 0x000f280000300800 */
[----:B-1----:R-:W4:Y:S04]  /*4af10*/  LDL.LU R18, [R1+0x1a8] ;  /* 0x0001a80001127983 */ /* 0x002f280000300800 */
[----:B------:R-:W4:Y:S01]  /*4af20*/  LDL.LU R19, [R1+0x1ac] ;  /* 0x0001ac0001137983 */ /* 0x000f220000300800 */
[----:B------:R-:W-:-:S02]  /*4af30*/  F2FP.F16.E5M2.UNPACK_B R4, R4 ;  /* 0x00000004ff04723e */ /* 0x000fc400020004ff */
[----:B------:R-:W-:Y:S02]  /*4af40*/  F2FP.F16.E5M2.UNPACK_B R5, R5 ;  /* 0x00000005ff05723e */ /* 0x000fe400020004ff */
[----:B------:R-:W-:Y:S02]  /*4af50*/  F2FP.F16.E5M2.UNPACK_B R6, R6 ;  /* 0x00000006ff06723e */ /* 0x000fe400020004ff */
[----:B------:R-:W-:-:S07]  /*4af60*/  F2FP.F16.E5M2.UNPACK_B R7, R7 ;  /* 0x00000007ff07723e */ /* 0x000fce00020004ff */
[----:B----4-:R-:W-:-:S15]  /*4af70*/  HMMA.16816.F32 R16, R4, R24, R16 ;  /* 0x000000180410723c */ /* 0x010fde0000001810 */
[----:B------:R-:W-:-:S08]  /*4af80*/  NOP ;  /* 0x0000000000007918 */ /* 0x000fd00000000000 */
[----:B------:R-:W-:Y:S04]  /*4af90*/  STL.64 [R1+0x460], R16 ;  /* 0x0004601001007387 */ /* 0x000fe80000100a00 */
[----:B------:R0:W-:Y:S02]  /*4afa0*/  STL.64 [R1+0x468], R18 ;  /* 0x0004681201007387 */ /* 0x0001e40000100a00 */
[----:B0-----:R-:W-:Y:S02]  /*4afb0*/  HMMA.16816.F32 R16, R4, R20, R8 ;  /* 0x000000140410723c */ /* 0x001fe40000001808 */
[----:B------:R-:W4:-:S15]  /*4afc0*/  LDL.LU R8, [R1+0x150] ;  /* 0x0001500001087983 */ /* 0x000f1e0000300800 */
[----:B------:R-:W-:-:S06]  /*4afd0*/  NOP ;  /* 0x0000000000007918 */ /* 0x000fcc0000000000 */
[----:B------:R-:W-:Y:S04]  /*4afe0*/  STL.64 [R1+0x450], R16 ;  /* 0x0004501001007387 */ /* 0x000fe80000100a00 */
[----:B------:R-:W-:Y:S04]  /*4aff0*/  STL.64 [R1+0x458], R18 ;  /* 0x0004581201007387 */ /* 0x000fe80000100a00 */
[----:B------:R-:W4:Y:S04]  /*4b000*/  LDL.LU R9, [R1+0x154] ;  /* 0x0001540001097983 */ /* 0x000f280000300800 */
[----:B------:R-:W3:Y:S04]  /*4b010*/  LDL.LU R10, [R1+0x158] ;  /* 0x00015800010a7983 */ /* 0x000ee80000300800 */
[----:B------:R-:W3:Y:S04]  /*4b020*/  LDL.LU R11, [R1+0x15c] ;  /* 0x00015c00010b7983 */ /* 0x000ee80000300800 */
[----:B---3--:R-:W-:Y:S04]  /*4b030*/  STL.64 [R1+0x2aa8], R10 ;  /* 0x002aa80a01007387 */ /* 0x008fe80000100a00 */
[----:B----4-:R0:W-:Y:S04]  /*4b040*/  STL.64 [R1+0x2aa0], R8 ;  /* 0x002aa00801007387 */ /* 0x0101e80000100a00 */
        /* <DEDUP_REMOVED lines=8> */
[----:B------:R-:W4:Y:S04]  /*4b0d0*/  LDL.LU R3, [R1+0x20a8] ;  /* 0x0020a80001037983 */ /* 0x000f280000300800 */
[----:B------:R-:W3:Y:S04]  /*4b0e0*/  LDL.LU R18, [R1+0x20a4] ;  /* 0x0020a40001127983 */ /* 0x000ee80000300800 */
[----:B------:R-:W4:Y:S04]  /*4b0f0*/  LDL.LU R26, [R1+0x20b0] ;  /* 0x0020b000011a7983 */ /* 0x000f280000300800 */
        /* <DEDUP_REMOVED lines=17> */
[----:B------:R-:W-:Y:S04]  /*4b210*/  STL.64 [R1+0x2a58], R22 ;  /* 0x002a581601007387 */ /* 0x000fe80000100a00 */
[----:B---3--:R0:W-:Y:S04]  /*4b220*/  STL [R1+0x2a50], R21 ;  /* 0x002a501501007387 */ /* 0x0081e80000100800 */
[----:B------:R-:W3:Y:S04]  /*4b230*/  LDL.LU R20, [R1+0x20] ;  /* 0x0000200001147983 */ /* 0x000ee80000300800 */
[----:B0-----:R-:W3:Y:S04]  /*4b240*/  LDL.LU R21, [R1+0x24] ;  /* 0x0000240001157983 */ /* 0x001ee80000300800 */
[----:B------:R-:W3:Y:S04]  /*4b250*/  LDL.LU R22, [R1+0x28] ;  /* 0x0000280001167983 */ /* 0x000ee80000300800 */
[----:B------:R-:W3:Y:S04]  /*4b260*/  LDL.LU R23, [R1+0x2c] ;  /* 0x00002c0001177983 */ /* 0x000ee80000300800 */
        /* <DEDUP_REMOVED lines=17> */
[----:B0-----:R-:W2:Y:S04]  /*4b380*/  LDL.LU R12, [R1] ;  /* 0x00000000010c7983 */ /* 0x001ea80000300800 */
[----:B------:R-:W2:Y:S04]  /*4b390*/  LDL.LU R13, [R1+0x4] ;  /* 0x00000400010d7983 */ /* 0x000ea80000300800 */
[----:B------:R-:W2:Y:S04]  /*4b3a0*/  LDL.LU R14, [R1+0x8] ;  /* 0x00000800010e7983 */ /* 0x000ea80000300800 */
[----:B------:R-:W-:Y:S04]  /*4b3b0*/  STL.64 [R1+0x400], R16 ;  /* 0x0004001001007387 */ /* 0x000fe80000100a00 */
[----:B------:R0:W-:Y:S04]  /*4b3c0*/  STL.64 [R1+0x408], R18 ;  /* 0x0004081201007387 */ /* 0x0001e80000100a00 */
[----:B0-----:R-:W3:Y:S04]  /*4b3d0*/  LDL.LU.64 R18, [R1+0x2a88] ;  /* 0x002a880001127983 */ /* 0x001ee80000300a00 */
[----:B------:R-:W3:Y:S02]  /*4b3e0*/  LDL.LU.64 R16, [R1+0x2a80] ;  /* 0x002a800001107983 */ /* 0x000ee40000300a00 */
[----:B---3--:R-:W-:Y:S02]  /*4b3f0*/  HMMA.16816.F32 R8, R4, R8, R16 ;  /* 0x000000080408723c */ /* 0x008fe40000001810 */
[----:B------:R-:W3:Y:S04]  /*4b400*/  LDL.LU.64 R18, [R1+0x2a78] ;  /* 0x002a780001127983 */ /* 0x000ee80000300a00 */
[----:B------:R-:W4:Y:S01]  /*4b410*/  LDL.LU.64 R16, [R1+0x2a70] ;  /* 0x002a700001107983 */ /* 0x000f220000300a00 */
[----:B------:R-:W-:-:S15]  /*4b420*/  IMAD.MOV.U32 R15, RZ, RZ, R27 ;  /* 0x000000ffff0f7224 */ /* 0x000fde00078e001b */
[----:B------:R-:W-:-:S01]  /*4b430*/  NOP ;  /* 0x0000000000007918 */ /* 0x000fc20000000000 */
[----:B------:R0:W-:Y:S01]  /*4b440*/  STL.64 [R1+0x3d0], R8 ;  /* 0x0003d00801007387 */ /* 0x0001e20000100a00 */
[----:B------:R-:W-:-:S03]  /*4b450*/  IMAD.MOV.U32 R27, RZ, RZ, R11 ;  /* 0x000000ffff1b7224 */ /* 0x000fc600078e000b */
[----:B------:R1:W-:Y:S04]  /*4b460*/  STL [R1+0x3d8], R10 ;  /* 0x0003d80a01007387 */ /* 0x0003e80000100800 */
[----:B0-----:R-:W2:Y:S04]  /*4b470*/  LDL.LU R8, [R1+0x30] ;  /* 0x0000300001087983 */ /* 0x001ea80000300800 */
[----:B------:R-:W2:Y:S04]  /*4b480*/  LDL.LU R9, [R1+0x34] ;  /* 0x0000340001097983 */ /* 0x000ea80000300800 */
[----:B-1----:R-:W2:Y:S04]  /*4b490*/  LDL.LU R10, [R1+0x38] ;  /* 0x00003800010a7983 */ /* 0x002ea80000300800 */
[----:B------:R-:W2:Y:S01]  /*4b4a0*/  LDL.LU R11, [R1+0x3c] ;  /* 0x00003c00010b7983 */ /* 0x000ea20000300800 */
[----:B---3--:R-:W-:-:S02]  /*4b4b0*/  IMAD R18, R18, 0x100, R3 ;  /* 0x0000010012127824 */ /* 0x008fc400078e0203 */
[----:B----4-:R-:W-:Y:S02]  /*4b4c0*/  IMAD R16, R16, 0x100, R28 ;  /* 0x0000010010107824 */ /* 0x010fe400078e021c */
[----:B------:R-:W3:Y:S01]  /*4b4d0*/  LDL.LU R28, [R1+0x2a6c] ;  /* 0x002a6c00011c7983 */ /* 0x000ee20000300800 */
[----:B------:R-:W-:-:S03]  /*4b4e0*/  IMAD R17, R17, 0x100, R2 ;  /* 0x0000010011117824 */ /* 0x000fc600078e0202 */
[----:B------:R-:W4:Y:S04]  /*4b4f0*/  LDL.LU R2, [R1+0x2a68] ;  /* 0x002a680001027983 */ /* 0x000f280000300800 */
[----:B------:R-:W4:Y:S01]  /*4b500*/  LDL.LU R3, [R1+0x2a64] ;  /* 0x002a640001037983 */ /* 0x000f220000300800 */
[----:B------:R-:W-:-:S03]  /*4b510*/  IMAD R19, R19, 0x100, R26 ;  /* 0x0000010013137824 */ /* 0x000fc600078e021a */
[----:B------:R-:W3:Y:S01]  /*4b520*/  LDL.LU R26, [R1+0x2a60] ;  /* 0x002a6000011a7983 */ /* 0x000ee20000300800 */
[----:B----4-:R-:W-:-:S15]  /*4b530*/  HMMA.16816.F32 R20, R4, R2, R20 ;  /* 0x000000020414723c */ /* 0x010fde0000001814 */
[----:B------:R-:W-:-:S08]  /*4b540*/  NOP ;  /* 0x0000000000007918 */ /* 0x000fd00000000000 */
[----:B------:R-:W-:Y:S04]  /*4b550*/  STL.64 [R1+0x3c0], R20 ;  /* 0x0003c01401007387 */ /* 0x000fe80000100a00 */
[----:B------:R0:W-:Y:S04]  /*4b560*/  STL.64 [R1+0x3c8], R22 ;  /* 0x0003c81601007387 */ /* 0x0001e80000100a00 */
[----:B0-----:R-:W2:Y:S04]  /*4b570*/  LDL.LU.64 R22, [R1+0x2a58] ;  /* 0x002a580001167983 */ /* 0x001ea80000300a00 */
[----:B------:R-:W4:Y:S01]  /*4b580*/  LDL.LU R21, [R1+0x2a50] ;  /* 0x002a500001157983 */ /* 0x000f220000300800 */
[----:B------:R-:W-:Y:S01]  /*4b590*/  F2FP.F16.E5M2.UNPACK_B R16, R16 ;  /* 0x00000010ff10723e */ /* 0x000fe200020004ff */
[----:B--2---:R-:W-:Y:S02]  /*4b5a0*/  HMMA.16816.F32 R4, R4, R22, R12 ;  /* 0x000000160404723c */ /* 0x004fe4000000180c */
[----:B------:R-:W2:Y:S04]  /*4b5b0*/  LDL.LU.64 R14, [R1+0x2a48] ;  /* 0x002a4800010e7983 */ /* 0x000ea80000300a00 */
[----:B------:R-:W2:Y:S01]  /*4b5c0*/  LDL.LU.64 R12, [R1+0x2a40] ;  /* 0x002a4000010c7983 */ /* 0x000ea20000300a00 */
[----:B------:R-:W-:-:S02]  /*4b5d0*/  F2FP.F16.E5M2.UNPACK_B R17, R17 ;  /* 0x00000011ff11723e */ /* 0x000fc400020004ff */
[----:B------:R-:W-:Y:S02]  /*4b5e0*/  F2FP.F16.E5M2.UNPACK_B R18, R18 ;  /* 0x00000012ff12723e */ /* 0x000fe400020004ff */
[----:B------:R-:W-:Y:S02]  /*4b5f0*/  F2FP.F16.E5M2.UNPACK_B R19, R19 ;  /* 0x00000013ff13723e */ /* 0x000fe400020004ff */
[----:B------:R-:W-:Y:S02]  /*4b600*/  F2FP.F16.E5M2.UNPACK_B R24, R24 ;  /* 0x00000018ff18723e */ /* 0x000fe400020004ff */
[----:B------:R-:W-:-:S08]  /*4b610*/  F2FP.F16.E5M2.UNPACK_B R25, R25 ;  /* 0x00000019ff19723e */ /* 0x000fd000020004ff */
[----:B------:R-:W-:Y:S04]  /*4b620*/  STL.64 [R1], R4 ;  /* 0x0000000401007387 */ /* 0x000fe80000100a00 */
[----:B------:R2:W-:Y:S01]  /*4b630*/  STL.64 [R1+0x8], R6 ;  /* 0x0000080601007387 */ /* 0x0005e20000100a00 */
[----:B----4-:R-:W-:Y:S02]  /*4b640*/  F2FP.F16.E5M2.UNPACK_B R20, R21 ;  /* 0x00000015ff14723e */ /* 0x010fe400020004ff */
[----:B---3--:R-:W-:Y:S01]  /*4b650*/  F2FP.F16.E5M2.UNPACK_B R21, R28 ;  /* 0x0000001cff15723e */ /* 0x008fe200020004ff */
[----:B------:R-:W-:Y:S04]  /*4b660*/  STL.64 [R1+0x29e0], R26 ;  /* 0x0029e01a01007387 */ /* 0x000fe80000100a00 */
[----:B------:R-:W-:Y:S01]  /*4b670*/  STL.64 [R1+0x29d8], R24 ;  /* 0x0029d81801007387 */ /* 0x000fe20000100a00 */
[----:B--2---:R-:W-:-:S15]  /*4b680*/  HMMA.16816.F32 R4, R16, R24, R12 ;  /* 0x000000181004723c */ /* 0x004fde000000180c */
[----:B------:R-:W-:-:S08]  /*4b690*/  NOP ;  /* 0x0000000000007918 */ /* 0x000fd00000000000 */
        /* <DEDUP_REMOVED lines=441> */
[----:B------:R-:W-:Y:S01]  /*4d230*/  IMAD R19, R0, 0x100, R29 ;  /* 0x0000010000137824 */ /* 0x000fe200078e021d */
[----:B---3--:R-:W-:Y:S01]  /*4d240*/  HMMA.16816.F32 R4, R4, R22, R24 ;  /* 0x000000160404723c */ /* 0x008fe20000001818 */
[----:B------:R-:W3:Y:S04]  /*4d250*/  LDL.LU.64 R26, [R1+0x2878] ;  /* 0x00287800011a7983 */ /* 0x000ee80000300a00 */
[----:B------:R-:W2:Y:S01]  /*4d260*/  LDL.LU.64 R24, [R1+0x2870] ;  /* 0x0028700001187983 */ /* 0x000ea20000300a00 */
[----:B------:R-:W-:Y:S02]  /*4d270*/  F2FP.F16.E5M2.UNPACK_B R16, R16 ;  /* 0x00000010ff10723e */ /* 0x000fe400020004ff */
[----:B------:R-:W-:-:S02]  /*4d280*/  F2FP.F16.E5M2.UNPACK_B R17, R17 ;  /* 0x00000011ff11723e */ /* 0x000fc400020004ff */
[----:B------:R-:W-:Y:S02]  /*4d290*/  F2FP.F16.E5M2.UNPACK_B R18, R18 ;  /* 0x00000012ff12723e */ /* 0x000fe400020004ff */
[----:B------:R-:W-:-:S11]  /*4d2a0*/  F2FP.F16.E5M2.UNPACK_B R19, R19 ;  /* 0x00000013ff13723e */ /* 0x000fd600020004ff */
        /* <DEDUP_REMOVED lines=28> */
[----:B------:R-:W-:Y:S04]  /*4d470*/  STL.64 [R1+0x170], R20 ;  /* 0x0001701401007387 */ /* 0x000fe80000100a00 */
[----:B------:R4:W-:Y:S04]  /*4d480*/  STL.64 [R1+0x178], R22 ;  /* 0x0001781601007387 */ /* 0x0009e80000100a00 */
[----:B------:R-:W2:Y:S01]  /*4d490*/  LDL.LU R11, [R1+0x2138] ;  /* 0x00213800010b7983 */ /* 0x000ea20000300800 */
[----:B----4-:R-:W-:Y:S03]  /*4d4a0*/  HMMA.16816.F32 R20, R16, R12, R4 ;  /* 0x0000000c1014723c */ /* 0x010fe60000001804 */
[----:B------:R-:W2:-:S15]  /*4d4b0*/  LDL.LU R4, [R1+0x2134] ;  /* 0x0021340001047983 */ /* 0x000e9e0000300800 */
[----:B------:R-:W-:-:S05]  /*4d4c0*/  NOP ;  /* 0x0000000000007918 */ /* 0x000fca0000000000 */
[----:B------:R-:W-:Y:S04]  /*4d4d0*/  STL.64 [R1+0x160], R20 ;  /* 0x0001601401007387 */ /* 0x000fe80000100a00 */
[----:B------:R-:W-:Y:S04]  /*4d4e0*/  STL.64 [R1+0x168], R22 ;  /* 0x0001681601007387 */ /* 0x000fe80000100a00 */
[----:B------:R-:W3:Y:S04]  /*4d4f0*/  LDL.LU R28, [R1+0x2140] ;  /* 0x00214000011c7983 */ /* 0x000ee80000300800 */
[----:B------:R-:W3:Y:S04]  /*4d500*/  LDL.LU R5, [R1+0x213c] ;  /* 0x00213c0001057983 */ /* 0x000ee80000300800 */
[----:B------:R-:W4:Y:S04]  /*4d510*/  LDL.LU R0, [R1+0x2148] ;  /* 0x0021480001007983 */ /* 0x000f280000300800 */
[----:B------:R-:W4:Y:S04]  /*4d520*/  LDL.LU R6, [R1+0x2144] ;  /* 0x0021440001067983 */ /* 0x000f280000300800 */
[----:B------:R-:W4:Y:S04]  /*4d530*/  LDL.LU R29, [R1+0x2150] ;  /* 0x00215000011d7983 */ /* 0x000f280000300800 */
[----:B------:R-:W4:Y:S04]  /*4d540*/  LDL.LU R7, [R1+0x214c] ;  /* 0x00214c0001077983 */ /* 0x000f280000300800 */
[----:B------:R-:W2:Y:S04]  /*4d550*/  LDL.LU R24, [R1+0x510] ;  /* 0x0005100001187983 */ /* 0x000ea80000300800 */
[----:B------:R-:W2:Y:S04]  /*4d560*/  LDL.LU R25, [R1+0x514] ;  /* 0x0005140001197983 */ /* 0x000ea80000300800 */
[----:B------:R-:W3:Y:S04]  /*4d570*/  LDL.LU R27, [R1+0x51c] ;  /* 0x00051c00011b7983 */ /* 0x000ee80000300800 */
        /* <DEDUP_REMOVED lines=18> */
[----:B0-----:R-:W4:Y:S04]  /*4d6a0*/  LDL.LU R12, [R1+0x4f0] ;  /* 0x0004f000010c7983 */ /* 0x001f280000300800 */
[----:B------:R-:W4:Y:S04]  /*4d6b0*/  LDL.LU R13, [R1+0x4f4] ;  /* 0x0004f400010d7983 */ /* 0x000f280000300800 */
[----:B------:R-:W2:Y:S04]  /*4d6c0*/  LDL.LU R14, [R1+0x4f8] ;  /* 0x0004f800010e7983 */ /* 0x000ea80000300800 */
[----:B------:R-:W2:Y:S01]  /*4d6d0*/  LDL.LU R15, [R1+0x4fc] ;  /* 0x0004fc00010f7983 */ /* 0x000ea20000300800 */
[----:B------:R-:W-:-:S03]  /*4d6e0*/  IMAD R4, R4, 0x100, R11 ;  /* 0x0000010004047824 */ /* 0x000fc600078e020b */
[----:B--2---:R-:W-:Y:S04]  /*4d6f0*/  STL.64 [R1+0x27f8], R14 ;  /* 0x0027f80e01007387 */ /* 0x004fe80000100a00 */
[----:B----4-:R0:W-:Y:S04]  /*4d700*/  STL.64 [R1+0x27f0], R12 ;  /* 0x0027f00c01007387 */ /* 0x0101e80000100a00 */
[----:B0-----:R-:W2:Y:S04]  /*4d710*/  LDL.LU R12, [R1+0x500] ;  /* 0x00050000010c7983 */ /* 0x001ea80000300800 */
[----:B------:R-:W2:Y:S04]  /*4d720*/  LDL.LU R13, [R1+0x504] ;  /* 0x00050400010d7983 */ /* 0x000ea80000300800 */
[----:B------:R-:W2:Y:S04]  /*4d730*/  LDL.LU R14, [R1+0x508] ;  /* 0x00050800010e7983 */ /* 0x000ea80000300800 */
[----:B------:R-:W2:Y:S04]  /*4d740*/  LDL.LU R15, [R1+0x50c] ;  /* 0x00050c00010f7983 */ /* 0x000ea80000300800 */
[----:B------:R-:W4:Y:S01]  /*4d750*/  LDL.LU R11, [R1+0x284c] ;  /* 0x00284c00010b7983 */ /* 0x000f220000300800 */
[----:B------:R-:W-:-:S03]  /*4d760*/  IMAD R5, R5, 0x100, R28 ;  /* 0x0000010005057824 */ /* 0x000fc600078e021c */
[----:B------:R-:W2:Y:S01]  /*4d770*/  LDL.LU R28, [R1+0x2848] ;  /* 0x00284800011c7983 */ /* 0x000ea20000300800 */
[----:B----4-:R-:W-:-:S15]  /*4d780*/  HMMA.16816.F32 R24, R16, R10, R24 ;  /* 0x0000000a1018723c */ /* 0x010fde0000001818 */
[----:B------:R-:W-:-:S08]  /*4d790*/  NOP ;  /* 0x0000000000007918 */ /* 0x000fd00000000000 */
[----:B------:R-:W-:Y:S04]  /*4d7a0*/  STL.64 [R1+0x150], R24 ;  /* 0x0001501801007387 */ /* 0x000fe80000100a00 */
[----:B------:R0:W-:Y:S04]  /*4d7b0*/  STL.64 [R1+0x158], R26 ;  /* 0x0001581a01007387 */ /* 0x0001e80000100a00 */
[----:B0-----:R-:W4:Y:S04]  /*4d7c0*/  LDL.LU.64 R26, [R1+0x2840] ;  /* 0x00284000011a7983 */ /* 0x001f280000300a00 */
[----:B------:R-:W4:Y:S01]  /*4d7d0*/  LDL.LU.64 R24, [R1+0x2838] ;  /* 0x0028380001187983 */ /* 0x000f220000300a00 */
[----:B------:R-:W-:-:S02]  /*4d7e0*/  IMAD R6, R6, 0x100, R0 ;  /* 0x0000010006067824 */ /* 0x000fc400078e0200 */
[----:B------:R-:W-:Y:S01]  /*4d7f0*/  IMAD R7, R7, 0x100, R29 ;  /* 0x0000010007077824 */ /* 0x000fe200078e021d */
[----:B------:R-:W2:Y:S04]  /*4d800*/  LDL.LU R0, [R1+0x2834] ;  /* 0x0028340001007983 */ /* 0x000ea80000300800 */
[----:B------:R-:W2:Y:S01]  /*4d810*/  LDL.LU R29, [R1+0x2830] ;  /* 0x00283000011d7983 */ /* 0x000ea20000300800 */
        /* <DEDUP_REMOVED lines=16> */
[----:B------:R-:W2:Y:S08]  /*4d920*/  LDL.LU R9, [R1+0x4e4] ;  /* 0x0004e40001097983 */ /* 0x000eb00000300800 */
[----:B------:R-:W-:Y:S04]  /*4d930*/  STL.64 [R1+0x260], R20 ;  /* 0x0002601401007387 */ /* 0x000fe80000100a00 */
[----:B------:R0:W-:Y:S04]  /*4d940*/  STL.64 [R1+0x268], R22 ;  /* 0x0002681601007387 */ /* 0x0001e80000100a00 */
[----:B0-----:R-:W3:Y:S04]  /*4d950*/  LDL.LU.64 R22, [R1+0x2818] ;  /* 0x0028180001167983 */ /* 0x001ee80000300a00 */
[----:B------:R-:W4:Y:S01]  /*4d960*/  LDL.LU.64 R20, [R1+0x2810] ;  /* 0x0028100001147983 */ /* 0x000f220000300a00 */
[----:B------:R-:W-:Y:S01]  /*4d970*/  F2FP.F16.E5M2.UNPACK_B R4, R4 ;  /* 0x00000004ff04723e */ /* 0x000fe200020004ff */
[----:B---3--:R-:W-:Y:S02]  /*4d980*/  HMMA.16816.F32 R16, R16, R22, R24 ;  /* 0x000000161010723c */ /* 0x008fe40000001818 */
[----:B------:R-:W3:Y:S04]  /*4d990*/  LDL.LU R27, [R1+0x2808] ;  /* 0x00280800011b7983 */ /* 0x000ee80000300800 */
[----:B------:R-:W2:Y:S01]  /*4d9a0*/  LDL.LU.64 R24, [R1+0x2800] ;  /* 0x0028000001187983 */ /* 0x000ea20000300a00 */
[----:B------:R-:W-:-:S02]  /*4d9b0*/  F2FP.F16.E5M2.UNPACK_B R5, R5 ;  /* 0x00000005ff05723e */ /* 0x000fc400020004ff */
[----:B------:R-:W-:Y:S02]  /*4d9c0*/  F2FP.F16.E5M2.UNPACK_B R6, R6 ;  /* 0x00000006ff06723e */ /* 0x000fe400020004ff */
[----:B------:R-:W-:-:S12]  /*4d9d0*/  F2FP.F16.E5M2.UNPACK_B R7, R7 ;  /* 0x00000007ff07723e */ /* 0x000fd800020004ff */
[----:B------:R0:W-:Y:S04]  /*4d9e0*/  STL.64 [R1+0x140], R16 ;  /* 0x0001401001007387 */ /* 0x0001e80000100a00 */
[----:B------:R1:W-:Y:S04]  /*4d9f0*/  STL.64 [R1+0x148], R18 ;  /* 0x0001481201007387 */ /* 0x0003e80000100a00 */
[----:B0-----:R-:W3:Y:S04]  /*4da00*/  LDL.LU R16, [R1+0x2154] ;  /* 0x0021540001107983 */ /* 0x001ee80000300800 */
[----:B------:R-:W3:Y:S04]  /*4da10*/  LDL.LU R17, [R1+0x215c] ;  /* 0x00215c0001117983 */ /* 0x000ee80000300800 */
[----:B-1----:R-:W3:Y:S04]  /*4da20*/  LDL.LU R18, [R1+0x2164] ;  /* 0x0021640001127983 */ /* 0x002ee80000300800 */
        /* <DEDUP_REMOVED lines=11> */
[----:B0-----:R-:W2:Y:S01]  /*4dae0*/  LDL.LU.64 R14, [R1+0x27e8] ;  /* 0x0027e800010e7983 */ /* 0x001ea20000300a00 */
[----:B------:R-:W-:Y:S02]  /*4daf0*/  IMAD.MOV.U32 R10, RZ, RZ, R29 ;  /* 0x000000ffff0a7224 */ /* 0x000fe400078e001d */
[----:B------:R-:W-:Y:S01]  /*4db00*/  IMAD.MOV.U32 R11, RZ, RZ, R0 ;  /* 0x000000ffff0b7224 */ /* 0x000fe200078e0000 */
        /* <DEDUP_REMOVED lines=14> */
[----:B------:R-:W-:-:S09]  /*4dbf0*/  NOP ;  /* 0x0000000000007918 */ /* 0x000fd20000000000 */
[----:B------:R-:W-:Y:S01]  /*4dc00*/  IMAD.MOV.U32 R26, RZ, RZ, R10 ;  /* 0x000000ffff1a7224 */ /* 0x000fe200078e000a */
[----:B------:R0:W-:Y:S01]  /*4dc10*/  STL [R1+0x100], R8 ;  /* 0x0001000801007387 */ /* 0x0001e20000100800 */
[----:B------:R-:W-:Y:S02]  /*4dc20*/  IMAD.MOV.U32 R0, RZ, RZ, R11 ;  /* 0x000000ffff007224 */ /* 0x000fe400078e000b */
[----:B------:R-:W-:Y:S01]  /*4dc30*/  IMAD.MOV.U32 R29, RZ, RZ, R9 ;  /* 0x000000ffff1d7224 */ /* 0x000fe200078e0009 */
[----:B------:R-:W2:Y:S04]  /*4dc40*/  LDL.LU.64 R10, [R1+0x27c8] ;  /* 0x0027c800010a7983 */ /* 0x000ea80000300a00 */
[----:B0-----:R-:W4:Y:S04]  /*4dc50*/  LDL.LU.64 R8, [R1+0x27c0] ;  /* 0x0027c00001087983 */ /* 0x001f280000300a00 */
[----:B---3--:R-:W-:Y:S04]  /*4dc60*/  STL.64 [R1+0x2798], R26 ;  /* 0x0027981a01007387 */ /* 0x008fe80000100a00 */
[----:B------:R0:W-:Y:S04]  /*4dc70*/  STL.64 [R1+0x2790], R24 ;  /* 0x0027901801007387 */ /* 0x0001e80000100a00 */
[----:B0-----:R-:W2:Y:S04]  /*4dc80*/  LDL.LU R24, [R1+0x4c0] ;  /* 0x0004c00001187983 */ /* 0x001ea80000300800 */
[----:B------:R-:W2:Y:S04]  /*4dc90*/  LDL.LU R25, [R1+0x4c4] ;  /* 0x0004c40001197983 */ /* 0x000ea80000300800 */
[----:B------:R-:W2:Y:S04]  /*4dca0*/  LDL.LU R26, [R1+0x4c8] ;  /* 0x0004c800011a7983 */ /* 0x000ea80000300800 */
[----:B------:R-:W2:Y:S04]  /*4dcb0*/  LDL.LU R27, [R1+0x4cc] ;  /* 0x0004cc00011b7983 */ /* 0x000ea80000300800 */
[----:B------:R-:W-:Y:S04]  /*4dcc0*/  STL.64 [R1+0x2778], R14 ;  /* 0x0027780e01007387 */ /* 0x000fe80000100a00 */
[----:B------:R2:W-:Y:S04]  /*4dcd0*/  STL.64 [R1+0x2770], R12 ;  /* 0x0027700c01007387 */ /* 0x0005e80000100a00 */
[----:B------:R-:W-:Y:S04]  /*4dce0*/  STL [R1+0x24b4], R0 ;  /* 0x0024b40001007387 */ /* 0x000fe80000100800 */
[----:B------:R-:W-:Y:S01]  /*4dcf0*/  STL [R1+0x24b0], R29 ;  /* 0x0024b01d01007387 */ /* 0x000fe20000100800 */
[----:B--2---:R-:W-:-:S15]  /*4dd00*/  HMMA.16816.F32 R12, R4, R10, R24 ;  /* 0x0000000a040c723c */ /* 0x004fde0000001818 */
[----:B------:R-:W-:-:S08]  /*4dd10*/  NOP ;  /* 0x0000000000007918 */ /* 0x000fd00000000000 */
[----:B------:R-:W-:Y:S04]  /*4dd20*/  STL.64 [R1+0xf0], R12 ;  /* 0x0000f00c01007387 */ /* 0x000fe80000100a00 */
[----:B------:R-:W-:Y:S04]  /*4dd30*/  STL.64 [R1+0xf8], R14 ;  /* 0x0000f80e01007387 */ /* 0x000fe80000100a00 */
[----:B------:R-:W2:Y:S04]  /*4dd40*/  LDL.LU R24, [R1+0x4b0] ;  /* 0x0004b00001187983 */ /* 0x000ea80000300800 */
[----:B------:R-:W2:Y:S04]  /*4dd50*/  LDL.LU R25, [R1+0x4b4] ;  /* 0x0004b40001197983 */ /* 0x000ea80000300800 */
[----:B------:R-:W3:Y:S04]  /*4dd60*/  LDL.LU R26, [R1+0x4b8] ;  /* 0x0004b800011a7983 */ /* 0x000ee80000300800 */
[----:B------:R-:W3:Y:S01]  /*4dd70*/  LDL.LU R27, [R1+0x4bc] ;  /* 0x0004bc00011b7983 */ /* 0x000ee20000300800 */
[----:B------:R-:W-:-:S02]  /*4dd80*/  IMAD R16, R16, 0x100, R20 ;  /* 0x0000010010107824 */ /* 0x000fc400078e0214 */
[----:B------:R-:W-:Y:S02]  /*4dd90*/  IMAD R17, R17, 0x100, R21 ;  /* 0x0000010011117824 */ /* 0x000fe400078e0215 */
[----:B------:R-:W-:Y:S02]  /*4dda0*/  IMAD R18, R18, 0x100, R22 ;  /* 0x0000010012127824 */ /* 0x000fe400078e0216 */
[----:B------:R-:W-:Y:S01]  /*4ddb0*/  IMAD R19, R19, 0x100, R23 ;  /* 0x0000010013137824 */ /* 0x000fe200078e0217 */
[----:B---3--:R-:W-:Y:S04]  /*4ddc0*/  STL.64 [R1+0x27b8], R26 ;  /* 0x0027b81a01007387 */ /* 0x008fe80000100a00 */
[----:B--2---:R0:W-:Y:S04]  /*4ddd0*/  STL.64 [R1+0x27b0], R24 ;  /* 0x0027b01801007387 */ /* 0x0041e80000100a00 */
[----:B0-----:R-:W4:Y:S04]  /*4dde0*/  LDL.LU R24, [R1+0x5e0] ;  /* 0x0005e00001187983 */ /* 0x001f280000300800 */
[----:B------:R-:W4:Y:S04]  /*4ddf0*/  LDL.LU R25, [R1+0x5e4] ;  /* 0x0005e40001197983 */ /* 0x000f280000300800 */
[----:B------:R-:W4:Y:S04]  /*4de00*/  LDL.LU R26, [R1+0x5e8] ;  /* 0x0005e800011a7983 */ /* 0x000f280000300800 */
[----:B------:R-:W4:Y:S04]  /*4de10*/  LDL.LU R27, [R1+0x5ec] ;  /* 0x0005ec00011b7983 */ /* 0x000f280000300800 */
[----:B------:R-:W2:Y:S04]  /*4de20*/  LDL.LU R20, [R1+0x5d0] ;  /* 0x0005d00001147983 */ /* 0x000ea80000300800 */
[----:B------:R-:W2:Y:S04]  /*4de30*/  LDL.LU R21, [R1+0x5d4] ;  /* 0x0005d40001157983 */ /* 0x000ea80000300800 */
[----:B------:R-:W2:Y:S04]  /*4de40*/  LDL.LU R22, [R1+0x5d8] ;  /* 0x0005d80001167983 */ /* 0x000ea80000300800 */
[----:B------:R-:W2:Y:S04]  /*4de50*/  LDL.LU R23, [R1+0x5dc] ;  /* 0x0005dc0001177983 */ /* 0x000ea80000300800 */
[----:B------:R-:W3:Y:S04]  /*4de60*/  LDL.LU R12, [R1+0x490] ;  /* 0x00049000010c7983 */ /* 0x000ee80000300800 */
[----:B------:R-:W3:Y:S04]  /*4de70*/  LDL.LU R13, [R1+0x494] ;  /* 0x00049400010d7983 */ /* 0x000ee80000300800 */
[----:B------:R-:W2:Y:S04]  /*4de80*/  LDL.LU R14, [R1+0x498] ;  /* 0x00049800010e7983 */ /* 0x000ea80000300800 */
[----:B------:R-:W2:Y:S01]  /*4de90*/  LDL.LU R15, [R1+0x49c] ;  /* 0x00049c00010f7983 */ /* 0x000ea20000300800 */
[----:B----4-:R-:W-:Y:S03]  /*4dea0*/  HMMA.16816.F32 R24, R4, R8, R24 ;  /* 0x000000080418723c */ /* 0x010fe60000001818 */
[----:B--2---:R0:W-:Y:S04]  /*4deb0*/  STL.64 [R1+0x2788], R14 ;  /* 0x0027880e01007387 */ /* 0x0041e80000100a00 */
[----:B---3--:R1:W-:Y:S01]  /*4dec0*/  STL.64 [R1+0x2780], R12 ;  /* 0x0027800c01007387 */ /* 0x0083e20000100a00 */
[----:B0-----:R-:W-:-:S03]  /*4ded0*/  IMAD.MOV.U32 R15, RZ, RZ, R28 ;  /* 0x000000ffff0f7224 */ /* 0x001fc600078e001c */
[----:B-1----:R-:W2:Y:S04]  /*4dee0*/  LDL.LU R12, [R1+0x4a0] ;  /* 0x0004a000010c7983 */ /* 0x002ea80000300800 */
[----:B------:R-:W2:Y:S04]  /*4def0*/  LDL.LU R13, [R1+0x4a4] ;  /* 0x0004a400010d7983 */ /* 0x000ea80000300800 */
[----:B------:R-:W2:Y:S04]  /*4df00*/  LDL.LU R14, [R1+0x4a8] ;  /* 0x0004a800010e7983 */ /* 0x000ea80000300800 */
[----:B------:R-:W3:Y:S04]  /*4df10*/  LDL.LU R29, [R1+0x2174] ;  /* 0x00217400011d7983 */ /* 0x000ee80000300800 */
[----:B------:R-:W4:Y:S04]  /*4df20*/  LDL.LU R0, [R1+0x2180] ;  /* 0x0021800001007983 */ /* 0x000f280000300800 */
        /* <DEDUP_REMOVED lines=22> */
[----:B------:R-:W-:Y:S01]  /*4e090*/  F2FP.F16.E5M2.UNPACK_B R16, R16 ;  /* 0x00000010ff10723e */ /* 0x000fe200020004ff */
[----:B--2---:R-:W-:Y:S02]  /*4e0a0*/  HMMA.16816.F32 R4, R4, R22, R24 ;  /* 0x000000160404723c */ /* 0x004fe40000001818 */
[----:B------:R-:W2:Y:S04]  /*4e0b0*/  LDL.LU.64 R26, [R1+0x2798] ;  /* 0x00279800011a7983 */ /* 0x000ea80000300a00 */
[----:B------:R-:W3:Y:S01]  /*4e0c0*/  LDL.LU.64 R24, [R1+0x2790] ;  /* 0x0027900001187983 */ /* 0x000ee20000300a00 */
[----:B------:R-:W-:-:S02]  /*4e0d0*/  F2FP.F16.E5M2.UNPACK_B R17, R17 ;  /* 0x00000011ff11723e */ /* 0x000fc400020004ff */
[----:B------:R-:W-:Y:S02]  /*4e0e0*/  F2FP.F16.E5M2.UNPACK_B R18, R18 ;  /* 0x00000012ff12723e */ /* 0x000fe400020004ff */
[----:B------:R-:W-:-:S12]  /*4e0f0*/  F2FP.F16.E5M2.UNPACK_B R19, R19 ;  /* 0x00000013ff13723e */ /* 0x000fd800020004ff */
[----:B------:R0:W-:Y:S04]  /*4e100*/  STL.64 [R1+0xe0], R4 ;  /* 0x0000e00401007387 */ /* 0x0001e80000100a00 */
[----:B------:R1:W-:Y:S04]  /*4e110*/  STL.64 [R1+0xe8], R6 ;  /* 0x0000e80601007387 */ /* 0x0003e80000100a00 */
[----:B0-----:R-:W4:Y:S04]  /*4e120*/  LDL.LU R5, [R1+0x2178] ;  /* 0x0021780001057983 */ /* 0x001f280000300800 */
[----:B-1----:R-:W4:Y:S04]  /*4e130*/  LDL.LU R6, [R1+0x2184] ;  /* 0x0021840001067983 */ /* 0x002f280000300800 */
[----:B------:R-:W4:Y:S01]  /*4e140*/  LDL.LU R7, [R1+0x218c] ;  /* 0x00218c0001077983 */ /* 0x000f220000300800 */
[----:B---3--:R-:W-:-:S15]  /*4e150*/  HMMA.16816.F32 R12, R16, R24, R12 ;  /* 0x00000018100c723c */ /* 0x008fde000000180c */
[----:B------:R-:W-:-:S08]  /*4e160*/  NOP ;  /* 0x0000000000007918 */ /* 0x000fd00000000000 */
[----:B------:R-:W-:Y:S04]  /*4e170*/  STL.64 [R1+0xd0], R12 ;  /* 0x0000d00c01007387 */ /* 0x000fe80000100a00 */
[----:B------:R0:W-:Y:S04]  /*4e180*/  STL.64 [R1+0xd8], R14 ;  /* 0x0000d80e01007387 */ /* 0x0001e80000100a00 */
[----:B0-----:R-:W4:Y:S04]  /*4e190*/  LDL.LU.64 R14, [R1+0x2788] ;  /* 0x00278800010e7983 */ /* 0x001f280000300a00 */
[----:B------:R-:W4:Y:S04]  /*4e1a0*/  LDL.LU.64 R12, [R1+0x2780] ;  /* 0x00278000010c7983 */ /* 0x000f280000300a00 */
[----:B--2---:R0:W-:Y:S04]  /*4e1b0*/  STL.64 [R1+0x2738], R26 ;  /* 0x0027381a01007387 */ /* 0x0041e80000100a00 */
[----:B0-----:R-:W2:Y:S04]  /*4e1c0*/  LDL.LU R26, [R1+0x2188] ;  /* 0x00218800011a7983 */ /* 0x001ea80000300800 */
[----:B------:R-:W3:Y:S04]  /*4e1d0*/  LDL.LU R27, [R1+0x2190] ;  /* 0x00219000011b7983 */ /* 0x000ee80000300800 */
[----:B------:R-:W-:Y:S01]  /*4e1e0*/  STL.64 [R1+0x2730], R24 ;  /* 0x0027301801007387 */ /* 0x000fe20000100a00 */
        /* <DEDUP_REMOVED lines=30> */
[----:B------:R-:W-:-:S02]  /*4e3d0*/  IMAD R4, R29, 0x100, R5 ;  /* 0x000001001d047824 */ /* 0x000fc400078e0205 */
[----:B------:R-:W-:Y:S01]  /*4e3e0*/  IMAD R5, R28, 0x100, R0 ;  /* 0x000001001c057824 */ /* 0x000fe200078e0200 */
[----:B------:R-:W4:Y:S04]  /*4e3f0*/  LDL.LU R29, [R1+0x698] ;  /* 0x00069800011d7983 */ /* 0x000f280000300800 */
[----:B------:R-:W4:Y:S01]  /*4e400*/  LDL.LU R0, [R1+0x69c] ;  /* 0x00069c0001007983 */ /* 0x000f220000300800 */
[----:B------:R-:W-:Y:S02]  /*4e410*/  IMAD R6, R6, 0x100, R26 ;  /* 0x0000010006067824 */ /* 0x000fe400078e021a */
[----:B---3--:R-:W-:Y:S01]  /*4e420*/  IMAD R7, R7, 0x100, R27 ;  /* 0x0000010007077824 */ /* 0x008fe200078e021b */
[----:B--2---:R-:W-:-:S15]  /*4e430*/  HMMA.16816.F32 R20, R16, R10, R20 ;  /* 0x0000000a1014723c */ /* 0x004fde0000001814 */
[----:B------:R-:W-:-:S09]  /*4e440*/  NOP ;  /* 0x0000000000007918 */ /* 0x000fd20000000000 */
[----:B------:R-:W-:Y:S01]  /*4e450*/  IMAD.MOV.U32 R28, RZ, RZ, R23 ;  /* 0x000000ffff1c7224 */ /* 0x000fe200078e0017 */
[----:B----4-:R-:W-:Y:S01]  /*4e460*/  HMMA.16816.F32 R12, R16, R8, R12 ;  /* 0x00000008100c723c */ /* 0x010fe2000000180c */
[----:B------:R0:W-:Y:S04]  /*4e470*/  STL.64 [R1+0x90], R20 ;  /* 0x0000901401007387 */ /* 0x0001e80000100a00 */
[----:B------:R1:W-:Y:S04]  /*4e480*/  STL [R1+0x98], R22 ;  /* 0x0000981601007387 */ /* 0x0003e80000100800 */
[----:B------:R2:W-:Y:S04]  /*4e490*/  STL [R1+0x23d8], R28 ;  /* 0x0023d81c01007387 */ /* 0x0005e80000100800 */
[----:B------:R-:W3:Y:S04]  /*4e4a0*/  LDL.LU R24, [R1+0x470] ;  /* 0x0004700001187983 */ /* 0x000ee80000300800 */
[----:B------:R-:W3:Y:S04]  /*4e4b0*/  LDL.LU R25, [R1+0x474] ;  /* 0x0004740001197983 */ /* 0x000ee80000300800 */
[----:B------:R-:W3:Y:S04]  /*4e4c0*/  LDL.LU R26, [R1+0x478] ;  /* 0x00047800011a7983 */ /* 0x000ee80000300800 */
[----:B------:R-:W3:Y:S04]  /*4e4d0*/  LDL.LU R27, [R1+0x47c] ;  /* 0x00047c00011b7983 */ /* 0x000ee80000300800 */
[----:B0-----:R-:W4:Y:S04]  /*4e4e0*/  LDL.LU R20, [R1+0x5b0] ;  /* 0x0005b00001147983 */ /* 0x001f280000300800 */
[----:B------:R-:W4:Y:S04]  /*4e4f0*/  LDL.LU R21, [R1+0x5b4] ;  /* 0x0005b40001157983 */ /* 0x000f280000300800 */
[----:B-1----:R-:W4:Y:S04]  /*4e500*/  LDL.LU R22, [R1+0x5b8] ;  /* 0x0005b80001167983 */ /* 0x002f280000300800 */
[----:B------:R-:W4:Y:S04]  /*4e510*/  LDL.LU R23, [R1+0x5bc] ;  /* 0x0005bc0001177983 */ /* 0x000f280000300800 */
[----:B------:R-:W-:Y:S04]  /*4e520*/  STL.64 [R1+0x230], R12 ;  /* 0x0002300c01007387 */ /* 0x000fe80000100a00 */
[----:B------:R-:W-:Y:S04]  /*4e530*/  STL [R1+0x238], R14 ;  /* 0x0002380e01007387 */ /* 0x000fe80000100800 */
[----:B------:R-:W-:Y:S04]  /*4e540*/  STL.64 [R1+0x26f8], R10 ;  /* 0x0026f80a01007387 */ /* 0x000fe80000100a00 */
[----:B------:R0:W-:Y:S01]  /*4e550*/  STL.64 [R1+0x26f0], R8 ;  /* 0x0026f00801007387 */ /* 0x0001e20000100a00 */
[----:B--2---:R-:W-:-:S03]  /*4e560*/  IMAD.MOV.U32 R28, RZ, RZ, R15 ;  /* 0x000000ffff1c7224 */ /* 0x004fc600078e000f */
[----:B0-----:R-:W2:Y:S04]  /*4e570*/  LDL.LU R8, [R1+0x410] ;  /* 0x0004100001087983 */ /* 0x001ea80000300800 */
[----:B------:R-:W2:Y:S04]  /*4e580*/  LDL.LU R9, [R1+0x414] ;  /* 0x0004140001097983 */ /* 0x000ea80000300800 */
[----:B------:R-:W3:Y:S04]  /*4e590*/  LDL.LU R10, [R1+0x418] ;  /* 0x00041800010a7983 */ /* 0x000ee80000300800 */
[----:B------:R-:W3:Y:S04]  /*4e5a0*/  LDL.LU R11, [R1+0x41c] ;  /* 0x00041c00010b7983 */ /* 0x000ee80000300800 */
[----:B------:R-:W2:Y:S04]  /*4e5b0*/  LDL.LU R12, [R1+0x450] ;  /* 0x00045000010c7983 */ /* 0x000ea80000300800 */
        /* <DEDUP_REMOVED lines=14> */
[----:B------:R-:W3:Y:S04]  /*4e6a0*/  LDL.LU R10, [R1+0x448] ;  /* 0x00044800010a7983 */ /* 0x000ee80000300800 */
[----:B------:R-:W3:Y:S04]  /*4e6b0*/  LDL.LU R11, [R1+0x44c] ;  /* 0x00044c00010b7983 */ /* 0x000ee80000300800 */
[----:B------:R0:W-:Y:S04]  /*4e6c0*/  STL [R1+0x2440], R28 ;  /* 0x0024401c01007387 */ /* 0x0001e80000100800 */
[----:B0-----:R-:W4:Y:S04]  /*4e6d0*/  LDL.LU R28, [R1+0x21ac] ;  /* 0x0021ac00011c7983 */ /* 0x001f280000300800 */
[----:B------:R-:W-:Y:S04]  /*4e6e0*/  STL.64 [R1+0x220], R20 ;  /* 0x0002201401007387 */ /* 0x000fe80000100a00 */
[----:B------:R0:W-:Y:S04]  /*4e6f0*/  STL.64 [R1+0x228], R22 ;  /* 0x0002281601007387 */ /* 0x0001e80000100a00 */
[----:B0-----:R-:W2:Y:S04]  /*4e700*/  LDL.LU.64 R22, [R1+0x2748] ;  /* 0x0027480001167983 */ /* 0x001ea80000300a00 */
[----:B------:R-:W3:Y:S01]  /*4e710*/  LDL.LU.64 R20, [R1+0x2740] ;  /* 0x0027400001147983 */ /* 0x000ee20000300a00 */
[----:B--2---:R-:W-:Y:S03]  /*4e720*/  HMMA.16816.F32 R16, R16, R22, R24 ;  /* 0x000000161010723c */ /* 0x004fe60000001818 */
[----:B------:R-:W2:Y:S04]  /*4e730*/  LDL.LU.64 R26, [R1+0x2738] ;  /* 0x00273800011a7983 */ /* 0x000ea80000300a00 */
[----:B------:R-:W4:-:S15]  /*4e740*/  LDL.LU.64 R24, [R1+0x2730] ;  /* 0x0027300001187983 */ /* 0x000f1e0000300a00 */
[----:B------:R-:W-:-:S01]  /*4e750*/  NOP ;  /* 0x0000000000007918 */ /* 0x000fc20000000000 */
[----:B------:R0:W-:Y:S04]  /*4e760*/  STL.64 [R1+0x80], R16 ;  /* 0x0000801001007387 */ /* 0x0001e80000100a00 */
[----:B------:R1:W-:Y:S04]  /*4e770*/  STL.64 [R1+0x88], R18 ;  /* 0x0000881201007387 */ /* 0x0003e80000100a00 */
[----:B0-----:R-:W3:Y:S04]  /*4e780*/  LDL.LU R16, [R1+0x2194] ;  /* 0x0021940001107983 */ /* 0x001ee80000300800 */
[----:B------:R-:W3:Y:S04]  /*4e790*/  LDL.LU R17, [R1+0x219c] ;  /* 0x00219c0001117983 */ /* 0x000ee80000300800 */
[----:B-1----:R-:W2:Y:S04]  /*4e7a0*/  LDL.LU R18, [R1+0x21a4] ;  /* 0x0021a40001127983 */ /* 0x002ea80000300800 */
[----:B------:R-:W2:Y:S01]  /*4e7b0*/  LDL.LU R19, [R1+0x21b0] ;  /* 0x0021b00001137983 */ /* 0x000ea20000300800 */
[----:B------:R-:W-:-:S02]  /*4e7c0*/  F2FP.F16.E5M2.UNPACK_B R4, R4 ;  /* 0x00000004ff04723e */ /* 0x000fc400020004ff */
[----:B------:R-:W-:Y:S02]  /*4e7d0*/  F2FP.F16.E5M2.UNPACK_B R5, R5 ;  /* 0x00000005ff05723e */ /* 0x000fe400020004ff */
[----:B------:R-:W-:Y:S02]  /*4e7e0*/  F2FP.F16.E5M2.UNPACK_B R6, R6 ;  /* 0x00000006ff06723e */ /* 0x000fe400020004ff */
[----:B------:R-:W-:-:S07]  /*4e7f0*/  F2FP.F16.E5M2.UNPACK_B R7, R7 ;  /* 0x00000007ff07723e */ /* 0x000fce00020004ff */
[C---:B----4-:R-:W-:Y:S01]  /*4e800*/  HMMA.16816.F32 R12, R4.reuse, R24, R12 ;  /* 0x00000018040c723c */ /* 0x050fe2000000180c */
        /* <DEDUP_REMOVED lines=12> */
[----:B------:R-:W-:Y:S01]  /*4e8d0*/  STL [R1+0x26d8], R26 ;  /* 0x0026d81a01007387 */ /* 0x000fe20000100800 */
[C---:B---3--:R-:W-:Y:S03]  /*4e8e0*/  HMMA.16816.F32 R12, R4.reuse, R20, R12 ;  /* 0x00000014040c723c */ /* 0x048fe6000000180c */
[----:B----4-:R0:W-:Y:S04]  /*4e8f0*/  STL.64 [R1+0x26d0], R24 ;  /* 0x0026d01801007387 */ /* 0x0101e80000100a00 */
[----:B0-----:R-:W3:Y:S04]  /*4e900*/  LDL.LU R24, [R1+0x3d0] ;  /* 0x0003d00001187983 */ /* 0x001ee80000300800 */
[----:B------:R-:W3:Y:S04]  /*4e910*/  LDL.LU R25, [R1+0x3d4] ;  /* 0x0003d40001197983 */ /* 0x000ee80000300800 */
[----:B------:R-:W3:Y:S08]  /*4e920*/  LDL.LU R26, [R1+0x3d8] ;  /* 0x0003d800011a7983 */ /* 0x000ef00000300800 */
        /* <DEDUP_REMOVED lines=28> */
[----:B------:R-:W2:Y:S04]  /*4eaf0*/  LDL.LU R26, [R1+0x26d8] ;  /* 0x0026d800011a7983 */ /* 0x000ea80000300800 */
[----:B------:R-:W3:Y:S01]  /*4eb00*/  LDL.LU.64 R24, [R1+0x26d0] ;  /* 0x0026d00001187983 */ /* 0x000ee20000300a00 */
[----:B------:R-:W-:-:S03]  /*4eb10*/  IMAD.MOV.U32 R27, RZ, RZ, R11 ;  /* 0x000000ffff1b7224 */ /* 0x000fc600078e000b */
[----:B------:R-:W-:Y:S04]  /*4eb20*/  STL.64 [R1+0x20], R8 ;  /* 0x0000200801007387 */ /* 0x000fe80000100a00 */
[----:B------:R4:W-:Y:S02]  /*4eb30*/  STL [R1+0x28], R10 ;  /* 0x0000280a01007387 */ /* 0x0009e40000100800 */
[----:B----4-:R-:W-:Y:S02]  /*4eb40*/  HMMA.16816.F32 R8, R4, R2, R12 ;  /* 0x000000020408723c */ /* 0x010fe4000000180c */
[----:B------:R0:W-:-:S15]  /*4eb50*/  STL [R1+0x23a0], R27 ;  /* 0x0023a01b01007387 */ /* 0x0001de0000100800 */
[----:B------:R-:W-:-:S07]  /*4eb60*/  NOP ;  /* 0x0000000000007918 */ /* 0x000fce0000000000 */
[----:B0-----:R-:W-:Y:S01]  /*4eb70*/  IMAD.MOV.U32 R27, RZ, RZ, R10 ;  /* 0x000000ffff1b7224 */ /* 0x001fe200078e000a */
[----:B------:R-:W-:Y:S04]  /*4eb80*/  STL.64 [R1+0x10], R8 ;  /* 0x0000100801007387 */ /* 0x000fe80000100a00 */
[----:B------:R-:W-:Y:S01]  /*4eb90*/  STL [R1+0x1c], R11 ;  /* 0x00001c0b01007387 */ /* 0x000fe20000100800 */
[----:B---3--:R-:W-:Y:S01]  /*4eba0*/  IMAD R17, R17, 0x100, R24 ;  /* 0x0000010011117824 */ /* 0x008fe200078e0218 */
[----:B------:R-:W-:Y:S01]  /*4ebb0*/  F2FP.F16.E5M2.UNPACK_B R24, R29.H1 ;  /* 0x0000001dff18723e */ /* 0x000fe200030004ff */
[----:B--2---:R-:W-:Y:S01]  /*4ebc0*/  IMAD R18, R18, 0x100, R25 ;  /* 0x0000010012127824 */ /* 0x004fe200078e0219 */
[----:B------:R-:W-:Y:S01]  /*4ebd0*/  F2FP.F16.E5M2.UNPACK_B R25, R0.H1 ;  /* 0x00000000ff19723e */ /* 0x000fe200030004ff */
[----:B------:R-:W-:Y:S04]  /*4ebe0*/  STL.64 [R1+0x26c8], R26 ;  /* 0x0026c81a01007387 */ /* 0x000fe80000100a00 */
[----:B------:R0:W-:Y:S04]  /*4ebf0*/  STL.64 [R1+0x26c0], R24 ;  /* 0x0026c01801007387 */ /* 0x0001e80000100a00 */
[----:B0-----:R-:W2:Y:S04]  /*4ec00*/  LDL.LU R24, [R1] ;  /* 0x0000000001187983 */ /* 0x001ea80000300800 */
[----:B------:R-:W2:Y:S04]  /*4ec10*/  LDL.LU R25, [R1+0x4] ;  /* 0x0000040001197983 */ /* 0x000ea80000300800 */
[----:B------:R-:W2:Y:S04]  /*4ec20*/  LDL.LU R26, [R1+0x8] ;  /* 0x00000800011a7983 */ /* 0x000ea80000300800 */
[----:B------:R-:W2:Y:S04]  /*4ec30*/  LDL.LU R27, [R1+0xc] ;  /* 0x00000c00011b7983 */ /* 0x000ea80000300800 */
[----:B------:R-:W3:Y:S04]  /*4ec40*/  LDL.LU R10, [R1+0x6d8] ;  /* 0x0006d800010a7983 */ /* 0x000ee80000300800 */
[----:B------:R-:W3:Y:S04]  /*4ec50*/  LDL.LU R11, [R1+0x6dc] ;  /* 0x0006dc00010b7983 */ /* 0x000ee80000300800 */
[----:B------:R-:W4:Y:S04]  /*4ec60*/  LDL.LU R12, [R1+0x21b4] ;  /* 0x0021b400010c7983 */ /* 0x000f280000300800 */
[----:B------:R-:W2:Y:S04]  /*4ec70*/  LDL.LU R8, [R1+0x21c0] ;  /* 0x0021c00001087983 */ /* 0x000ea80000300800 */
[----:B------:R-:W4:Y:S04]  /*4ec80*/  LDL.LU R13, [R1+0x21bc] ;  /* 0x0021bc00010d7983 */ /* 0x000f280000300800 */
[----:B------:R-:W2:Y:S04]  /*4ec90*/  LDL.LU R9, [R1+0x21c8] ;  /* 0x0021c80001097983 */ /* 0x000ea80000300800 */
[----:B---3--:R-:W-:Y:S04]  /*4eca0*/  STL.64 [R1+0x26a8], R10 ;  /* 0x0026a80a01007387 */ /* 0x008fe80000100a00 */
[----:B--2---:R0:W-:Y:S04]  /*4ecb0*/  STL.64 [R1+0x26a0], R8 ;  /* 0x0026a00801007387 */ /* 0x0041e80000100a00 */
[----:B0-----:R-:W2:Y:S04]  /*4ecc0*/  LDL.LU R8, [R1+0x3a0] ;  /* 0x0003a00001087983 */ /* 0x001ea80000300800 */
[----:B------:R-:W2:Y:S04]  /*4ecd0*/  LDL.LU R9, [R1+0x3a4] ;  /* 0x0003a40001097983 */ /* 0x000ea80000300800 */
[----:B------:R-:W3:Y:S04]  /*4ece0*/  LDL.LU R10, [R1+0x3a8] ;  /* 0x0003a800010a7983 */ /* 0x000ee80000300800 */
[----:B------:R-:W3:Y:S01]  /*4ecf0*/  LDL.LU R11, [R1+0x3ac] ;  /* 0x0003ac00010b7983 */ /* 0x000ee20000300800 */
[----:B------:R-:W-:-:S03]  /*4ed00*/  IMAD R16, R16, 0x100, R21 ;  /* 0x0000010010107824 */ /* 0x000fc600078e0215 */
        /* <DEDUP_REMOVED lines=8> */
[----:B------:R-:W4:Y:S04]  /*4ed90*/  LDL.LU R14, [R1+0x21c4] ;  /* 0x0021c400010e7983 */ /* 0x000f280000300800 */
[----:B------:R-:W4:Y:S01]  /*4eda0*/  LDL.LU R15, [R1+0x6c8] ;  /* 0x0006c800010f7983 */ /* 0x000f220000300800 */
[----:B------:R-:W-:Y:S01]  /*4edb0*/  IMAD R19, R28, 0x100, R19 ;  /* 0x000001001c137824 */ /* 0x000fe200078e0213 */
[----:B------:R-:W-:Y:S02]  /*4edc0*/  HMMA.16816.F32 R4, R4, R22, R24 ;  /* 0x000000160404723c */ /* 0x000fe40000001818 */
[----:B----4-:R-:W-:Y:S04]  /*4edd0*/  STL.64 [R1+0x2698], R14 ;  /* 0x0026980e01007387 */ /* 0x010fe80000100a00 */
[----:B------:R0:W-:Y:S04]  /*4ede0*/  STL.64 [R1+0x2690], R12 ;  /* 0x0026900c01007387 */ /* 0x0001e80000100a00 */
[----:B0-----:R-:W4:Y:S04]  /*4edf0*/  LDL.LU R12, [R1+0x390] ;  /* 0x00039000010c7983 */ /* 0x001f280000300800 */
[----:B------:R-:W4:Y:S04]  /*4ee00*/  LDL.LU R13, [R1+0x394] ;  /* 0x00039400010d7983 */ /* 0x000f280000300800 */
[----:B------:R-:W4:Y:S04]  /*4ee10*/  LDL.LU R14, [R1+0x398] ;  /* 0x00039800010e7983 */ /* 0x000f280000300800 */
[----:B------:R-:W4:Y:S04]  /*4ee20*/  LDL.LU R15, [R1+0x39c] ;  /* 0x00039c00010f7983 */ /* 0x000f280000300800 */
[----:B------:R-:W4:Y:S04]  /*4ee30*/  LDL.LU R28, [R1+0x6cc] ;  /* 0x0006cc00011c7983 */ /* 0x000f280000300800 */
[----:B------:R-:W4:Y:S04]  /*4ee40*/  LDL.LU R29, [R1+0x21d0] ;  /* 0x0021d000011d7983 */ /* 0x000f280000300800 */
[----:B------:R-:W4:Y:S04]  /*4ee50*/  LDL.LU R0, [R1+0x21cc] ;  /* 0x0021cc0001007983 */ /* 0x000f280000300800 */
[----:B------:R-:W4:Y:S04]  /*4ee60*/  LDL.LU.64 R26, [R1+0x26c8] ;  /* 0x0026c800011a7983 */ /* 0x000f280000300a00 */
[----:B------:R-:W2:Y:S01]  /*4ee70*/  LDL.LU.64 R24, [R1+0x26c0] ;  /* 0x0026c00001187983 */ /* 0x000ea20000300a00 */
[----:B------:R-:W-:-:S02]  /*4ee80*/  F2FP.F16.E5M2.UNPACK_B R16, R16 ;  /* 0x00000010ff10723e */ /* 0x000fc400020004ff */
[----:B------:R-:W-:Y:S01]  /*4ee90*/  F2FP.F16.E5M2.UNPACK_B R17, R17 ;  /* 0x00000011ff11723e */ /* 0x000fe200020004ff */
[----:B------:R-:W3:Y:S01]  /*4eea0*/  LDL.LU R22, [R1+0x6a8] ;  /* 0x0006a80001167983 */ /* 0x000ee20000300800 */
[----:B------:R-:W-:Y:S02]  /*4eeb0*/  F2FP.F16.E5M2.UNPACK_B R18, R18 ;  /* 0x00000012ff12723e */ /* 0x000fe400020004ff */
[----:B------:R-:W-:Y:S01]  /*4eec0*/  F2FP.F16.E5M2.UNPACK_B R19, R19 ;  /* 0x00000013ff13723e */ /* 0x000fe200020004ff */
[----:B------:R-:W4:Y:S04]  /*4eed0*/  LDL.LU R23, [R1+0x6ac] ;  /* 0x0006ac0001177983 */ /* 0x000f280000300800 */
[----:B------:R0:W-:Y:S04]  /*4eee0*/  STL.64 [R1], R4 ;  /* 0x0000000401007387 */ /* 0x0001e80000100a00 */
[----:B------:R1:W-:Y:S04]  /*4eef0*/  STL.64 [R1+0x8], R6 ;  /* 0x0000080601007387 */ /* 0x0003e80000100a00 */
[----:B0-----:R-:W4:Y:S04]  /*4ef00*/  LDL.LU R5, [R1+0x21b8] ;  /* 0x0021b80001057983 */ /* 0x001f280000300800 */
[----:B-1----:R-:W4:Y:S04]  /*4ef10*/  LDL.LU R6, [R1+0x6e8] ;  /* 0x0006e80001067983 */ /* 0x002f280000300800 */
        /* <DEDUP_REMOVED lines=8> */
[----:B------:R-:W2:Y:S01]  /*4efa0*/  LDL.LU.64 R8, [R1+0x26b0] ;  /* 0x0026b00001087983 */ /* 0x000ea20000300a00 */
[----:B---3--:R-:W-:-:S02]  /*4efb0*/  F2FP.F16.E5M2.UNPACK_B R22, R22.H1 ;  /* 0x00000016ff16723e */ /* 0x008fc400030004ff */
[----:B----4-:R-:W-:Y:S02]  /*4efc0*/  F2FP.F16.E5M2.UNPACK_B R23, R23.H1 ;  /* 0x00000017ff17723e */ /* 0x010fe400030004ff */
[----:B------:R-:W-:Y:S02]  /*4efd0*/  F2FP.F16.E5M2.UNPACK_B R20, R20.H1 ;  /* 0x00000014ff14723e */ /* 0x000fe400030004ff */
[----:B------:R-:W-:-:S07]  /*4efe0*/  F2FP.F16.E5M2.UNPACK_B R21, R21.H1 ;  /* 0x00000015ff15723e */ /* 0x000fce00030004ff */
[C---:B------:R-:W-:Y:S01]  /*4eff0*/  HMMA.16816.F32 R12, R16.reuse, R20, R12 ;  /* 0x00000014100c723c */ /* 0x040fe2000000180c */
        /* <DEDUP_REMOVED lines=22> */
[----:B------:R-:W-:-:S02]  /*4f160*/  F2FP.F16.E5M2.UNPACK_B R4, R2.H1 ;  /* 0x00000002ff04723e */ /* 0x000fc400030004ff */
[----:B--2---:R-:W-:Y:S02]  /*4f170*/  F2FP.F16.E5M2.UNPACK_B R10, R10.H1 ;  /* 0x0000000aff0a723e */ /* 0x004fe400030004ff */
[----:B------:R-:W-:Y:S01]  /*4f180*/  F2FP.F16.E5M2.UNPACK_B R11, R11.H1 ;  /* 0x0000000bff0b723e */ /* 0x000fe200030004ff */
[----:B----4-:R-:W-:Y:S01]  /*4f190*/  IMAD R14, R14, 0x100, R9 ;  /* 0x000001000e0e7824 */ /* 0x010fe200078e0209 */
[----:B------:R-:W-:Y:S02]  /*4f1a0*/  F2FP.F16.E5M2.UNPACK_B R9, R28.H1 ;  /* 0x0000001cff09723e */ /* 0x000fe400030004ff */
[----:B------:R-:W2:Y:S01]  /*4f1b0*/  LDL.LU R28, [R1+0x21d4] ;  /* 0x0021d400011c7983 */ /* 0x000ea20000300800 */
[----:B---3--:R-:W-:Y:S01]  /*4f1c0*/  IMAD R13, R13, 0x100, R8 ;  /* 0x000001000d0d7824 */ /* 0x008fe200078e0208 */
[----:B------:R-:W-:Y:S01]  /*4f1d0*/  F2FP.F16.E5M2.UNPACK_B R8, R15.H1 ;  /* 0x0000000fff08723e */ /* 0x000fe200030004ff */
[----:B------:R-:W-:Y:S01]  /*4f1e0*/  HMMA.16816.F32 R20, R16, R10, R20 ;  /* 0x0000000a1014723c */ /* 0x000fe20000001814 */
[----:B------:R-:W-:-:S15]  /*4f1f0*/  IMAD R15, R0, 0x100, R29 ;  /* 0x00000100000f7824 */ /* 0x000fde00078e021d */
[----:B------:R-:W-:-:S07]  /*4f200*/  NOP ;  /* 0x0000000000007918 */ /* 0x000fce0000000000 */
[----:B------:R-:W-:Y:S04]  /*4f210*/  STL.64 [R1+0x450], R20 ;  /* 0x0004501401007387 */ /* 0x000fe80000100a00 */
[----:B------:R0:W-:Y:S01]  /*4f220*/  STL.64 [R1+0x458], R22 ;  /* 0x0004581601007387 */ /* 0x0001e20000100a00 */
[----:B------:R-:W-:Y:S01]  /*4f230*/  IMAD R12, R12, 0x100, R5 ;  /* 0x000001000c0c7824 */ /* 0x000fe200078e0205 */
[----:B0-----:R-:W-:Y:S02]  /*4f240*/  HMMA.16816.F32 R20, R16, R8, R24 ;  /* 0x000000081014723c */ /* 0x001fe40000001818 */
[----:B------:R-:W3:Y:S01]  /*4f250*/  LDL.LU R29, [R1+0x21e0] ;  /* 0x0021e000011d7983 */ /* 0x000ee20000300800 */
[----:B------:R-:W-:-:S03]  /*4f260*/  F2FP.F16.E5M2.UNPACK_B R5, R3.H1 ;  /* 0x00000003ff05723e */ /* 0x000fc600030004ff */
[----:B------:R-:W3:Y:S04]  /*4f270*/  LDL.LU R0, [R1+0x21dc] ;  /* 0x0021dc0001007983 */ /* 0x000ee80000300800 */
[----:B------:R-:W4:Y:S04]  /*4f280*/  LDL.LU R2, [R1+0x708] ;  /* 0x0007080001027983 */ /* 0x000f280000300800 */
[----:B------:R-:W2:Y:S09]  /*4f290*/  LDL.LU R3, [R1+0x70c] ;  /* 0x00070c0001037983 */ /* 0x000eb20000300800 */
[----:B------:R-:W-:Y:S04]  /*4f2a0*/  STL.64 [R1+0x440], R20 ;  /* 0x0004401401007387 */ /* 0x000fe80000100a00 */
[----:B------:R-:W-:Y:S04]  /*4f2b0*/  STL.64 [R1+0x448], R22 ;  /* 0x0004481601007387 */ /* 0x000fe80000100a00 */
[----:B------:R-:W3:Y:S04]  /*4f2c0*/  LDL.LU R24, [R1+0x3e0] ;  /* 0x0003e00001187983 */ /* 0x000ee80000300800 */
        /* <DEDUP_REMOVED lines=9> */
[----:B------:R-:W-:-:S03]  /*4f360*/  F2FP.F16.E5M2.UNPACK_B R6, R6.H1 ;  /* 0x00000006ff06723e */ /* 0x000fc600030004ff */
        /* <DEDUP_REMOVED lines=16> */
[----:B------:R-:W-:-:S07]  /*4f470*/  F2FP.F16.E5M2.UNPACK_B R7, R7.H1 ;  /* 0x00000007ff07723e */ /* 0x000fce00030004ff */
[C---:B---3--:R-:W-:Y:S01]  /*4f480*/  HMMA.16816.F32 R24, R16.reuse, R6, R24 ;  /* 0x000000061018723c */ /* 0x048fe20000001818 */
        /* <DEDUP_REMOVED lines=16> */
[----:B------:R-:W-:-:S02]  /*4f590*/  F2FP.F16.E5M2.UNPACK_B R2, R2.H1 ;  /* 0x00000002ff02723e */ /* 0x000fc400030004ff */
[----:B------:R-:W-:Y:S01]  /*4f5a0*/  F2FP.F16.E5M2.UNPACK_B R3, R3.H1 ;  /* 0x00000003ff03723e */ /* 0x000fe200030004ff */
[----:B------:R-:W-:Y:S04]  /*4f5b0*/  STL.64 [R1+0x2628], R6 ;  /* 0x0026280601007387 */ /* 0x000fe80000100a00 */
[----:B------:R0:W-:Y:S04]  /*4f5c0*/  STL.64 [R1+0x2620], R4 ;  /* 0x0026200401007387 */ /* 0x0001e80000100a00 */
[----:B0-----:R-:W4:Y:S04]  /*4f5d0*/  LDL.LU R4, [R1+0x340] ;  /* 0x0003400001047983 */ /* 0x001f280000300800 */
[----:B------:R-:W4:Y:S04]  /*4f5e0*/  LDL.LU R5, [R1+0x344] ;  /* 0x0003440001057983 */ /* 0x000f280000300800 */
[----:B------:R-:W4:Y:S04]  /*4f5f0*/  LDL.LU R6, [R1+0x348] ;  /* 0x0003480001067983 */ /* 0x000f280000300800 */
[----:B------:R-:W4:Y:S01]  /*4f600*/  LDL.LU R7, [R1+0x34c] ;  /* 0x00034c0001077983 */ /* 0x000f220000300800 */
[----:B---3--:R-:W-:Y:S03]  /*4f610*/  HMMA.16816.F32 R16, R16, R2, R24 ;  /* 0x000000021010723c */ /* 0x008fe60000001818 */
[----:B------:R-:W3:Y:S04]  /*4f620*/  LDL.LU.64 R26, [R1+0x2668] ;  /* 0x00266800011a7983 */ /* 0x000ee80000300a00 */
[----:B------:R-:W2:Y:S01]  /*4f630*/  LDL.LU.64 R24, [R1+0x2660] ;  /* 0x0026600001187983 */ /* 0x000ea20000300a00 */
[----:B------:R-:W-:-:S02]  /*4f640*/  F2FP.F16.E5M2.UNPACK_B R12, R12 ;  /* 0x0000000cff0c723e */ /* 0x000fc400020004ff */
[----:B------:R-:W-:Y:S02]  /*4f650*/  F2FP.F16.E5M2.UNPACK_B R13, R13 ;  /* 0x0000000dff0d723e */ /* 0x000fe400020004ff */
[----:B------:R-:W-:Y:S02]  /*4f660*/  F2FP.F16.E5M2.UNPACK_B R14, R14 ;  /* 0x0000000eff0e723e */ /* 0x000fe400020004ff */
[----:B------:R-:W-:-:S09]  /*4f670*/  F2FP.F16.E5M2.UNPACK_B R15, R15 ;  /* 0x0000000fff0f723e */ /* 0x000fd200020004ff */
[----:B------:R0:W-:Y:S04]  /*4f680*/  STL.64 [R1+0x380], R16 ;  /* 0x0003801001007387 */ /* 0x0001e80000100a00 */
[----:B------:R1:W-:Y:S04]  /*4f690*/  STL.64 [R1+0x388], R18 ;  /* 0x0003881201007387 */ /* 0x0003e80000100a00 */
[----:B0-----:R-:W4:Y:S04]  /*4f6a0*/  LDL.LU R17, [R1+0x21d8] ;  /* 0x0021d80001117983 */ /* 0x001f280000300800 */
[----:B-1----:R-:W4:Y:S04]  /*4f6b0*/  LDL.LU R18, [R1+0x21e4] ;  /* 0x0021e40001127983 */ /* 0x002f280000300800 */
[----:B------:R-:W4:Y:S01]  /*4f6c0*/  LDL.LU R19, [R1+0x21ec] ;  /* 0x0021ec0001137983 */ /* 0x000f220000300800 */
[----:B--2---:R-:W-:-:S15]  /*4f6d0*/  HMMA.16816.F32 R20, R12, R24, R20 ;  /* 0x000000180c14723c */ /* 0x004fde0000001814 */
[----:B------:R-:W-:-:S08]  /*4f6e0*/  NOP ;  /* 0x0000000000007918 */ /* 0x000fd00000000000 */
[----:B------:R-:W-:Y:S04]  /*4f6f0*/  STL.64 [R1+0x6b0], R20 ;  /* 0x0006b01401007387 */ /* 0x000fe80000100a00 */
[----:B------:R0:W-:Y:S04]  /*4f700*/  STL.64 [R1+0x6b8], R22 ;  /* 0x0006b81601007387 */ /* 0x0001e80000100a00 */
[----:B0-----:R-:W2:Y:S04]  /*4f710*/  LDL.LU.64 R22, [R1+0x2658] ;  /* 0x0026580001167983 */ /* 0x001ea80000300a00 */
[----:B------:R-:W4:Y:S04]  /*4f720*/  LDL.LU.64 R20, [R1+0x2650] ;  /* 0x0026500001147983 */ /* 0x000f280000300a00 */
[----:B---3--:R0:W-:Y:S04]  /*4f730*/  STL.64 [R1+0x25f8], R26 ;  /* 0x0025f81a01007387 */ /* 0x0081e80000100a00 */
        /* <DEDUP_REMOVED lines=23> */
[C---:B--2---:R-:W-:Y:S06]  /*4f8b0*/  HMMA.16816.F32 R4, R12.reuse, R10, R4 ;  /* 0x0000000a0c04723c */ /* 0x044fec0000001804 */
[----:B----4-:R-:W-:-:S15]  /*4f8c0*/  HMMA.16816.F32 R20, R12, R8, R20 ;  /* 0x000000080c14723c */ /* 0x010fde0000001814 */
[----:B------:R-:W-:-:S02]  /*4f8d0*/  NOP ;  /* 0x0000000000007918 */ /* 0x000fc40000000000 */
[----:B------:R-:W-:Y:S04]  /*4f8e0*/  STL.64 [R1+0x680], R4 ;  /* 0x0006800401007387 */ /* 0x000fe80000100a00 */
[----:B------:R0:W-:Y:S04]  /*4f8f0*/  STL.64 [R1+0x688], R6 ;  /* 0x0006880601007387 */ /* 0x0001e80000100a00 */
[----:B0-----:R-:W2:Y:S04]  /*4f900*/  LDL.LU.64 R6, [R1+0x2628] ;  /* 0x0026280001067983 */ /* 0x001ea80000300a00 */
[----:B------:R-:W4:Y:S04]  /*4f910*/  LDL.LU.64 R4, [R1+0x2620] ;  /* 0x0026200001047983 */ /* 0x000f280000300a00 */
[----:B------:R-:W-:Y:S04]  /*4f920*/  STL [R1+0x25a8], R9 ;  /* 0x0025a80901007387 */ /* 0x000fe80000100800 */
[----:B------:R-:W4:Y:S04]  /*4f930*/  LDL.LU R28, [R1+0x2204] ;  /* 0x00220400011c7983 */ /* 0x000f280000300800 */
[----:B------:R0:W-:Y:S04]  /*4f940*/  STL.64 [R1+0x670], R20 ;  /* 0x0006701401007387 */ /* 0x0001e80000100a00 */
[----:B------:R1:W-:Y:S04]  /*4f950*/  STL.64 [R1+0x678], R22 ;  /* 0x0006781601007387 */ /* 0x0003e80000100a00 */
[----:B------:R-:W4:Y:S04]  /*4f960*/  LDL.LU R29, [R1+0x2210] ;  /* 0x00221000011d7983 */ /* 0x000f280000300800 */
[----:B------:R-:W4:Y:S04]  /*4f970*/  LDL.LU R0, [R1+0x220c] ;  /* 0x00220c0001007983 */ /* 0x000f280000300800 */
[----:B0-----:R-:W3:Y:S04]  /*4f980*/  LDL.LU R20, [R1+0x2f0] ;  /* 0x0002f00001147983 */ /* 0x001ee80000300800 */
[----:B------:R-:W3:Y:S04]  /*4f990*/  LDL.LU R21, [R1+0x2f4] ;  /* 0x0002f40001157983 */ /* 0x000ee80000300800 */
[----:B-1----:R-:W2:Y:S04]  /*4f9a0*/  LDL.LU R22, [R1+0x2f8] ;  /* 0x0002f80001167983 */ /* 0x002ea80000300800 */
[----:B------:R-:W2:Y:S04]  /*4f9b0*/  LDL.LU R23, [R1+0x2fc] ;  /* 0x0002fc0001177983 */ /* 0x000ea80000300800 */
[----:B--2---:R-:W-:Y:S04]  /*4f9c0*/  STL.64 [R1+0x2608], R22 ;  /* 0x0026081601007387 */ /* 0x004fe80000100a00 */
[----:B---3--:R0:W-:Y:S04]  /*4f9d0*/  STL.64 [R1+0x2600], R20 ;  /* 0x0026001401007387 */ /* 0x0081e80000100a00 */
[----:B0-----:R-:W2:Y:S04]  /*4f9e0*/  LDL.LU R20, [R1+0x320] ;  /* 0x0003200001147983 */ /* 0x001ea80000300800 */
[----:B------:R-:W2:Y:S04]  /*4f9f0*/  LDL.LU R21, [R1+0x324] ;  /* 0x0003240001157983 */ /* 0x000ea80000300800 */
[----:B------:R-:W3:Y:S04]  /*4fa00*/  LDL.LU R22, [R1+0x328] ;  /* 0x0003280001167983 */ /* 0x000ee80000300800 */
[----:B------:R-:W3:Y:S01]  /*4fa10*/  LDL.LU R23, [R1+0x32c] ;  /* 0x00032c0001177983 */ /* 0x000ee20000300800 */
[----:B------:R-:W-:-:S02]  /*4fa20*/  IMAD R18, R18, 0x100, R26 ;  /* 0x0000010012127824 */ /* 0x000fc400078e021a */
[----:B------:R-:W-:Y:S01]  /*4fa30*/  IMAD R19, R19, 0x100, R27 ;  /* 0x0000010013137824 */ /* 0x000fe200078e021b */
        /* <DEDUP_REMOVED lines=11> */
[----:B------:R-:W-:Y:S04]  /*4faf0*/  STL.64 [R1+0x25c8], R10 ;  /* 0x0025c80a01007387 */ /* 0x000fe80000100a00 */
[----:B----4-:R0:W-:Y:S04]  /*4fb00*/  STL.64 [R1+0x25c0], R8 ;  /* 0x0025c00801007387 */ /* 0x0101e80000100a00 */
        /* <DEDUP_REMOVED lines=25> */
[----:B------:R-:W2:Y:S04]  /*4fca0*/  LDL.LU R6, [R1+0x218] ;  /* 0x0002180001067983 */ /* 0x000ea80000300800 */
[----:B------:R-:W2:Y:S01]  /*4fcb0*/  LDL.LU R7, [R1+0x21c] ;  /* 0x00021c0001077983 */ /* 0x000ea20000300800 */
[----:B------:R-:W-:Y:S03]  /*4fcc0*/  HMMA.16816.F32 R12, R12, R2, R24 ;  /* 0x000000020c0c723c */ /* 0x000fe60000001818 */
[----:B--2---:R-:W-:Y:S04]  /*4fcd0*/  STL.64 [R1+0x25b8], R6 ;  /* 0x0025b80601007387 */ /* 0x004fe80000100a00 */
[----:B----4-:R0:W-:Y:S04]  /*4fce0*/  STL.64 [R1+0x25b0], R4 ;  /* 0x0025b00401007387 */ /* 0x0101e80000100a00 */
[----:B0-----:R-:W2:Y:S04]  /*4fcf0*/  LDL.LU R4, [R1+0x2c0] ;  /* 0x0002c00001047983 */ /* 0x001ea80000300800 */
[----:B------:R-:W2:Y:S04]  /*4fd00*/  LDL.LU R5, [R1+0x2c4] ;  /* 0x0002c40001057983 */ /* 0x000ea80000300800 */
[----:B------:R-:W2:Y:S04]  /*4fd10*/  LDL.LU R6, [R1+0x2c8] ;  /* 0x0002c80001067983 */ /* 0x000ea80000300800 */
[----:B------:R-:W2:Y:S04]  /*4fd20*/  LDL.LU R7, [R1+0x2cc] ;  /* 0x0002cc0001077983 */ /* 0x000ea80000300800 */
[----:B------:R-:W4:Y:S04]  /*4fd30*/  LDL.LU.64 R26, [R1+0x25f8] ;  /* 0x0025f800011a7983 */ /* 0x000f280000300a00 */
[----:B------:R-:W3:Y:S01]  /*4fd40*/  LDL.LU.64 R24, [R1+0x25f0] ;  /* 0x0025f00001187983 */ /* 0x000ee20000300a00 */
[----:B------:R-:W-:-:S02]  /*4fd50*/  F2FP.F16.E5M2.UNPACK_B R16, R16 ;  /* 0x00000010ff10723e */ /* 0x000fc400020004ff */
[----:B------:R-:W-:Y:S02]  /*4fd60*/  F2FP.F16.E5M2.UNPACK_B R17, R17 ;  /* 0x00000011ff11723e */ /* 0x000fe400020004ff */
[----:B------:R-:W-:Y:S02]  /*4fd70*/  F2FP.F16.E5M2.UNPACK_B R18, R18 ;  /* 0x00000012ff12723e */ /* 0x000fe400020004ff */
[----:B------:R-:W-:Y:S01]  /*4fd80*/  F2FP.F16.E5M2.UNPACK_B R19, R19 ;  /* 0x00000013ff13723e */ /* 0x000fe200020004ff */
        /* <DEDUP_REMOVED lines=10> */
[----:B0-----:R-:W3:Y:S04]  /*4fe30*/  LDL.LU.64 R22, [R1+0x25e8] ;  /* 0x0025e80001167983 */ /* 0x001ee80000300a00 */
[----:B------:R-:W2:Y:S04]  /*4fe40*/  LDL.LU.64 R20, [R1+0x25e0] ;  /* 0x0025e00001147983 */ /* 0x000ea80000300a00 */
[----:B----4-:R-:W-:Y:S04]  /*4fe50*/  STL.64 [R1+0x2590], R26 ;  /* 0x0025901a01007387 */ /* 0x010fe80000100a00 */
        /* <DEDUP_REMOVED lines=23> */
[----:B--2---:R-:W-:Y:S01]  /*4ffd0*/  HMMA.16816.F32 R4, R16, R10, R4 ;  /* 0x0000000a1004723c */ /* 0x004fe20000001804 */
[----:B---3--:R-:W-:-:S15]  /*4ffe0*/  IMAD R12, R12, 0x100, R9 ;  /* 0x000001000c0c7824 */ /* 0x008fde00078e0209 */
[----:B------:R-:W-:-:S07]  /*4fff0*/  NOP ;  /* 0x0000000000007918 */ /* 0x000fce0000000000 */
[----:B------:R-:W-:Y:S04]  /*50000*/  STL.64 [R1+0x630], R4 ;  /* 0x0006300401007387 */ /* 0x000fe80000100a00 */
[----:B------:R0:W-:Y:S04]  /*50010*/  STL.64 [R1+0x638], R6 ;  /* 0x0006380601007387 */ /* 0x0001e80000100a00 */
[----:B0-----:R-:W2:Y:S04]  /*50020*/  LDL.LU.64 R6, [R1+0x25b8] ;  /* 0x0025b80001067983 */ /* 0x001ea80000300a00 */
[----:B------:R-:W2:Y:S04]  /*50030*/  LDL.LU.64 R4, [R1+0x25b0] ;  /* 0x0025b00001047983 */ /* 0x000ea80000300a00 */
[----:B------:R-:W2:Y:S02]  /*50040*/  LDL.LU R9, [R1+0x25a8] ;  /* 0x0025a80001097983 */ /* 0x000ea40000300800 */
[----:B--2---:R-:W-:-:S15]  /*50050*/  HMMA.16816.F32 R4, R16, R8, R4 ;  /* 0x000000081004723c */ /* 0x004fde0000001804 */
[----:B------:R-:W-:-:S08]  /*50060*/  NOP ;  /* 0x0000000000007918 */ /* 0x000fd00000000000 */
[----:B------:R-:W-:Y:S04]  /*50070*/  STL.64 [R1+0x620], R4 ;  /* 0x0006200401007387 */ /* 0x000fe80000100a00 */
[----:B------:R0:W-:Y:S04]  /*50080*/  STL.64 [R1+0x628], R6 ;  /* 0x0006280601007387 */ /* 0x0001e80000100a00 */
[----:B0-----:R-:W4:Y:S04]  /*50090*/  LDL.LU.64 R6, [R1+0x25a0] ;  /* 0x0025a00001067983 */ /* 0x001f280000300a00 */
[----:B------:R-:W2:Y:S04]  /*500a0*/  LDL.LU.64 R4, [R1+0x2598] ;  /* 0x0025980001047983 */ /* 0x000ea80000300a00 */
[----:B------:R-:W-:Y:S01]  /*500b0*/  STL [R1+0x2540], R9 ;  /* 0x0025400901007387 */ /* 0x000fe20000100800 */
[----:B------:R-:W-:-:S02]  /*500c0*/  IMAD R13, R14, 0x100, R13 ;  /* 0x000001000e0d7824 */ /* 0x000fc400078e020d */
[----:B------:R-:W-:Y:S02]  /*500d0*/  IMAD R14, R28, 0x100, R15 ;  /* 0x000001001c0e7824 */ /* 0x000fe400078e020f */
[----:B------:R-:W-:Y:S01]  /*500e0*/  IMAD R15, R0, 0x100, R29 ;  /* 0x00000100000f7824 */ /* 0x000fe200078e021d */
[C---:B----4-:R-:W-:Y:S06]  /*500f0*/  HMMA.16816.F32 R24, R16.reuse, R6, R24 ;  /* 0x000000061018723c */ /* 0x050fec0000001818 */
[----:B--2---:R-:W-:-:S15]  /*50100*/  HMMA.16816.F32 R20, R16, R4, R20 ;  /* 0x000000041014723c */ /* 0x004fde0000001814 */
        /* <DEDUP_REMOVED lines=8> */
[----:B------:R-:W4:Y:S04]  /*50190*/  LDL.LU R29, [R1+0x2230] ;  /* 0x00223000011d7983 */ /* 0x000f280000300800 */
[----:B------:R-:W4:Y:S04]  /*501a0*/  LDL.LU R0, [R1+0x222c] ;  /* 0x00222c0001007983 */ /* 0x000f280000300800 */
[----:B------:R0:W-:Y:S04]  /*501b0*/  STL.64 [R1+0x2d0], R20 ;  /* 0x0002d01401007387 */ /* 0x0001e80000100a00 */
[----:B------:R1:W-:Y:S04]  /*501c0*/  STL.64 [R1+0x2d8], R22 ;  /* 0x0002d81601007387 */ /* 0x0003e80000100a00 */
[----:B0-----:R-:W3:Y:S04]  /*501d0*/  LDL.LU R20, [R1+0x1f0] ;  /* 0x0001f00001147983 */ /* 0x001ee80000300800 */
[----:B------:R-:W3:Y:S04]  /*501e0*/  LDL.LU R21, [R1+0x1f4] ;  /* 0x0001f40001157983 */ /* 0x000ee80000300800 */
[----:B-1----:R-:W3:Y:S04]  /*501f0*/  LDL.LU R22, [R1+0x1f8] ;  /* 0x0001f80001167983 */ /* 0x002ee80000300800 */
[----:B------:R-:W3:Y:S04]  /*50200*/  LDL.LU R23, [R1+0x1fc] ;  /* 0x0001fc0001177983 */ /* 0x000ee80000300800 */
[----:B------:R-:W2:Y:S04]  /*50210*/  LDL.LU R9, [R1+0x2218] ;  /* 0x0022180001097983 */ /* 0x000ea80000300800 */
[----:B------:R-:W-:Y:S04]  /*50220*/  STL.64 [R1+0x2560], R10 ;  /* 0x0025600a01007387 */ /* 0x000fe80000100a00 */
[----:B--2---:R-:W-:Y:S04]  /*50230*/  STL.64 [R1+0x2558], R8 ;  /* 0x0025580801007387 */ /* 0x004fe80000100a00 */
[----:B------:R-:W-:Y:S04]  /*50240*/  STL.64 [R1+0x2538], R6 ;  /* 0x0025380601007387 */ /* 0x000fe80000100a00 */
[----:B------:R0:W-:Y:S04]  /*50250*/  STL.64 [R1+0x2530], R4 ;  /* 0x0025300401007387 */ /* 0x0001e80000100a00 */
[----:B0-----:R-:W2:Y:S04]  /*50260*/  LDL.LU R4, [R1+0x1b0] ;  /* 0x0001b00001047983 */ /* 0x001ea80000300800 */
[----:B------:R-:W2:Y:S04]  /*50270*/  LDL.LU R5, [R1+0x1b4] ;  /* 0x0001b40001057983 */ /* 0x000ea80000300800 */
[----:B------:R-:W4:Y:S04]  /*50280*/  LDL.LU R6, [R1+0x1b8] ;  /* 0x0001b80001067983 */ /* 0x000f280000300800 */
[----:B------:R-:W4:Y:S04]  /*50290*/  LDL.LU R7, [R1+0x1bc] ;  /* 0x0001bc0001077983 */ /* 0x000f280000300800 */
[----:B------:R-:W3:Y:S04]  /*502a0*/  LDL.LU R8, [R1+0x1d0] ;  /* 0x0001d00001087983 */ /* 0x000ee80000300800 */
[----:B------:R-:W3:Y:S04]  /*502b0*/  LDL.LU R9, [R1+0x1d4] ;  /* 0x0001d40001097983 */ /* 0x000ee80000300800 */
[----:B------:R-:W2:Y:S04]  /*502c0*/  LDL.LU R10, [R1+0x1d8] ;  /* 0x0001d800010a7983 */ /* 0x000ea80000300800 */
[----:B------:R-:W2:Y:S01]  /*502d0*/  LDL.LU R11, [R1+0x1dc] ;  /* 0x0001dc00010b7983 */ /* 0x000ea20000300800 */
[----:B------:R-:W-:Y:S03]  /*502e0*/  HMMA.16816.F32 R16, R16, R2, R24 ;  /* 0x000000021010723c */ /* 0x000fe60000001818 */
[----:B--2---:R-:W-:Y:S04]  /*502f0*/  STL.64 [R1+0x2570], R10 ;  /* 0x0025700a01007387 */ /* 0x004fe80000100a00 */
[----:B---3--:R0:W-:Y:S04]  /*50300*/  STL.64 [R1+0x2568], R8 ;  /* 0x0025680801007387 */ /* 0x0081e80000100a00 */
[----:B0-----:R-:W2:Y:S04]  /*50310*/  LDL.LU R8, [R1+0x1e0] ;  /* 0x0001e00001087983 */ /* 0x001ea80000300800 */
[----:B------:R-:W2:Y:S04]  /*50320*/  LDL.LU R9, [R1+0x1e4] ;  /* 0x0001e40001097983 */ /* 0x000ea80000300800 */
[----:B------:R-:W2:Y:S04]  /*50330*/  LDL.LU R10, [R1+0x1e8] ;  /* 0x0001e800010a7983 */ /* 0x000ea80000300800 */
[----:B------:R-:W2:Y:S04]  /*50340*/  LDL.LU R11, [R1+0x1ec] ;  /* 0x0001ec00010b7983 */ /* 0x000ea80000300800 */
[----:B----4-:R-:W-:Y:S04]  /*50350*/  STL.64 [R1+0x2550], R6 ;  /* 0x0025500601007387 */ /* 0x010fe80000100a00 */
[----:B------:R0:W-:Y:S04]  /*50360*/  STL.64 [R1+0x2548], R4 ;  /* 0x0025480401007387 */ /* 0x0001e80000100a00 */
[----:B0-----:R-:W3:Y:S04]  /*50370*/  LDL.LU R4, [R1+0x1c0] ;  /* 0x0001c00001047983 */ /* 0x001ee80000300800 */
        /* <DEDUP_REMOVED lines=19> */
[----:B0-----:R-:W2:Y:S04]  /*504b0*/  LDL.LU.64 R22, [R1+0x2580] ;  /* 0x0025800001167983 */ /* 0x001ea80000300a00 */
[----:B------:R-:W3:Y:S04]  /*504c0*/  LDL.LU.64 R20, [R1+0x2578] ;  /* 0x0025780001147983 */ /* 0x000ee80000300a00 */
        /* <DEDUP_REMOVED lines=28> */
[----:B------:R-:W4:Y:S01]  /*50690*/  LDL.LU.64 R8, [R1+0x2558] ;  /* 0x0025580001087983 */ /* 0x000f220000300a00 */
[----:B---3--:R-:W-:Y:S01]  /*506a0*/  HMMA.16816.F32 R4, R12, R10, R4 ;  /* 0x0000000a0c04723c */ /* 0x008fe20000001804 */
[----:B----4-:R-:W-:-:S15]  /*506b0*/  IMAD R16, R16, 0x100, R9 ;  /* 0x0000010010107824 */ /* 0x010fde00078e0209 */
[----:B------:R-:W-:-:S07]  /*506c0*/  NOP ;  /* 0x0000000000007918 */ /* 0x000fce0000000000 */
[----:B------:R-:W-:Y:S04]  /*506d0*/  STL.64 [R1+0x5e0], R4 ;  /* 0x0005e00401007387 */ /* 0x000fe80000100a00 */
[----:B------:R0:W-:Y:S04]  /*506e0*/  STL.64 [R1+0x5e8], R6 ;  /* 0x0005e80601007387 */ /* 0x0001e80000100a00 */
[----:B0-----:R-:W3:Y:S04]  /*506f0*/  LDL.LU.64 R6, [R1+0x2550] ;  /* 0x0025500001067983 */ /* 0x001ee80000300a00 */
[----:B------:R-:W3:Y:S04]  /*50700*/  LDL.LU.64 R4, [R1+0x2548] ;  /* 0x0025480001047983 */ /* 0x000ee80000300a00 */
[----:B------:R-:W3:Y:S02]  /*50710*/  LDL.LU R9, [R1+0x2540] ;  /* 0x0025400001097983 */ /* 0x000ee40000300800 */
[----:B---3--:R-:W-:-:S15]  /*50720*/  HMMA.16816.F32 R4, R12, R8, R4 ;  /* 0x000000080c04723c */ /* 0x008fde0000001804 */
[----:B------:R-:W-:-:S08]  /*50730*/  NOP ;  /* 0x0000000000007918 */ /* 0x000fd00000000000 */
[----:B------:R-:W-:Y:S04]  /*50740*/  STL.64 [R1+0x5d0], R4 ;  /* 0x0005d00401007387 */ /* 0x000fe80000100a00 */
[----:B------:R0:W-:Y:S04]  /*50750*/  STL.64 [R1+0x5d8], R6 ;  /* 0x0005d80601007387 */ /* 0x0001e80000100a00 */
[----:B0-----:R-:W2:Y:S04]  /*50760*/  LDL.LU.64 R6, [R1+0x2538] ;  /* 0x0025380001067983 */ /* 0x001ea80000300a00 */
[----:B------:R-:W3:Y:S04]  /*50770*/  LDL.LU.64 R4, [R1+0x2530] ;  /* 0x0025300001047983 */ /* 0x000ee80000300a00 */
[----:B------:R-:W-:Y:S04]  /*50780*/  STL [R1+0x24cc], R8 ;  /* 0x0024cc0801007387 */ /* 0x000fe80000100800 */
[----:B------:R-:W-:Y:S01]  /*50790*/  STL [R1+0x24c8], R9 ;  /* 0x0024c80901007387 */ /* 0x000fe20000100800 */
        /* <DEDUP_REMOVED lines=12> */
[----:B------:R-:W-:Y:S04]  /*50860*/  STL.64 [R1+0x24c0], R6 ;  /* 0x0024c00601007387 */ /* 0x000fe80000100a00 */
[----:B------:R0:W-:Y:S01]  /*50870*/  STL.64 [R1+0x24b8], R4 ;  /* 0x0024b80401007387 */ /* 0x0001e20000100a00 */
[----:B------:R-:W-:-:S02]  /*50880*/  IMAD R17, R18, 0x100, R17 ;  /* 0x0000010012117824 */ /* 0x000fc400078e0211 */
[----:B------:R-:W-:Y:S01]  /*50890*/  IMAD R18, R28, 0x100, R19 ;  /* 0x000001001c127824 */ /* 0x000fe200078e0213 */
[----:B0-----:R-:W3:Y:S04]  /*508a0*/  LDL.LU R4, [R1+0x190] ;  /* 0x0001900001047983 */ /* 0x001ee80000300800 */
[----:B------:R-:W3:Y:S04]  /*508b0*/  LDL.LU R5, [R1+0x194] ;  /* 0x0001940001057983 */ /* 0x000ee80000300800 */
[----:B------:R-:W3:Y:S04]  /*508c0*/  LDL.LU R6, [R1+0x198] ;  /* 0x0001980001067983 */ /* 0x000ee80000300800 */
[----:B------:R-:W3:Y:S04]  /*508d0*/  LDL.LU R7, [R1+0x19c] ;  /* 0x00019c0001077983 */ /* 0x000ee80000300800 */
[----:B------:R-:W4:Y:S01]  /*508e0*/  LDL.LU R28, [R1+0x2254] ;  /* 0x00225400011c7983 */ /* 0x000f220000300800 */
[----:B--2---:R-:W-:Y:S03]  /*508f0*/  HMMA.16816.F32 R12, R12, R2, R24 ;  /* 0x000000020c0c723c */ /* 0x004fe60000001818 */
[----:B------:R-:W2:Y:S04]  /*50900*/  LDL.LU.64 R26, [R1+0x2508] ;  /* 0x00250800011a7983 */ /* 0x000ea80000300a00 */
[----:B------:R-:W3:Y:S01]  /*50910*/  LDL.LU.64 R24, [R1+0x2500] ;  /* 0x0025000001187983 */ /* 0x000ee20000300a00 */
[----:B------:R-:W-:Y:S01]  /*50920*/  IMAD R19, R0, 0x100, R29 ;  /* 0x0000010000137824 */ /* 0x000fe200078e021d */
[----:B------:R-:W-:-:S02]  /*50930*/  F2FP.F16.E5M2.UNPACK_B R16, R16 ;  /* 0x00000010ff10723e */ /* 0x000fc400020004ff */
[----:B------:R-:W-:Y:S02]  /*50940*/  F2FP.F16.E5M2.UNPACK_B R17, R17 ;  /* 0x00000011ff11723e */ /* 0x000fe400020004ff */
[----:B------:R-:W-:Y:S02]  /*50950*/  F2FP.F16.E5M2.UNPACK_B R18, R18 ;  /* 0x00000012ff12723e */ /* 0x000fe400020004ff */
[----:B------:R-:W-:-:S08]  /*50960*/  F2FP.F16.E5M2.UNPACK_B R19, R19 ;  /* 0x00000013ff13723e */ /* 0x000fd000020004ff */
[----:B------:R-:W-:Y:S04]  /*50970*/  STL.64 [R1+0x290], R12 ;  /* 0x0002900c01007387 */ /* 0x000fe80000100a00 */
[----:B------:R3:W-:Y:S02]  /*50980*/  STL.64 [R1+0x298], R14 ;  /* 0x0002980e01007387 */ /* 0x0007e40000100a00 */
[----:B---3--:R-:W-:Y:S02]  /*50990*/  HMMA.16816.F32 R12, R16, R24, R4 ;  /* 0x00000018100c723c */ /* 0x008fe40000001804 */
[----:B------:R-:W3:-:S15]  /*509a0*/  LDL.LU R4, [R1+0x150] ;  /* 0x0001500001047983 */ /* 0x000ede0000300800 */
[----:B------:R-:W-:-:S06]  /*509b0*/  NOP ;  /* 0x0000000000007918 */ /* 0x000fcc0000000000 */
[----:B------:R-:W-:Y:S04]  /*509c0*/  STL.64 [R1+0x540], R12 ;  /* 0x0005400c01007387 */ /* 0x000fe80000100a00 */
[----:B------:R-:W-:Y:S04]  /*509d0*/  STL.64 [R1+0x548], R14 ;  /* 0x0005480e01007387 */ /* 0x000fe80000100a00 */
        /* <DEDUP_REMOVED lines=25> */
[----:B--2---:R-:W-:Y:S04]  /*50b70*/  STL.64 [R1+0x2488], R26 ;  /* 0x0024881a01007387 */ /* 0x004fe80000100a00 */
[----:B------:R0:W-:Y:S04]  /*50b80*/  STL.64 [R1+0x2480], R24 ;  /* 0x0024801801007387 */ /* 0x0001e80000100a00 */
[----:B0-----:R-:W2:Y:S04]  /*50b90*/  LDL.LU R24, [R1+0x140] ;  /* 0x0001400001187983 */ /* 0x001ea80000300800 */
[----:B------:R-:W2:Y:S04]  /*50ba0*/  LDL.LU R25, [R1+0x144] ;  /* 0x0001440001197983 */ /* 0x000ea80000300800 */
[----:B------:R-:W3:Y:S04]  /*50bb0*/  LDL.LU R26, [R1+0x148] ;  /* 0x00014800011a7983 */ /* 0x000ee80000300800 */
[----:B------:R-:W3:Y:S04]  /*50bc0*/  LDL.LU R27, [R1+0x14c] ;  /* 0x00014c00011b7983 */ /* 0x000ee80000300800 */
[----:B------:R-:W4:Y:S04]  /*50bd0*/  LDL.LU R0, [R1+0x2248] ;  /* 0x0022480001007983 */ /* 0x000f280000300800 */
[----:B------:R-:W4:Y:S04]  /*50be0*/  LDL.LU R14, [R1+0x2244] ;  /* 0x00224400010e7983 */ /* 0x000f280000300800 */
        /* <DEDUP_REMOVED lines=26> */
[----:B------:R0:W-:Y:S01]  /*50d90*/  STL.64 [R1+0x2470], R20 ;  /* 0x0024701401007387 */ /* 0x0001e20000100a00 */
[----:B----4-:R-:W-:-:S02]  /*50da0*/  IMAD R12, R12, 0x100, R8 ;  /* 0x000001000c0c7824 */ /* 0x010fc400078e0208 */
[----:B------:R-:W-:Y:S01]  /*50db0*/  IMAD R13, R13, 0x100, R9 ;  /* 0x000001000d0d7824 */ /* 0x000fe200078e0209 */
        /* <DEDUP_REMOVED lines=8> */
[----:B0-----:R-:W3:Y:S04]  /*50e40*/  LDL.LU.64 R6, [R1+0x24d8] ;  /* 0x0024d80001067983 */ /* 0x001ee80000300a00 */
[----:B------:R-:W3:Y:S04]  /*50e50*/  LDL.LU.64 R4, [R1+0x24d0] ;  /* 0x0024d00001047983 */ /* 0x000ee80000300a00 */
[----:B------:R-:W3:Y:S04]  /*50e60*/  LDL.LU R8, [R1+0x24cc] ;  /* 0x0024cc0001087983 */ /* 0x000ee80000300800 */
[----:B------:R-:W3:Y:S02]  /*50e70*/  LDL.LU R9, [R1+0x24c8] ;  /* 0x0024c80001097983 */ /* 0x000ee40000300800 */
[----:B---3--:R-:W-:-:S15]  /*50e80*/  HMMA.16816.F32 R4, R16, R8, R4 ;  /* 0x000000081004723c */ /* 0x008fde0000001804 */
[----:B------:R-:W-:-:S08]  /*50e90*/  NOP ;  /* 0x0000000000007918 */ /* 0x000fd00000000000 */
[----:B------:R-:W-:Y:S04]  /*50ea0*/  STL.64 [R1+0x500], R4 ;  /* 0x0005000401007387 */ /* 0x000fe80000100a00 */
[----:B------:R0:W-:Y:S04]  /*50eb0*/  STL.64 [R1+0x508], R6 ;  /* 0x0005080601007387 */ /* 0x0001e80000100a00 */
[----:B0-----:R-:W2:Y:S04]  /*50ec0*/  LDL.LU.64 R6, [R1+0x24c0] ;  /* 0x0024c00001067983 */ /* 0x001ea80000300a00 */
[----:B------:R-:W3:Y:S04]  /*50ed0*/  LDL.LU.64 R4, [R1+0x24b8] ;  /* 0x0024b80001047983 */ /* 0x000ee80000300a00 */
[----:B------:R0:W-:Y:S04]  /*50ee0*/  STL [R1+0x2458], R9 ;  /* 0x0024580901007387 */ /* 0x0001e80000100800 */
[----:B0-----:R-:W4:Y:S04]  /*50ef0*/  LDL.LU R9, [R1+0x2258] ;  /* 0x0022580001097983 */ /* 0x001f280000300800 */
[----:B------:R-:W-:Y:S01]  /*50f00*/  STL.64 [R1+0x2468], R10 ;  /* 0x0024680a01007387 */ /* 0x000fe20000100a00 */
[----:B------:R-:W-:-:S02]  /*50f10*/  IMAD R14, R14, 0x100, R0 ;  /* 0x000001000e0e7824 */ /* 0x000fc400078e0200 */
[----:B------:R-:W-:Y:S01]  /*50f20*/  IMAD R15, R15, 0x100, R29 ;  /* 0x000001000f0f7824 */ /* 0x000fe200078e021d */
[C---:B--2---:R-:W-:Y:S01]  /*50f30*/  HMMA.16816.F32 R24, R16.reuse, R6, R24 ;  /* 0x000000061018723c */ /* 0x044fe20000001818 */
[----:B----4-:R0:W-:Y:S04]  /*50f40*/  STL.64 [R1+0x2460], R8 ;  /* 0x0024600801007387 */ /* 0x0101e80000100a00 */
[----:B0-----:R-:W2:Y:S04]  /*50f50*/  LDL.LU R8, [R1+0x120] ;  /* 0x0001200001087983 */ /* 0x001ea80000300800 */
[----:B------:R-:W2:Y:S04]  /*50f60*/  LDL.LU R9, [R1+0x124] ;  /* 0x0001240001097983 */ /* 0x000ea80000300800 */
[----:B------:R-:W2:Y:S04]  /*50f70*/  LDL.LU R10, [R1+0x128] ;  /* 0x00012800010a7983 */ /* 0x000ea80000300800 */
[----:B------:R-:W2:Y:S04]  /*50f80*/  LDL.LU R11, [R1+0x12c] ;  /* 0x00012c00010b7983 */ /* 0x000ea80000300800 */
[----:B------:R-:W4:Y:S04]  /*50f90*/  LDL.LU R0, [R1+0x24b4] ;  /* 0x0024b40001007983 */ /* 0x000f280000300800 */
[----:B------:R-:W2:Y:S04]  /*50fa0*/  LDL.LU R29, [R1+0x24b0] ;  /* 0x0024b000011d7983 */ /* 0x000ea80000300800 */
        /* <DEDUP_REMOVED lines=13> */
[----:B------:R-:W-:Y:S02]  /*51080*/  F2FP.F16.E5M2.UNPACK_B R14, R14 ;  /* 0x0000000eff0e723e */ /* 0x000fe400020004ff */
[----:B------:R-:W-:Y:S01]  /*51090*/  F2FP.F16.E5M2.UNPACK_B R15, R15 ;  /* 0x0000000fff0f723e */ /* 0x000fe200020004ff */
[----:B---3--:R-:W-:Y:S01]  /*510a0*/  HMMA.16816.F32 R16, R16, R2, R24 ;  /* 0x000000021010723c */ /* 0x008fe20000001818 */
[----:B------:R-:W3:Y:S04]  /*510b0*/  LDL.LU.64 R26, [R1+0x2488] ;  /* 0x00248800011a7983 */ /* 0x000ee80000300a00 */
[----:B------:R-:W3:-:S15]  /*510c0*/  LDL.LU.64 R24, [R1+0x2480] ;  /* 0x0024800001187983 */ /* 0x000ede0000300a00 */
[----:B------:R-:W-:-:S03]  /*510d0*/  NOP ;  /* 0x0000000000007918 */ /* 0x000fc60000000000 */
[----:B------:R0:W-:Y:S04]  /*510e0*/  STL.64 [R1+0x280], R16 ;  /* 0x0002801001007387 */ /* 0x0001e80000100a00 */
[----:B------:R4:W-:Y:S04]  /*510f0*/  STL.64 [R1+0x288], R18 ;  /* 0x0002881201007387 */ /* 0x0009e80000100a00 */
[----:B0-----:R-:W3:Y:S01]  /*51100*/  LDL.LU R16, [R1+0x100] ;  /* 0x0001000001107983 */ /* 0x001ee20000300800 */
[----:B--2---:R-:W-:Y:S02]  /*51110*/  IMAD.MOV.U32 R17, RZ, RZ, R29 ;  /* 0x000000ffff117224 */ /* 0x004fe400078e001d */
[----:B----4-:R-:W-:Y:S01]  /*51120*/  IMAD.MOV.U32 R19, RZ, RZ, R0 ;  /* 0x000000ffff137224 */ /* 0x010fe200078e0000 */
[----:B------:R-:W2:Y:S04]  /*51130*/  LDL.LU R29, [R1+0x2274] ;  /* 0x00227400011d7983 */ /* 0x000ea80000300800 */
[----:B------:R-:W4:Y:S01]  /*51140*/  LDL.LU R0, [R1+0x2280] ;  /* 0x0022800001007983 */ /* 0x000f220000300800 */
[----:B---3--:R-:W-:Y:S01]  /*51150*/  HMMA.16816.F32 R20, R12, R24, R20 ;  /* 0x000000180c14723c */ /* 0x008fe20000001814 */
[----:B------:R-:W-:-:S02]  /*51160*/  IMAD.MOV.U32 R18, RZ, RZ, R26 ;  /* 0x000000ffff127224 */ /* 0x000fc400078e001a */
[----:B------:R-:W3:-:S15]  /*51170*/  LDL.LU R26, [R1+0x227c] ;  /* 0x00227c00011a7983 */ /* 0x000ede0000300800 */
[----:B------:R-:W-:-:S05]  /*51180*/  NOP ;  /* 0x0000000000007918 */ /* 0x000fca0000000000 */
[----:B------:R-:W-:Y:S04]  /*51190*/  STL.64 [R1+0x4f0], R20 ;  /* 0x0004f01401007387 */ /* 0x000fe80000100a00 */
[----:B------:R0:W-:Y:S04]  /*511a0*/  STL.64 [R1+0x4f8], R22 ;  /* 0x0004f81601007387 */ /* 0x0001e80000100a00 */
[----:B0-----:R-:W2:Y:S04]  /*511b0*/  LDL.LU.64 R22, [R1+0x2478] ;  /* 0x0024780001167983 */ /* 0x001ea80000300a00 */
[----:B------:R-:W4:Y:S04]  /*511c0*/  LDL.LU.64 R20, [R1+0x2470] ;  /* 0x0024700001147983 */ /* 0x000f280000300a00 */
[----:B---3--:R-:W-:Y:S04]  /*511d0*/  STL.64 [R1+0x2418], R26 ;  /* 0x0024181a01007387 */ /* 0x008fe80000100a00 */
        /* <DEDUP_REMOVED lines=11> */
[----:B------:R-:W-:Y:S04]  /*51290*/  STL.64 [R1+0x2408], R22 ;  /* 0x0024081601007387 */ /* 0x000fe80000100a00 */
[----:B----4-:R2:W-:Y:S01]  /*512a0*/  STL.64 [R1+0x2400], R20 ;  /* 0x0024001401007387 */ /* 0x0105e20000100a00 */
[----:B---3--:R-:W-:-:S15]  /*512b0*/  HMMA.16816.F32 R24, R12, R20, R24 ;  /* 0x000000140c18723c */ /* 0x008fde0000001818 */
[----:B------:R-:W-:-:S08]  /*512c0*/  NOP ;  /* 0x0000000000007918 */ /* 0x000fd00000000000 */
[----:B------:R0:W-:Y:S04]  /*512d0*/  STL.64 [R1+0x4d0], R24 ;  /* 0x0004d01801007387 */ /* 0x0001e80000100a00 */
[----:B------:R1:W-:Y:S01]  /*512e0*/  STL.64 [R1+0x4d8], R26 ;  /* 0x0004d81a01007387 */ /* 0x0003e20000100a00 */
[----:B--2---:R-:W-:Y:S07]  /*512f0*/  HMMA.16816.F32 R20, R12, R10, R16 ;  /* 0x0000000a0c14723c */ /* 0x004fee0000001810 */
[----:B------:R-:W-:-:S02]  /*51300*/  IMAD R16, R28, 0x100, R9 ;  /* 0x000001001c107824 */ /* 0x000fc400078e0209 */
[----:B------:R-:W2:-:S14]  /*51310*/  LDL.LU R9, [R1+0x2260] ;  /* 0x0022600001097983 */ /* 0x000e9c0000300800 */
[----:B------:R-:W-:Y:S04]  /*51320*/  STL.64 [R1+0x4c0], R20 ;  /* 0x0004c01401007387 */ /* 0x000fe80000100a00 */
[----:B------:R-:W-:Y:S04]  /*51330*/  STL.64 [R1+0x4c8], R22 ;  /* 0x0004c81601007387 */ /* 0x000fe80000100a00 */
[----:B------:R-:W2:Y:S04]  /*51340*/  LDL.LU R17, [R1+0x225c] ;  /* 0x00225c0001117983 */ /* 0x000ea80000300800 */
[----:B0-----:R-:W3:Y:S04]  /*51350*/  LDL.LU R24, [R1+0xe0] ;  /* 0x0000e00001187983 */ /* 0x001ee80000300800 */
[----:B------:R-:W3:Y:S04]  /*51360*/  LDL.LU R25, [R1+0xe4] ;  /* 0x0000e40001197983 */ /* 0x000ee80000300800 */
[----:B-1----:R-:W4:Y:S04]  /*51370*/  LDL.LU R26, [R1+0xe8] ;  /* 0x0000e800011a7983 */ /* 0x002f280000300800 */
[----:B------:R-:W4:Y:S04]  /*51380*/  LDL.LU R27, [R1+0xec] ;  /* 0x0000ec00011b7983 */ /* 0x000f280000300800 */
[----:B------:R-:W2:Y:S04]  /*51390*/  LDL.LU R7, [R1+0x2268] ;  /* 0x0022680001077983 */ /* 0x000ea80000300800 */
[----:B--2---:R-:W-:Y:S04]  /*513a0*/  STL.64 [R1+0x2450], R6 ;  /* 0x0024500601007387 */ /* 0x004fe80000100a00 */
[----:B------:R0:W-:Y:S04]  /*513b0*/  STL.64 [R1+0x2448], R4 ;  /* 0x0024480401007387 */ /* 0x0001e80000100a00 */
[----:B0-----:R-:W2:Y:S04]  /*513c0*/  LDL.LU R4, [R1+0xf0] ;  /* 0x0000f00001047983 */ /* 0x001ea80000300800 */
[----:B------:R-:W2:Y:S04]  /*513d0*/  LDL.LU R5, [R1+0xf4] ;  /* 0x0000f40001057983 */ /* 0x000ea80000300800 */
[----:B------:R-:W2:Y:S04]  /*513e0*/  LDL.LU R6, [R1+0xf8] ;  /* 0x0000f80001067983 */ /* 0x000ea80000300800 */
        /* <DEDUP_REMOVED lines=8> */
[----:B------:R-:W4:Y:S04]  /*51470*/  LDL.LU R26, [R1+0x248] ;  /* 0x00024800011a7983 */ /* 0x000f280000300800 */
[----:B------:R-:W4:Y:S01]  /*51480*/  LDL.LU R27, [R1+0x24c] ;  /* 0x00024c00011b7983 */ /* 0x000f220000300800 */
[----:B------:R-:W-:-:S03]  /*51490*/  IMAD R17, R17, 0x100, R9 ;  /* 0x0000010011117824 */ /* 0x000fc600078e0209 */
        /* <DEDUP_REMOVED lines=10> */
[----:B------:R-:W2:Y:S02]  /*51540*/  LDL.LU R9, [R1+0x2458] ;  /* 0x0024580001097983 */ /* 0x000ea40000300800 */
        /* <DEDUP_REMOVED lines=8> */
[----:B0-----:R-:W3:Y:S04]  /*515d0*/  LDL.LU R8, [R1+0xb0] ;  /* 0x0000b00001087983 */ /* 0x001ee80000300800 */
[----:B------:R-:W3:Y:S04]  /*515e0*/  LDL.LU R9, [R1+0xb4] ;  /* 0x0000b40001097983 */ /* 0x000ee80000300800 */
[----:B------:R-:W4:Y:S04]  /*515f0*/  LDL.LU R10, [R1+0xb8] ;  /* 0x0000b800010a7983 */ /* 0x000f280000300800 */
[----:B------:R-:W4:Y:S01]  /*51600*/  LDL.LU R11, [R1+0xbc] ;  /* 0x0000bc00010b7983 */ /* 0x000f220000300800 */
[----:B--2---:R-:W-:-:S03]  /*51610*/  IMAD R18, R18, 0x100, R7 ;  /* 0x0000010012127824 */ /* 0x004fc600078e0207 */
[----:B----4-:R-:W-:Y:S04]  /*51620*/  STL.64 [R1+0x23f8], R10 ;  /* 0x0023f80a01007387 */ /* 0x010fe80000100a00 */
[----:B---3--:R0:W-:Y:S04]  /*51630*/  STL.64 [R1+0x23f0], R8 ;  /* 0x0023f00801007387 */ /* 0x0081e80000100a00 */
[----:B0-----:R-:W2:Y:S04]  /*51640*/  LDL.LU R8, [R1+0xc0] ;  /* 0x0000c00001087983 */ /* 0x001ea80000300800 */
[----:B------:R-:W2:Y:S04]  /*51650*/  LDL.LU R9, [R1+0xc4] ;  /* 0x0000c40001097983 */ /* 0x000ea80000300800 */
[----:B------:R-:W2:Y:S04]  /*51660*/  LDL.LU R10, [R1+0xc8] ;  /* 0x0000c800010a7983 */ /* 0x000ea80000300800 */
[----:B------:R-:W2:Y:S04]  /*51670*/  LDL.LU R11, [R1+0xcc] ;  /* 0x0000cc00010b7983 */ /* 0x000ea80000300800 */
[----:B------:R-:W3:Y:S01]  /*51680*/  LDL.LU R7, [R1+0x2444] ;  /* 0x0024440001077983 */ /* 0x000ee20000300800 */
[----:B------:R-:W-:-:S03]  /*51690*/  IMAD R19, R19, 0x100, R28 ;  /* 0x0000010013137824 */ /* 0x000fc600078e021c */
[----:B------:R-:W4:Y:S01]  /*516a0*/  LDL.LU R28, [R1+0x2440] ;  /* 0x00244000011c7983 */ /* 0x000f220000300800 */
        /* <DEDUP_REMOVED lines=26> */
[----:B------:R-:W-:Y:S04]  /*51850*/  STL.64 [R1+0x308], R14 ;  /* 0x0003080e01007387 */ /* 0x000fe80000100a00 */
[----:B0-----:R-:W4:Y:S01]  /*51860*/  LDL.LU R13, [R1+0x2278] ;  /* 0x00227800010d7983 */ /* 0x001f220000300800 */
        /* <DEDUP_REMOVED lines=11> */
[----:B------:R-:W3:Y:S04]  /*51920*/  LDL.LU.64 R8, [R1+0x23f0] ;  /* 0x0023f00001087983 */ /* 0x000ee80000300a00 */
[----:B------:R-:W2:Y:S04]  /*51930*/  LDL.LU R14, [R1+0x2284] ;  /* 0x00228400010e7983 */ /* 0x000ea80000300800 */
[----:B------:R-:W2:Y:S01]  /*51940*/  LDL.LU R15, [R1+0x228c] ;  /* 0x00228c00010f7983 */ /* 0x000ea20000300800 */
[----:B---3--:R-:W-:-:S15]  /*51950*/  HMMA.16816.F32 R8, R16, R20, R8 ;  /* 0x000000141008723c */ /* 0x008fde0000001808 */
[----:B------:R-:W-:-:S08]  /*51960*/  NOP ;  /* 0x0000000000007918 */ /* 0x000fd00000000000 */
[----:B------:R-:W-:Y:S04]  /*51970*/  STL.64 [R1+0x480], R8 ;  /* 0x0004800801007387 */ /* 0x000fe80000100a00 */
[----:B------:R0:W-:Y:S04]  /*51980*/  STL.64 [R1+0x488], R10 ;  /* 0x0004880a01007387 */ /* 0x0001e80000100a00 */
[----:B0-----:R-:W3:Y:S04]  /*51990*/  LDL.LU.64 R10, [R1+0x23e8] ;  /* 0x0023e800010a7983 */ /* 0x001ee80000300a00 */
[----:B------:R-:W2:Y:S04]  /*519a0*/  LDL.LU.64 R8, [R1+0x23e0] ;  /* 0x0023e00001087983 */ /* 0x000ea80000300a00 */
[----:B------:R-:W-:Y:S04]  /*519b0*/  STL.64 [R1+0x2398], R22 ;  /* 0x0023981601007387 */ /* 0x000fe80000100a00 */
[----:B------:R0:W-:Y:S01]  /*519c0*/  STL.64 [R1+0x2390], R20 ;  /* 0x0023901401007387 */ /* 0x0001e20000100a00 */
[----:B----4-:R-:W-:-:S02]  /*519d0*/  IMAD R12, R29, 0x100, R13 ;  /* 0x000001001d0c7824 */ /* 0x010fc400078e020d */
[----:B------:R-:W-:Y:S01]  /*519e0*/  IMAD R13, R26, 0x100, R0 ;  /* 0x000001001a0d7824 */ /* 0x000fe200078e0200 */
[----:B0-----:R-:W4:Y:S04]  /*519f0*/  LDL.LU R20, [R1+0x230] ;  /* 0x0002300001147983 */ /* 0x001f280000300800 */
[----:B------:R-:W4:Y:S04]  /*51a00*/  LDL.LU R21, [R1+0x234] ;  /* 0x0002340001157983 */ /* 0x000f280000300800 */
[----:B------:R-:W4:Y:S01]  /*51a10*/  LDL.LU R22, [R1+0x238] ;  /* 0x0002380001167983 */ /* 0x000f220000300800 */
[----:B------:R-:W-:-:S03]  /*51a20*/  IMAD.MOV.U32 R23, RZ, RZ, R28 ;  /* 0x000000ffff177224 */ /* 0x000fc600078e001c */
[----:B------:R-:W2:Y:S01]  /*51a30*/  LDL.LU R28, [R1+0x23d8] ;  /* 0x0023d800011c7983 */ /* 0x000ea20000300800 */
[----:B---3--:R-:W-:-:S15]  /*51a40*/  HMMA.16816.F32 R4, R16, R10, R4 ;  /* 0x0000000a1004723c */ /* 0x008fde0000001804 */
[----:B------:R-:W-:-:S08]  /*51a50*/  NOP ;  /* 0x0000000000007918 */ /* 0x000fd00000000000 */
[----:B------:R-:W-:Y:S04]  /*51a60*/  STL.64 [R1+0x470], R4 ;  /* 0x0004700401007387 */ /* 0x000fe80000100a00 */
[----:B------:R0:W-:Y:S04]  /*51a70*/  STL.64 [R1+0x478], R6 ;  /* 0x0004780601007387 */ /* 0x0001e80000100a00 */
[----:B0-----:R-:W4:Y:S04]  /*51a80*/  LDL.LU.64 R6, [R1+0x23d0] ;  /* 0x0023d00001067983 */ /* 0x001f280000300a00 */
[----:B------:R-:W3:Y:S04]  /*51a90*/  LDL.LU.64 R4, [R1+0x23c8] ;  /* 0x0023c80001047983 */ /* 0x000ee80000300a00 */
[----:B------:R-:W3:Y:S04]  /*51aa0*/  LDL.LU R29, [R1+0x8c4] ;  /* 0x0008c400011d7983 */ /* 0x000ee80000300800 */
[----:B------:R-:W3:Y:S04]  /*51ab0*/  LDL.LU R0, [R1+0x8a8] ;  /* 0x0008a80001007983 */ /* 0x000ee80000300800 */
[----:B------:R-:W2:Y:S04]  /*51ac0*/  LDL.LU R26, [R1+0x12f4] ;  /* 0x0012f400011a7983 */ /* 0x000ea80000300800 */
[----:B--2---:R-:W-:Y:S04]  /*51ad0*/  STL.64 [R1+0x23b0], R26 ;  /* 0x0023b01a01007387 */ /* 0x004fe80000100a00 */
[----:B------:R0:W-:Y:S04]  /*51ae0*/  STL.64 [R1+0x23a8], R24 ;  /* 0x0023a81801007387 */ /* 0x0001e80000100a00 */
[----:B0-----:R-:W2:Y:S04]  /*51af0*/  LDL.LU R24, [R1+0x90] ;  /* 0x0000900001187983 */ /* 0x001ea80000300800 */
[----:B------:R-:W2:Y:S04]  /*51b00*/  LDL.LU R25, [R1+0x94] ;  /* 0x0000940001197983 */ /* 0x000ea80000300800 */
[----:B------:R-:W2:Y:S01]  /*51b10*/  LDL.LU R26, [R1+0x98] ;  /* 0x00009800011a7983 */ /* 0x000ea20000300800 */
[----:B------:R-:W-:-:S03]  /*51b20*/  IMAD.MOV.U32 R27, RZ, RZ, R28 ;  /* 0x000000ffff1b7224 */ /* 0x000fc600078e001c */
[----:B------:R-:W3:Y:S04]  /*51b30*/  LDL.LU R28, [R1+0x8b0] ;  /* 0x0008b000011c7983 */ /* 0x000ee80000300800 */
[----:B--2---:R-:W-:-:S15]  /*51b40*/  HMMA.16816.F32 R24, R16, R8, R24 ;  /* 0x000000081018723c */ /* 0x004fde0000001818 */
[----:B------:R-:W-:-:S08]  /*51b50*/  NOP ;  /* 0x0000000000007918 */ /* 0x000fd00000000000 */
[----:B------:R0:W-:Y:S04]  /*51b60*/  STL.64 [R1+0x6e0], R24 ;  /* 0x0006e01801007387 */ /* 0x0001e80000100a00 */
[----:B------:R1:W-:Y:S04]  /*51b70*/  STL.64 [R1+0x6e8], R26 ;  /* 0x0006e81a01007387 */ /* 0x0003e80000100a00 */
[----:B0-----:R-:W2:Y:S04]  /*51b80*/  LDL.LU R24, [R1+0x80] ;  /* 0x0000800001187983 */ /* 0x001ea80000300800 */
[----:B------:R-:W2:Y:S04]  /*51b90*/  LDL.LU R25, [R1+0x84] ;  /* 0x0000840001197983 */ /* 0x000ea80000300800 */
[----:B-1----:R-:W3:Y:S04]  /*51ba0*/  LDL.LU R26, [R1+0x88] ;  /* 0x00008800011a7983 */ /* 0x002ee80000300800 */
[----:B------:R-:W3:Y:S01]  /*51bb0*/  LDL.LU R27, [R1+0x8c] ;  /* 0x00008c00011b7983 */ /* 0x000ee20000300800 */
[----:B----4-:R-:W-:Y:S03]  /*51bc0*/  HMMA.16816.F32 R20, R16, R6, R20 ;  /* 0x000000061014723c */ /* 0x010fe60000001814 */
[----:B---3--:R-:W-:Y:S04]  /*51bd0*/  STL.64 [R1+0x23c0], R26 ;  /* 0x0023c01a01007387 */ /* 0x008fe80000100a00 */
[----:B--2---:R0:W-:Y:S04]  /*51be0*/  STL.64 [R1+0x23b8], R24 ;  /* 0x0023b81801007387 */ /* 0x0041e80000100a00 */
[----:B0-----:R-:W2:Y:S04]  /*51bf0*/  LDL.LU R24, [R1+0x220] ;  /* 0x0002200001187983 */ /* 0x001ea80000300800 */
[----:B------:R-:W2:Y:S04]  /*51c00*/  LDL.LU R25, [R1+0x224] ;  /* 0x0002240001197983 */ /* 0x000ea80000300800 */
[----:B------:R-:W2:Y:S04]  /*51c10*/  LDL.LU R26, [R1+0x228] ;  /* 0x00022800011a7983 */ /* 0x000ea80000300800 */
[----:B------:R-:W2:Y:S04]  /*51c20*/  LDL.LU R27, [R1+0x22c] ;  /* 0x00022c00011b7983 */ /* 0x000ea80000300800 */
[----:B------:R0:W-:Y:S04]  /*51c30*/  STL.64 [R1+0x2378], R10 ;  /* 0x0023780a01007387 */ /* 0x0001e80000100a00 */
[----:B0-----:R-:W3:Y:S04]  /*51c40*/  LDL.LU R10, [R1+0x2288] ;  /* 0x00228800010a7983 */ /* 0x001ee80000300800 */
[----:B------:R-:W4:Y:S04]  /*51c50*/  LDL.LU R11, [R1+0x2290] ;  /* 0x00229000010b7983 */ /* 0x000f280000300800 */
[----:B------:R0:W-:Y:S04]  /*51c60*/  STL.64 [R1+0x2370], R8 ;  /* 0x0023700801007387 */ /* 0x0001e80000100a00 */
[----:B0-----:R-:W2:Y:S04]  /*51c70*/  LDL.LU R8, [R1+0x50] ;  /* 0x0000500001087983 */ /* 0x001ea80000300800 */
[----:B------:R0:W-:Y:S04]  /*51c80*/  STL.64 [R1+0x6d0], R20 ;  /* 0x0006d01401007387 */ /* 0x0001e80000100a00 */
[----:B------:R1:W-:Y:S04]  /*51c90*/  STL.64 [R1+0x6d8], R22 ;  /* 0x0006d81601007387 */ /* 0x0003e80000100a00 */
[----:B------:R-:W2:Y:S01]  /*51ca0*/  LDL.LU R9, [R1+0x54] ;  /* 0x0000540001097983 */ /* 0x000ea20000300800 */
[----:B---3--:R-:W-:-:S02]  /*51cb0*/  IMAD R14, R14, 0x100, R10 ;  /* 0x000001000e0e7824 */ /* 0x008fc400078e020a */
[----:B----4-:R-:W-:Y:S01]  /*51cc0*/  IMAD R15, R15, 0x100, R11 ;  /* 0x000001000f0f7824 */ /* 0x010fe200078e020b */
[----:B------:R-:W3:Y:S04]  /*51cd0*/  LDL.LU R10, [R1+0x58] ;  /* 0x00005800010a7983 */ /* 0x000ee80000300800 */
[----:B------:R-:W3:Y:S01]  /*51ce0*/  LDL.LU R11, [R1+0x5c] ;  /* 0x00005c00010b7983 */ /* 0x000ee20000300800 */
[C---:B--2---:R-:W-:Y:S03]  /*51cf0*/  HMMA.16816.F32 R24, R16.reuse, R4, R24 ;  /* 0x000000041018723c */ /* 0x044fe60000001818 */
[----:B0-----:R-:W2:Y:S04]  /*51d00*/  LDL.LU R20, [R1+0x70] ;  /* 0x0000700001147983 */ /* 0x001ea80000300800 */
[----:B------:R-:W2:Y:S04]  /*51d10*/  LDL.LU R21, [R1+0x74] ;  /* 0x0000740001157983 */ /* 0x000ea80000300800 */
[----:B-1----:R-:W2:Y:S04]  /*51d20*/  LDL.LU R22, [R1+0x78] ;  /* 0x0000780001167983 */ /* 0x002ea80000300800 */
[----:B------:R-:W2:Y:S04]  /*51d30*/  LDL.LU R23, [R1+0x7c] ;  /* 0x00007c0001177983 */ /* 0x000ea80000300800 */
[----:B---3--:R-:W-:Y:S04]  /*51d40*/  STL.64 [R1+0x2388], R10 ;  /* 0x0023880a01007387 */ /* 0x008fe80000100a00 */
        /* <DEDUP_REMOVED lines=28> */
[----:B------:R-:W-:Y:S01]  /*51f10*/  F2FP.F16.E5M2.UNPACK_B R15, R15 ;  /* 0x0000000fff0f723e */ /* 0x000fe200020004ff */
[----:B----4-:R0:W-:Y:S04]  /*51f20*/  STL.64 [R1+0x2348], R18 ;  /* 0x0023481201007387 */ /* 0x0101e80000100a00 */
[----:B---3--:R1:W-:Y:S01]  /*51f30*/  STL.64 [R1+0x2340], R16 ;  /* 0x0023401001007387 */ /* 0x0083e20000100a00 */
[----:B0-----:R-:W-:-:S03]  /*51f40*/  IMAD.MOV.U32 R18, RZ, RZ, R27 ;  /* 0x000000ffff127224 */ /* 0x001fc600078e001b */
[----:B-1----:R-:W3:Y:S04]  /*51f50*/  LDL.LU R16, [R1+0x10] ;  /* 0x0000100001107983 */ /* 0x002ee80000300800 */
[----:B------:R-:W3:Y:S04]  /*51f60*/  LDL.LU R17, [R1+0x14] ;  /* 0x0000140001117983 */ /* 0x000ee80000300800 */
[----:B------:R-:W4:Y:S04]  /*51f70*/  LDL.LU R27, [R1+0x23a0] ;  /* 0x0023a000011b7983 */ /* 0x000f280000300800 */
[----:B------:R-:W3:Y:S01]  /*51f80*/  LDL.LU R19, [R1+0x1c] ;  /* 0x00001c0001137983 */ /* 0x000ee20000300800 */
[----:B--2---:R-:W-:Y:S03]  /*51f90*/  HMMA.16816.F32 R20, R12, R24, R20 ;  /* 0x000000180c14723c */ /* 0x004fe60000001814 */
[----:B---3--:R-:W-:Y:S04]  /*51fa0*/  STL.64 [R1+0x2358], R18 ;  /* 0x0023581201007387 */ /* 0x008fe80000100a00 */
[----:B------:R0:W-:Y:S04]  /*51fb0*/  STL.64 [R1+0x2350], R16 ;  /* 0x0023501001007387 */ /* 0x0001e80000100a00 */
[----:B0-----:R-:W2:Y:S04]  /*51fc0*/  LDL.LU R16, [R1+0x20] ;  /* 0x0000200001107983 */ /* 0x001ea80000300800 */
[----:B------:R-:W2:Y:S04]  /*51fd0*/  LDL.LU R17, [R1+0x24] ;  /* 0x0000240001117983 */ /* 0x000ea80000300800 */
[----:B------:R-:W2:Y:S01]  /*51fe0*/  LDL.LU R18, [R1+0x28] ;  /* 0x0000280001127983 */ /* 0x000ea20000300800 */
[----:B----4-:R-:W-:-:S03]  /*51ff0*/  IMAD.MOV.U32 R19, RZ, RZ, R27 ;  /* 0x000000ffff137224 */ /* 0x010fc600078e001b */
        /* <DEDUP_REMOVED lines=27> */
[----:B0-----:R-:W2:Y:S01]  /*521b0*/  LDL.LU.64 R6, [R1+0x2368] ;  /* 0x0023680001067983 */ /* 0x001ea20000300a00 */
[----:B----4-:R-:W-:Y:S03]  /*521c0*/  HMMA.16816.F32 R20, R12, R8, R20 ;  /* 0x000000080c14723c */ /* 0x010fe60000001814 */
[----:B------:R-:W4:Y:S04]  /*521d0*/  LDL.LU.64 R4, [R1+0x2360] ;  /* 0x0023600001047983 */ /* 0x000f280000300a00 */
[----:B------:R-:W4:-:S15]  /*521e0*/  LDL.LU R8, [R1] ;  /* 0x0000000001087983 */ /* 0x000f1e0000300800 */
[----:B------:R-:W-:-:S01]  /*521f0*/  NOP ;  /* 0x0000000000007918 */ /* 0x000fc20000000000 */
[----:B------:R-:W-:Y:S04]  /*52200*/  STL.64 [R1+0x360], R20 ;  /* 0x0003601401007387 */ /* 0x000fe80000100a00 */
[----:B------:R0:W-:Y:S04]  /*52210*/  STL.64 [R1+0x368], R22 ;  /* 0x0003681601007387 */ /* 0x0001e80000100a00 */
[----:B------:R-:W4:Y:S04]  /*52220*/  LDL.LU R9, [R1+0x4] ;  /* 0x0000040001097983 */ /* 0x000f280000300800 */
[----:B------:R-:W4:Y:S04]  /*52230*/  LDL.LU R10, [R1+0x8] ;  /* 0x00000800010a7983 */ /* 0x000f280000300800 */
[----:B------:R-:W4:Y:S01]  /*52240*/  LDL.LU R11, [R1+0xc] ;  /* 0x00000c00010b7983 */ /* 0x000f220000300800 */
[----:B---3--:R-:W-:Y:S01]  /*52250*/  VIADD R24, R24, 0x1 ;  /* 0x0000000118187836 */ /* 0x008fe20000000000 */
[----:B------:R-:W-:Y:S01]  /*52260*/  IADD3 R25, P2, R25, UR9, RZ ;  /* 0x0000000919197c10 */ /* 0x000fe2000ff5e0ff */
[----:B--2---:R-:W-:Y:S01]  /*52270*/  HMMA.16816.F32 R16, R12, R6, R16 ;  /* 0x000000060c10723c */ /* 0x004fe20000001810 */
[----:B------:R-:W-:Y:S01]  /*52280*/  IADD3 R29, P5, R29, UR9, RZ ;  /* 0x000000091d1d7c10 */ /* 0x000fe2000ffbe0ff */
[----:B0-----:R-:W0:-:S15]  /*52290*/  LDC R22, c[0x0][0x230] ;  /* 0x00008c00ff167b82 */ /* 0x001e1e0000000800 */
[----:B------:R-:W-:-:S06]  /*522a0*/  NOP ;  /* 0x0000000000007918 */ /* 0x000fcc0000000000 */
[----:B------:R-:W-:Y:S04]  /*522b0*/  STL.64 [R1+0x330], R16 ;  /* 0x0003301001007387 */ /* 0x000fe80000100a00 */
[----:B------:R1:W-:Y:S04]  /*522c0*/  STL.64 [R1+0x338], R18 ;  /* 0x0003381201007387 */ /* 0x0003e80000100a00 */
[----:B-1----:R-:W4:Y:S04]  /*522d0*/  LDL.LU.64 R18, [R1+0x2358] ;  /* 0x0023580001127983 */ /* 0x002f280000300a00 */
[----:B------:R-:W4:Y:S02]  /*522e0*/  LDL.LU.64 R16, [R1+0x2350] ;  /* 0x0023500001107983 */ /* 0x000f240000300a00 */
[----:B----4-:R-:W-:Y:S02]  /*522f0*/  HMMA.16816.F32 R4, R12, R4, R16 ;  /* 0x000000040c04723c */ /* 0x010fe40000001810 */
[----:B------:R-:W2:Y:S04]  /*52300*/  LDL.LU.64 R18, [R1+0x2348] ;  /* 0x0023480001127983 */ /* 0x000ea80000300a00 */
[----:B------:R-:W3:-:S15]  /*52310*/  LDL.LU.64 R16, [R1+0x2340] ;  /* 0x0023400001107983 */ /* 0x000ede0000300a00 */
[----:B------:R-:W-:-:S02]  /*52320*/  NOP ;  /* 0x0000000000007918 */ /* 0x000fc40000000000 */
[----:B------:R-:W-:Y:S04]  /*52330*/  STL.64 [R1+0x3d0], R4 ;  /* 0x0003d00401007387 */ /* 0x000fe80000100a00 */
[----:B------:R1:W-:Y:S02]  /*52340*/  STL.64 [R1+0x3d8], R6 ;  /* 0x0003d80601007387 */ /* 0x0003e40000100a00 */
[----:B-1----:R-:W-:Y:S02]  /*52350*/  HMMA.16816.F32 R4, R12, R2, R8 ;  /* 0x000000020c04723c */ /* 0x002fe40000001808 */
[----:B------:R-:W-:Y:S01]  /*52360*/  STL [R1+0xbec], R24 ;  /* 0x000bec1801007387 */ /* 0x000fe20000100800 */
[----:B------:R-:W-:Y:S02]  /*52370*/  IADD3.X R0, R0, UR30, RZ, P2, !PT ;  /* 0x0000001e00007c10 */ /* 0x000fe400097fe4ff */
[----:B------:R-:W-:-:S15]  /*52380*/  IADD3 R26, P2, R26, UR9, RZ ;  /* 0x000000091a1a7c10 */ /* 0x000fde000ff5e0ff */
[----:B------:R-:W-:-:S03]  /*52390*/  NOP ;  /* 0x0000000000007918 */ /* 0x000fc60000000000 */
[----:B------:R-:W-:Y:S04]  /*523a0*/  STL.64 [R1+0x460], R4 ;  /* 0x0004600401007387 */ /* 0x000fe80000100a00 */
[----:B------:R-:W-:Y:S04]  /*523b0*/  STL.64 [R1+0x468], R6 ;  /* 0x0004680601007387 */ /* 0x000fe80000100a00 */
[----:B------:R-:W-:Y:S04]  /*523c0*/  STL [R1+0x8ac], R25 ;  /* 0x0008ac1901007387 */ /* 0x000fe80000100800 */
[----:B------:R1:W-:Y:S01]  /*523d0*/  STL [R1+0x8c4], R29 ;  /* 0x0008c41d01007387 */ /* 0x0003e20000100800 */
[----:B---3--:R-:W-:-:S02]  /*523e0*/  IADD3 R16, P3, R16, UR9, RZ ;  /* 0x0000000910107c10 */ /* 0x008fc4000ff7e0ff */
[----:B------:R-:W-:Y:S02]  /*523f0*/  IADD3 R17, P4, R17, UR9, RZ ;  /* 0x0000000911117c10 */ /* 0x000fe4000ff9e0ff */
[----:B--2---:R-:W-:Y:S02]  /*52400*/  IADD3 R18, P6, R18, UR9, RZ ;  /* 0x0000000912127c10 */ /* 0x004fe4000ffde0ff */
[----:B------:R-:W-:Y:S01]  /*52410*/  IADD3 R19, P1, R19, UR9, RZ ;  /* 0x0000000913137c10 */ /* 0x000fe2000ff3e0ff */
[----:B------:R-:W-:Y:S04]  /*52420*/  STL [R1+0x8b4], R16 ;  /* 0x0008b41001007387 */ /* 0x000fe80000100800 */
[----:B-1----:R-:W2:Y:S04]  /*52430*/  LDL.LU R29, [R1+0x8b8] ;  /* 0x0008b800011d7983 */ /* 0x002ea80000300800 */
[----:B------:R-:W-:Y:S04]  /*52440*/  STL [R1+0x8bc], R17 ;  /* 0x0008bc1101007387 */ /* 0x000fe80000100800 */
[----:B------:R-:W-:Y:S04]  /*52450*/  STL [R1+0x1304], R18 ;  /* 0x0013041201007387 */ /* 0x000fe80000100800 */
[----:B------:R-:W-:Y:S01]  /*52460*/  STL [R1+0x12fc], R19 ;  /* 0x0012fc1301007387 */ /* 0x000fe20000100800 */
[----:B------:R-:W-:-:S03]  /*52470*/  IADD3.X R28, R28, UR30, RZ, P3, !PT ;  /* 0x0000001e1c1c7c10 */ /* 0x000fc60009ffe4ff */
[----:B------:R-:W3:Y:S04]  /*52480*/  LDL.LU R12, [R1+0x12e4] ;  /* 0x0012e400010c7983 */ /* 0x000ee80000300800 */
[----:B------:R-:W-:Y:S04]  /*52490*/  STL [R1+0x8a8], R0 ;  /* 0x0008a80001007387 */ /* 0x000fe80000100800 */
[----:B------:R-:W4:Y:S04]  /*524a0*/  LDL.LU R13, [R1+0x8c0] ;  /* 0x0008c000010d7983 */ /* 0x000f280000300800 */
[----:B------:R-:W-:Y:S04]  /*524b0*/  STL [R1+0x12f4], R26 ;  /* 0x0012f41a01007387 */ /* 0x000fe80000100800 */
[----:B------:R-:W4:Y:S04]  /*524c0*/  LDL.LU R14, [R1+0x12dc] ;  /* 0x0012dc00010e7983 */ /* 0x000f280000300800 */
[----:B------:R1:W-:Y:S04]  /*524d0*/  STL [R1+0x8b0], R28 ;  /* 0x0008b01c01007387 */ /* 0x0003e80000100800 */
[----:B------:R-:W4:Y:S04]  /*524e0*/  LDL.LU R15, [R1+0x1300] ;  /* 0x00130000010f7983 */ /* 0x000f280000300800 */
[----:B------:R-:W4:Y:S04]  /*524f0*/  LDL.LU R2, [R1+0x12d4] ;  /* 0x0012d40001027983 */ /* 0x000f280000300800 */
[----:B------:R-:W4:Y:S04]  /*52500*/  LDL.LU R3, [R1+0x12f8] ;  /* 0x0012f80001037983 */ /* 0x000f280000300800 */
[----:B------:R-:W4:Y:S04]  /*52510*/  LDL.LU R4, [R1+0x12cc] ;  /* 0x0012cc0001047983 */ /* 0x000f280000300800 */
[----:B------:R-:W4:Y:S04]  /*52520*/  LDL.LU R5, [R1+0x12f0] ;  /* 0x0012f00001057983 */ /* 0x000f280000300800 */
[----:B------:R-:W4:Y:S04]  /*52530*/  LDL.LU R6, [R1+0x12c4] ;  /* 0x0012c40001067983 */ /* 0x000f280000300800 */
[----:B-1----:R-:W4:Y:S01]  /*52540*/  LDL.LU R28, [R1+0x12e8] ;  /* 0x0012e800011c7983 */ /* 0x002f220000300800 */
[----:B0-----:R-:W-:Y:S01]  /*52550*/  VIADD R22, R22, 0x7f ;  /* 0x0000007f16167836 */ /* 0x001fe20000000000 */
[----:B------:R-:W-:-:S02]  /*52560*/  IADD3 R27, P3, R27, UR9, RZ ;  /* 0x000000091b1b7c10 */ /* 0x000fc4000ff7e0ff */
[----:B------:R-:W4:Y:S04]  /*52570*/  LDL.LU R7, [R1+0x12bc] ;  /* 0x0012bc0001077983 */ /* 0x000f280000300800 */
[----:B------:R-:W4:Y:S04]  /*52580*/  LDL.LU R8, [R1+0x12e0] ;  /* 0x0012e00001087983 */ /* 0x000f280000300800 */
[----:B------:R-:W4:Y:S01]  /*52590*/  LDL.LU R9, [R1+0x12b4] ;  /* 0x0012b40001097983 */ /* 0x000f220000300800 */
[----:B------:R-:W-:-:S04]  /*525a0*/  SHF.R.S32.HI R23, RZ, 0x1f, R22 ;  /* 0x0000001fff177819 */ /* 0x000fc80000011416 */
[----:B------:R-:W-:Y:S01]  /*525b0*/  LEA.HI R23, R23, R22, RZ, 0x7 ;  /* 0x0000001617177211 */ /* 0x000fe200078f38ff */
[----:B------:R0:W-:Y:S04]  /*525c0*/  STL [R1+0x12ec], R27 ;  /* 0x0012ec1b01007387 */ /* 0x0001e80000100800 */
[----:B------:R-:W4:Y:S04]  /*525d0*/  LDL.LU R10, [R1+0x12d8] ;  /* 0x0012d800010a7983 */ /* 0x000f280000300800 */
[----:B------:R-:W4:Y:S01]  /*525e0*/  LDL.LU R11, [R1+0x12ac] ;  /* 0x0012ac00010b7983 */ /* 0x000f220000300800 */
[----:B------:R-:W-:-:S03]  /*525f0*/  SHF.R.S32.HI R23, RZ, 0x7, R23 ;  /* 0x00000007ff177819 */ /* 0x000fc60000011417 */
[----:B------:R-:W4:Y:S04]  /*52600*/  LDL.LU R20, [R1+0x12d0] ;  /* 0x0012d00001147983 */ /* 0x000f280000300800 */
[----:B------:R-:W4:Y:S04]  /*52610*/  LDL.LU R21, [R1+0x12a4] ;  /* 0x0012a40001157983 */ /* 0x000f280000300800 */
[----:B------:R-:W4:Y:S01]  /*52620*/  LDL.LU R22, [R1+0x12c8] ;  /* 0x0012c80001167983 */ /* 0x000f220000300800 */
[----:B------:R-:W-:-:S03]  /*52630*/  ISETP.NE.U32.AND P0, PT, R24, R23, PT ;  /* 0x000000171800720c */ /* 0x000fc60003f05070 */
[----:B------:R-:W4:Y:S04]  /*52640*/  LDL.LU R23, [R1+0x129c] ;  /* 0x00129c0001177983 */ /* 0x000f280000300800 */
[----:B------:R-:W4:Y:S04]  /*52650*/  LDL.LU R24, [R1+0x12c0] ;  /* 0x0012c00001187983 */ /* 0x000f280000300800 */
[----:B------:R-:W4:Y:S04]  /*52660*/  LDL.LU R25, [R1+0x1294] ;  /* 0x0012940001197983 */ /* 0x000f280000300800 */
[----:B------:R-:W4:Y:S04]  /*52670*/  LDL.LU R16, [R1+0x12b8] ;  /* 0x0012b80001107983 */ /* 0x000f280000300800 */
[----:B------:R-:W4:Y:S04]  /*52680*/  LDL.LU R17, [R1+0x128c] ;  /* 0x00128c0001117983 */ /* 0x000f280000300800 */
[----:B0-----:R-:W4:Y:S04]  /*52690*/  LDL.LU R27, [R1+0x12b0] ;  /* 0x0012b000011b7983 */ /* 0x001f280000300800 */
[----:B------:R-:W4:Y:S04]  /*526a0*/  LDL.LU R18, [R1+0x1284] ;  /* 0x0012840001127983 */ /* 0x000f280000300800 */
[----:B------:R-:W4:Y:S04]  /*526b0*/  LDL.LU R19, [R1+0x12a8] ;  /* 0x0012a80001137983 */ /* 0x000f280000300800 */
[----:B------:R-:W4:Y:S01]  /*526c0*/  LDL.LU R0, [R1+0x127c] ;  /* 0x00127c0001007983 */ /* 0x000f220000300800 */
[----:B--2---:R-:W-:-:S05]  /*526d0*/  IADD3.X R29, R29, UR30, RZ, P4, !PT ;  /* 0x0000001e1d1d7c10 */ /* 0x004fca000a7fe4ff */
[----:B------:R0:W-:Y:S04]  /*526e0*/  STL [R1+0x8b8], R29 ;  /* 0x0008b81d01007387 */ /* 0x0001e80000100800 */
[----:B------:R-:W2:Y:S01]  /*526f0*/  LDL.LU R26, [R1+0x12a0] ;  /* 0x0012a000011a7983 */ /* 0x000ea20000300800 */
[----:B---3--:R-:W-:Y:S02]  /*52700*/  IADD3 R12, P4, R12, UR9, RZ ;  /* 0x000000090c0c7c10 */ /* 0x008fe4000ff9e0ff */
[----:B----4-:R-:W-:Y:S02]  /*52710*/  IADD3.X R13, R13, UR30, RZ, P5, !PT ;  /* 0x0000001e0d0d7c10 */ /* 0x010fe4000affe4ff */
[----:B------:R-:W-:Y:S02]  /*52720*/  IADD3 R14, P5, R14, UR9, RZ ;  /* 0x000000090e0e7c10 */ /* 0x000fe4000ffbe0ff */
[----:B------:R-:W-:Y:S01]  /*52730*/  IADD3.X R15, R15, UR30, RZ, P6, !PT ;  /* 0x0000001e0f0f7c10 */ /* 0x000fe2000b7fe4ff */
[----:B0-----:R-:W3:Y:S01]  /*52740*/  LDL.LU R29, [R1+0x1274] ;  /* 0x00127400011d7983 */ /* 0x001ee20000300800 */
[----:B------:R-:W-:-:S03]  /*52750*/  IADD3 R2, P6, R2, UR9, RZ ;  /* 0x0000000902027c10 */ /* 0x000fc6000ffde0ff */
[----:B------:R-:W-:Y:S01]  /*52760*/  STL [R1+0x12e4], R12 ;  /* 0x0012e40c01007387 */ /* 0x000fe20000100800 */
[----:B------:R-:W-:-:S03]  /*52770*/  IADD3.X R3, R3, UR30, RZ, P1, !PT ;  /* 0x0000001e03037c10 */ /* 0x000fc60008ffe4ff */
[----:B------:R-:W-:Y:S01]  /*52780*/  STL [R1+0x8c0], R13 ;  /* 0x0008c00d01007387 */ /* 0x000fe20000100800 */
[----:B------:R-:W-:-:S03]  /*52790*/  IADD3 R4, P1, R4, UR9, RZ ;  /* 0x0000000904047c10 */ /* 0x000fc6000ff3e0ff */
[----:B------:R-:W-:Y:S01]  /*527a0*/  STL [R1+0x12dc], R14 ;  /* 0x0012dc0e01007387 */ /* 0x000fe20000100800 */
[----:B------:R-:W-:-:S03]  /*527b0*/  IADD3.X R28, R28, UR30, RZ, P3, !PT ;  /* 0x0000001e1c1c7c10 */ /* 0x000fc60009ffe4ff */
[----:B------:R-:W-:Y:S01]  /*527c0*/  STL [R1+0x1300], R15 ;  /* 0x0013000f01007387 */ /* 0x000fe20000100800 */
[----:B------:R-:W-:-:S03]  /*527d0*/  IADD3.X R5, R5, UR30, RZ, P2, !PT ;  /* 0x0000001e05057c10 */ /* 0x000fc600097fe4ff */
[----:B------:R-:W-:Y:S04]  /*527e0*/  STL [R1+0x12d4], R2 ;  /* 0x0012d40201007387 */ /* 0x000fe80000100800 */
[----:B------:R-:W-:Y:S04]  /*527f0*/  STL [R1+0x12f8], R3 ;  /* 0x0012f80301007387 */ /* 0x000fe80000100800 */
[----:B------:R-:W-:Y:S04]  /*52800*/  STL [R1+0x12cc], R4 ;  /* 0x0012cc0401007387 */ /* 0x000fe80000100800 */
[----:B------:R0:W-:Y:S04]  /*52810*/  STL [R1+0x12e8], R28 ;  /* 0x0012e81c01007387 */ /* 0x0001e80000100800 */
[----:B------:R-:W-:Y:S04]  /*52820*/  STL [R1+0x12f0], R5 ;  /* 0x0012f00501007387 */ /* 0x000fe80000100800 */
[----:B0-----:R-:W4:Y:S01]  /*52830*/  LDL.LU R28, [R1+0x1298] ;  /* 0x00129800011c7983 */ /* 0x001f220000300800 */
[----:B------:R-:W-:-:S02]  /*52840*/  IADD3 R6, P2, R6, UR9, RZ ;  /* 0x0000000906067c10 */ /* 0x000fc4000ff5e0ff */
[----:B------:R-:W-:Y:S02]  /*52850*/  IADD3 R7, P3, R7, UR9, RZ ;  /* 0x0000000907077c10 */ /* 0x000fe4000ff7e0ff */
[----:B------:R-:W-:Y:S02]  /*52860*/  IADD3.X R8, R8, UR30, RZ, P4, !PT ;  /* 0x0000001e08087c10 */ /* 0x000fe4000a7fe4ff */
[----:B------:R-:W-:Y:S02]  /*52870*/  IADD3 R9, P4, R9, UR9, RZ ;  /* 0x0000000909097c10 */ /* 0x000fe4000ff9e0ff */
[----:B------:R-:W-:Y:S01]  /*52880*/  IADD3.X R10, R10, UR30, RZ, P5, !PT ;  /* 0x0000001e0a0a7c10 */ /* 0x000fe2000affe4ff */
[----:B------:R-:W-:Y:S01]  /*52890*/  STL [R1+0x12c4], R6 ;  /* 0x0012c40601007387 */ /* 0x000fe20000100800 */
        /* <DEDUP_REMOVED lines=26> */
[----:B------:R-:W-:Y:S01]  /*52a40*/  IADD3 R0, P5, R0, UR9, RZ ;  /* 0x0000000900007c10 */ /* 0x000fe2000ffbe0ff */
[----:B------:R-:W-:Y:S04]  /*52a50*/  STL [R1+0x128c], R17 ;  /* 0x00128c1101007387 */ /* 0x000fe80000100800 */
[----:B------:R-:W-:Y:S04]  /*52a60*/  STL [R1+0x1284], R18 ;  /* 0x0012841201007387 */ /* 0x000fe80000100800 */
[----:B------:R-:W-:Y:S04]  /*52a70*/  STL [R1+0x12a8], R19 ;  /* 0x0012a81301007387 */ /* 0x000fe80000100800 */
[----:B------:R-:W4:Y:S04]  /*52a80*/  LDL.LU R12, [R1+0x1290] ;  /* 0x00129000010c7983 */ /* 0x000f280000300800 */
[----:B------:R-:W-:Y:S04]  /*52a90*/  STL [R1+0x127c], R0 ;  /* 0x00127c0001007387 */ /* 0x000fe80000100800 */
[----:B------:R-:W4:Y:S01]  /*52aa0*/  LDL.LU R13, [R1+0x1264] ;  /* 0x00126400010d7983 */ /* 0x000f220000300800 */
[----:B--2---:R-:W-:-:S05]  /*52ab0*/  IADD3.X R26, R26, UR30, RZ, P6, !PT ;  /* 0x0000001e1a1a7c10 */ /* 0x004fca000b7fe4ff */
[----:B------:R-:W-:Y:S04]  /*52ac0*/  STL [R1+0x12a0], R26 ;  /* 0x0012a01a01007387 */ /* 0x000fe80000100800 */
[----:B------:R-:W2:Y:S01]  /*52ad0*/  LDL.LU R14, [R1+0x1288] ;  /* 0x00128800010e7983 */ /* 0x000ea20000300800 */
[----:B---3--:R-:W-:-:S05]  /*52ae0*/  IADD3 R29, P6, R29, UR9, RZ ;  /* 0x000000091d1d7c10 */ /* 0x008fca000ffde0ff */
[----:B------:R0:W-:Y:S04]  /*52af0*/  STL [R1+0x1274], R29 ;  /* 0x0012741d01007387 */ /* 0x0001e80000100800 */
[----:B------:R-:W3:Y:S04]  /*52b00*/  LDL.LU R15, [R1+0x125c] ;  /* 0x00125c00010f7983 */ /* 0x000ee80000300800 */
[----:B------:R-:W3:Y:S04]  /*52b10*/  LDL.LU R2, [R1+0x1280] ;  /* 0x0012800001027983 */ /* 0x000ee80000300800 */
[----:B------:R-:W3:Y:S04]  /*52b20*/  LDL.LU R3, [R1+0x1254] ;  /* 0x0012540001037983 */ /* 0x000ee80000300800 */
[----:B------:R-:W3:Y:S04]  /*52b30*/  LDL.LU R4, [R1+0x1278] ;  /* 0x0012780001047983 */ /* 0x000ee80000300800 */
[----:B------:R-:W3:Y:S04]  /*52b40*/  LDL.LU R5, [R1+0x124c] ;  /* 0x00124c0001057983 */ /* 0x000ee80000300800 */
[----:B------:R-:W3:Y:S04]  /*52b50*/  LDL.LU R6, [R1+0x1270] ;  /* 0x0012700001067983 */ /* 0x000ee80000300800 */
[----:B0-----:R-:W3:Y:S04]  /*52b60*/  LDL.LU R29, [R1+0x1244] ;  /* 0x00124400011d7983 */ /* 0x001ee80000300800 */
[----:B------:R-:W3:Y:S04]  /*52b70*/  LDL.LU R7, [R1+0x1268] ;  /* 0x0012680001077983 */ /* 0x000ee80000300800 */
[----:B------:R-:W3:Y:S04]  /*52b80*/  LDL.LU R8, [R1+0x123c] ;  /* 0x00123c0001087983 */ /* 0x000ee80000300800 */
[----:B------:R-:W3:Y:S01]  /*52b90*/  LDL.LU R9, [R1+0x1260] ;  /* 0x0012600001097983 */ /* 0x000ee20000300800 */
[----:B----4-:R-:W-:-:S05]  /*52ba0*/  IADD3.X R28, R28, UR30, RZ, P1, !PT ;  /* 0x0000001e1c1c7c10 */ /* 0x010fca0008ffe4ff */
[----:B------:R0:W-:Y:S04]  /*52bb0*/  STL [R1+0x1298], R28 ;  /* 0x0012981c01007387 */ /* 0x0001e80000100800 */
        /* <DEDUP_REMOVED lines=14> */
[----:B------:R-:W-:-:S05]  /*52ca0*/  IADD3 R27, P1, R27, UR9, RZ ;  /* 0x000000091b1b7c10 */ /* 0x000fca000ff3e0ff */
[----:B------:R0:W-:Y:S04]  /*52cb0*/  STL [R1+0x126c], R27 ;  /* 0x00126c1b01007387 */ /* 0x0001e80000100800 */
[----:B------:R-:W4:Y:S04]  /*52cc0*/  LDL.LU R26, [R1+0x11fc] ;  /* 0x0011fc00011a7983 */ /* 0x000f280000300800 */
[----:B0-----:R-:W4:Y:S01]  /*52cd0*/  LDL.LU R27, [R1+0x1220] ;  /* 0x00122000011b7983 */ /* 0x001f220000300800 */
[----:B------:R-:W-:Y:S02]  /*52ce0*/  IADD3.X R12, R12, UR30, RZ, P2, !PT ;  /* 0x0000001e0c0c7c10 */ /* 0x000fe400097fe4ff */
[----:B------:R-:W-:-:S03]  /*52cf0*/  IADD3 R13, P2, R13, UR9, RZ ;  /* 0x000000090d0d7c10 */ /* 0x000fc6000ff5e0ff */
[----:B------:R-:W-:Y:S04]  /*52d00*/  STL [R1+0x1290], R12 ;  /* 0x0012900c01007387 */ /* 0x000fe80000100800 */
[----:B------:R-:W-:Y:S01]  /*52d10*/  STL [R1+0x1264], R13 ;  /* 0x0012640d01007387 */ /* 0x000fe20000100800 */
[----:B--2---:R-:W-:-:S05]  /*52d20*/  IADD3.X R14, R14, UR30, RZ, P3, !PT ;  /* 0x0000001e0e0e7c10 */ /* 0x004fca0009ffe4ff */
[----:B------:R-:W-:Y:S01]  /*52d30*/  STL [R1+0x1288], R14 ;  /* 0x0012880e01007387 */ /* 0x000fe20000100800 */
[----:B---3--:R-:W-:Y:S02]  /*52d40*/  IADD3 R15, P3, R15, UR9, RZ ;  /* 0x000000090f0f7c10 */ /* 0x008fe4000ff7e0ff */
[----:B------:R-:W-:Y:S02]  /*52d50*/  IADD3.X R2, R2, UR30, RZ, P4, !PT ;  /* 0x0000001e02027c10 */ /* 0x000fe4000a7fe4ff */
[----:B------:R-:W-:Y:S02]  /*52d60*/  IADD3 R3, P4, R3, UR9, RZ ;  /* 0x0000000903037c10 */ /* 0x000fe4000ff9e0ff */
[----:B------:R-:W-:Y:S02]  /*52d70*/  IADD3.X R4, R4, UR30, RZ, P5, !PT ;  /* 0x0000001e04047c10 */ /* 0x000fe4000affe4ff */
[----:B------:R-:W-:Y:S01]  /*52d80*/  IADD3.X R6, R6, UR30, RZ, P6, !PT ;  /* 0x0000001e06067c10 */ /* 0x000fe2000b7fe4ff */
[----:B------:R-:W-:Y:S01]  /*52d90*/  STL [R1+0x125c], R15 ;  /* 0x00125c0f01007387 */ /* 0x000fe20000100800 */
[----:B------:R-:W-:-:S02]  /*52da0*/  IADD3 R5, P5, R5, UR9, RZ ;  /* 0x0000000905057c10 */ /* 0x000fc4000ffbe0ff */
[----:B------:R-:W-:Y:S01]  /*52db0*/  IADD3 R29, P6, R29, UR9, RZ ;  /* 0x000000091d1d7c10 */ /* 0x000fe2000ffde0ff */
[----:B------:R-:W-:Y:S04]  /*52dc0*/  STL [R1+0x1280], R2 ;  /* 0x0012800201007387 */ /* 0x000fe80000100800 */
[----:B------:R-:W-:Y:S04]  /*52dd0*/  STL [R1+0x1254], R3 ;  /* 0x0012540301007387 */ /* 0x000fe80000100800 */
[----:B------:R-:W-:Y:S04]  /*52de0*/  STL [R1+0x1278], R4 ;  /* 0x0012780401007387 */ /* 0x000fe80000100800 */
[----:B------:R0:W-:Y:S04]  /*52df0*/  STL [R1+0x1244], R29 ;  /* 0x0012441d01007387 */ /* 0x0001e80000100800 */
[----:B------:R-:W-:Y:S01]  /*52e00*/  STL [R1+0x124c], R5 ;  /* 0x00124c0501007387 */ /* 0x000fe20000100800 */
[----:B------:R-:W-:-:S02]  /*52e10*/  IADD3.X R7, R7, UR30, RZ, P1, !PT ;  /* 0x0000001e07077c10 */ /* 0x000fc40008ffe4ff */
[----:B------:R-:W-:Y:S02]  /*52e20*/  IADD3 R8, P1, R8, UR9, RZ ;  /* 0x0000000908087c10 */ /* 0x000fe4000ff3e0ff */
[----:B------:R-:W-:Y:S01]  /*52e30*/  IADD3.X R9, R9, UR30, RZ, P2, !PT ;  /* 0x0000001e09097c10 */ /* 0x000fe200097fe4ff */
[----:B0-----:R-:W2:Y:S01]  /*52e40*/  LDL.LU R29, [R1+0x11f4] ;  /* 0x0011f400011d7983 */ /* 0x001ea20000300800 */
[----:B----4-:R-:W-:-:S03]  /*52e50*/  IADD3 R10, P2, R10, UR9, RZ ;  /* 0x000000090a0a7c10 */ /* 0x010fc6000ff5e0ff */
        /* <DEDUP_REMOVED lines=13> */
[----:B------:R-:W-:Y:S02]  /*52f30*/  IADD3.X R25, R25, UR30, RZ, P6, !PT ;  /* 0x0000001e19197c10 */ /* 0x000fe4000b7fe4ff */
[----:B------:R-:W-:Y:S01]  /*52f40*/  IADD3.X R17, R17, UR30, RZ, P1, !PT ;  /* 0x0000001e11117c10 */ /* 0x000fe20008ffe4ff */
[----:B------:R-:W-:Y:S01]  /*52f50*/  STL [R1+0x1250], R21 ;  /* 0x0012501501007387 */ /* 0x000fe20000100800 */
[----:B------:R-:W-:-:S03]  /*52f60*/  IADD3 R28, P1, R28, UR9, RZ ;  /* 0x000000091c1c7c10 */ /* 0x000fc6000ff3e0ff */
[----:B------:R-:W-:Y:S01]  /*52f70*/  STL [R1+0x1224], R22 ;  /* 0x0012241601007387 */ /* 0x000fe20000100800 */
[----:B------:R-:W-:-:S03]  /*52f80*/  IADD3 R16, P6, R16, UR9, RZ ;  /* 0x0000000910107c10 */ /* 0x000fc6000ffde0ff */
[----:B------:R-:W-:Y:S04]  /*52f90*/  STL [R1+0x1248], R23 ;  /* 0x0012481701007387 */ /* 0x000fe80000100800 */
[----:B------:R-:W-:Y:S04]  /*52fa0*/  STL [R1+0x121c], R24 ;  /* 0x00121c1801007387 */ /* 0x000fe80000100800 */
[----:B------:R-:W-:Y:S04]  /*52fb0*/  STL [R1+0x1240], R25 ;  /* 0x0012401901007387 */ /* 0x000fe80000100800 */
[----:B------:R0:W-:Y:S04]  /*52fc0*/  STL [R1+0x120c], R28 ;  /* 0x00120c1c01007387 */ /* 0x0001e80000100800 */
[----:B------:R-:W-:Y:S04]  /*52fd0*/  STL [R1+0x1214], R16 ;  /* 0x0012141001007387 */ /* 0x000fe80000100800 */
[----:B0-----:R-:W3:Y:S01]  /*52fe0*/  LDL.LU R28, [R1+0x1218] ;  /* 0x00121800011c7983 */ /* 0x001ee20000300800 */
[----:B------:R-:W-:-:S02]  /*52ff0*/  IADD3.X R18, R18, UR30, RZ, P2, !PT ;  /* 0x0000001e12127c10 */ /* 0x000fc400097fe4ff */
[----:B------:R-:W-:Y:S02]  /*53000*/  IADD3 R19, P2, R19, UR9, RZ ;  /* 0x0000000913137c10 */ /* 0x000fe4000ff5e0ff */
[----:B------:R-:W-:Y:S01]  /*53010*/  IADD3.X R0, R0, UR30, RZ, P3, !PT ;  /* 0x0000001e00007c10 */ /* 0x000fe20009ffe4ff */
[----:B------:R-:W-:Y:S01]  /*53020*/  STL [R1+0x1238], R17 ;  /* 0x0012381101007387 */ /* 0x000fe20000100800 */
[----:B------:R-:W-:-:S03]  /*53030*/  IADD3 R26, P3, R26, UR9, RZ ;  /* 0x000000091a1a7c10 */ /* 0x000fc6000ff7e0ff */
[----:B------:R-:W-:Y:S04]  /*53040*/  STL [R1+0x1230], R18 ;  /* 0x0012301201007387 */ /* 0x000fe80000100800 */
[----:B------:R-:W-:Y:S04]  /*53050*/  STL [R1+0x1204], R19 ;  /* 0x0012041301007387 */ /* 0x000fe80000100800 */
[----:B------:R-:W4:Y:S04]  /*53060*/  LDL.LU R12, [R1+0x11ec] ;  /* 0x0011ec00010c7983 */ /* 0x000f280000300800 */
[----:B------:R-:W-:Y:S04]  /*53070*/  STL [R1+0x1228], R0 ;  /* 0x0012280001007387 */ /* 0x000fe80000100800 */
[----:B------:R-:W4:Y:S01]  /*53080*/  LDL.LU R13, [R1+0x1210] ;  /* 0x00121000010d7983 */ /* 0x000f220000300800 */
[----:B------:R-:W-:-:S03]  /*53090*/  IADD3.X R27, R27, UR30, RZ, P4, !PT ;  /* 0x0000001e1b1b7c10 */ /* 0x000fc6000a7fe4ff */
        /* <DEDUP_REMOVED lines=13> */
[----:B--2---:R-:W-:-:S05]  /*53170*/  IADD3 R29, P4, R29, UR9, RZ ;  /* 0x000000091d1d7c10 */ /* 0x004fca000ff9e0ff */
[----:B------:R0:W-:Y:S04]  /*53180*/  STL [R1+0x11f4], R29 ;  /* 0x0011f41d01007387 */ /* 0x0001e80000100800 */
        /* <DEDUP_REMOVED lines=10> */
[----:B0-----:R-:W2:Y:S04]  /*53230*/  LDL.LU R29, [R1+0x11b8] ;  /* 0x0011b800011d7983 */ /* 0x001ea80000300800 */
[----:B------:R-:W2:Y:S04]  /*53240*/  LDL.LU R18, [R1+0x118c] ;  /* 0x00118c0001127983 */ /* 0x000ea80000300800 */
[----:B------:R-:W2:Y:S04]  /*53250*/  LDL.LU R19, [R1+0x11b0] ;  /* 0x0011b00001137983 */ /* 0x000ea80000300800 */
[----:B------:R-:W2:Y:S01]  /*53260*/  LDL.LU R0, [R1+0x1184] ;  /* 0x0011840001007983 */ /* 0x000ea20000300800 */
[----:B---3--:R-:W-:-:S05]  /*53270*/  IADD3.X R28, R28, UR30, RZ, P5, !PT ;  /* 0x0000001e1c1c7c10 */ /* 0x008fca000affe4ff */
[----:B------:R0:W-:Y:S04]  /*53280*/  STL [R1+0x1218], R28 ;  /* 0x0012181c01007387 */ /* 0x0001e80000100800 */
[----:B------:R-:W3:Y:S04]  /*53290*/  LDL.LU R26, [R1+0x11a8] ;  /* 0x0011a800011a7983 */ /* 0x000ee80000300800 */
[----:B0-----:R-:W3:Y:S01]  /*532a0*/  LDL.LU R28, [R1+0x117c] ;  /* 0x00117c00011c7983 */ /* 0x001ee20000300800 */
[----:B----4-:R-:W-:Y:S02]  /*532b0*/  IADD3 R12, P5, R12, UR9, RZ ;  /* 0x000000090c0c7c10 */ /* 0x010fe4000ffbe0ff */
[----:B------:R-:W-:-:S02]  /*532c0*/  IADD3.X R13, R13, UR30, RZ, P6, !PT ;  /* 0x0000001e0d0d7c10 */ /* 0x000fc4000b7fe4ff */
[----:B------:R-:W-:Y:S02]  /*532d0*/  IADD3 R14, P6, R14, UR9, RZ ;  /* 0x000000090e0e7c10 */ /* 0x000fe4000ffde0ff */
[----:B------:R-:W-:Y:S02]  /*532e0*/  IADD3.X R15, R15, UR30, RZ, P1, !PT ;  /* 0x0000001e0f0f7c10 */ /* 0x000fe40008ffe4ff */
[----:B------:R-:W-:Y:S01]  /*532f0*/  IADD3 R2, P1, R2, UR9, RZ ;  /* 0x0000000902027c10 */ /* 0x000fe2000ff3e0ff */
        /* <DEDUP_REMOVED lines=21> */
[----:B------:R-:W-:Y:S01]  /*53450*/  STL [R1+0x11bc], R9 ;  /* 0x0011bc0901007387 */ /* 0x000fe20000100800 */
[----:B--2---:R-:W-:-:S02]  /*53460*/  IADD3.X R10, R10, UR30, RZ, P6, !PT ;  /* 0x0000001e0a0a7c10 */ /* 0x004fc4000b7fe4ff */
        /* <DEDUP_REMOVED lines=14> */
[----:B------:R-:W-:Y:S01]  /*53550*/  STL [R1+0x11a4], R23 ;  /* 0x0011a41701007387 */ /* 0x000fe20000100800 */
[----:B------:R-:W-:-:S03]  /*53560*/  IADD3 R17, P4, R17, UR9, RZ ;  /* 0x0000000911117c10 */ /* 0x000fc6000ff9e0ff */
[----:B------:R-:W-:Y:S04]  /*53570*/  STL [R1+0x11c8], R24 ;  /* 0x0011c81801007387 */ /* 0x000fe80000100800 */
[----:B------:R-:W-:Y:S01]  /*53580*/  STL [R1+0x119c], R25 ;  /* 0x00119c1901007387 */ /* 0x000fe20000100800 */
[----:B------:R-:W-:-:S03]  /*53590*/  IADD3 R18, P5, R18, UR9, RZ ;  /* 0x0000000912127c10 */ /* 0x000fc6000ffbe0ff */
[----:B------:R0:W-:Y:S01]  /*535a0*/  STL [R1+0x11b8], R29 ;  /* 0x0011b81d01007387 */ /* 0x0001e20000100800 */
[----:B------:R-:W-:-:S03]  /*535b0*/  IADD3.X R19, R19, UR30, RZ, P6, !PT ;  /* 0x0000001e13137c10 */ /* 0x000fc6000b7fe4ff */
[----:B------:R-:W-:Y:S01]  /*535c0*/  STL [R1+0x11c0], R16 ;  /* 0x0011c01001007387 */ /* 0x000fe20000100800 */
[----:B------:R-:W-:-:S03]  /*535d0*/  IADD3 R0, P6, R0, UR9, RZ ;  /* 0x0000000900007c10 */ /* 0x000fc6000ffde0ff */
[----:B0-----:R-:W2:Y:S04]  /*535e0*/  LDL.LU R29, [R1+0x1174] ;  /* 0x00117400011d7983 */ /* 0x001ea80000300800 */
[----:B------:R-:W-:Y:S04]  /*535f0*/  STL [R1+0x1194], R17 ;  /* 0x0011941101007387 */ /* 0x000fe80000100800 */
[----:B------:R-:W-:Y:S04]  /*53600*/  STL [R1+0x118c], R18 ;  /* 0x00118c1201007387 */ /* 0x000fe80000100800 */
[----:B------:R-:W-:Y:S01]  /*53610*/  STL [R1+0x11b0], R19 ;  /* 0x0011b01301007387 */ /* 0x000fe20000100800 */
[----:B---3--:R-:W-:-:S03]  /*53620*/  IADD3.X R26, R26, UR30, RZ, P1, !PT ;  /* 0x0000001e1a1a7c10 */ /* 0x008fc60008ffe4ff */
[----:B------:R-:W3:Y:S04]  /*53630*/  LDL.LU R12, [R1+0x1198] ;  /* 0x00119800010c7983 */ /* 0x000ee80000300800 */
[----:B------:R-:W-:Y:S04]  /*53640*/  STL [R1+0x1184], R0 ;  /* 0x0011840001007387 */ /* 0x000fe80000100800 */
[----:B------:R-:W3:Y:S04]  /*53650*/  LDL.LU R13, [R1+0x116c] ;  /* 0x00116c00010d7983 */ /* 0x000ee80000300800 */
[----:B------:R-:W-:Y:S04]  /*53660*/  STL [R1+0x11a8], R26 ;  /* 0x0011a81a01007387 */ /* 0x000fe80000100800 */
[----:B------:R-:W3:Y:S01]  /*53670*/  LDL.LU R14, [R1+0x1190] ;  /* 0x00119000010e7983 */ /* 0x000ee20000300800 */
[----:B------:R-:W-:-:S05]  /*53680*/  IADD3 R28, P1, R28, UR9, RZ ;  /* 0x000000091c1c7c10 */ /* 0x000fca000ff3e0ff */
        /* <DEDUP_REMOVED lines=29> */
[----:B------:R-:W2:Y:S01]  /*53860*/  LDL.LU R26, [R1+0x1104] ;  /* 0x00110400011a7983 */ /* 0x000ea20000300800 */
[----:B---3--:R-:W-:Y:S02]  /*53870*/  IADD3.X R12, R12, UR30, RZ, P3, !PT ;  /* 0x0000001e0c0c7c10 */ /* 0x008fe40009ffe4ff */
[----:B------:R-:W-:Y:S02]  /*53880*/  IADD3 R13, P3, R13, UR9, RZ ;  /* 0x000000090d0d7c10 */ /* 0x000fe4000ff7e0ff */
[----:B------:R-:W-:Y:S01]  /*53890*/  IADD3.X R14, R14, UR30, RZ, P4, !PT ;  /* 0x0000001e0e0e7c10 */ /* 0x000fe2000a7fe4ff */
[----:B0-----:R-:W3:Y:S04]  /*538a0*/  LDL.LU R29, [R1+0x1128] ;  /* 0x00112800011d7983 */ /* 0x001ee80000300800 */
[----:B------:R-:W-:Y:S01]  /*538b0*/  STL [R1+0x1198], R12 ;  /* 0x0011980c01007387 */ /* 0x000fe20000100800 */
[----:B------:R-:W-:-:S02]  /*538c0*/  IADD3 R15, P4, R15, UR9, RZ ;  /* 0x000000090f0f7c10 */ /* 0x000fc4000ff9e0ff */
[----:B------:R-:W-:Y:S02]  /*538d0*/  IADD3.X R2, R2, UR30, RZ, P5, !PT ;  /* 0x0000001e02027c10 */ /* 0x000fe4000affe4ff */
[----:B------:R-:W-:Y:S01]  /*538e0*/  IADD3 R3, P5, R3, UR9, RZ ;  /* 0x0000000903037c10 */ /* 0x000fe2000ffbe0ff */
[----:B------:R-:W-:Y:S01]  /*538f0*/  STL [R1+0x116c], R13 ;  /* 0x00116c0d01007387 */ /* 0x000fe20000100800 */
[----:B------:R-:W-:Y:S02]  /*53900*/  IADD3.X R4, R4, UR30, RZ, P6, !PT ;  /* 0x0000001e04047c10 */ /* 0x000fe4000b7fe4ff */
[----:B------:R-:W-:Y:S01]  /*53910*/  IADD3.X R6, R6, UR30, RZ, P1, !PT ;  /* 0x0000001e06067c10 */ /* 0x000fe20008ffe4ff */
[----:B------:R-:W-:Y:S04]  /*53920*/  STL [R1+0x1190], R14 ;  /* 0x0011900e01007387 */ /* 0x000fe80000100800 */
[----:B------:R-:W-:Y:S01]  /*53930*/  STL [R1+0x1164], R15 ;  /* 0x0011640f01007387 */ /* 0x000fe20000100800 */
[----:B------:R-:W-:-:S02]  /*53940*/  IADD3 R5, P6, R5, UR9, RZ ;  /* 0x0000000905057c10 */ /* 0x000fc4000ffde0ff */
[----:B------:R-:W-:Y:S01]  /*53950*/  IADD3 R28, P1, R28, UR9, RZ ;  /* 0x000000091c1c7c10 */ /* 0x000fe2000ff3e0ff */
        /* <DEDUP_REMOVED lines=8> */
[----:B------:R-:W-:Y:S02]  /*539e0*/  IADD3.X R9, R9, UR30, RZ, P3, !PT ;  /* 0x0000001e09097c10 */ /* 0x000fe40009ffe4ff */
[----:B----4-:R-:W-:Y:S01]  /*539f0*/  IADD3 R10, P3, R10, UR9, RZ ;  /* 0x000000090a0a7c10 */ /* 0x010fe2000ff7e0ff */
        /* <DEDUP_REMOVED lines=24> */
[----:B0-----:R-:W4:Y:S01]  /*53b80*/  LDL.LU R27, [R1+0x1120] ;  /* 0x00112000011b7983 */ /* 0x001f220000300800 */
[----:B------:R-:W-:-:S02]  /*53b90*/  IADD3.X R18, R18, UR30, RZ, P3, !PT ;  /* 0x0000001e12127c10 */ /* 0x000fc40009ffe4ff */
[----:B------:R-:W-:Y:S02]  /*53ba0*/  IADD3 R19, P3, R19, UR9, RZ ;  /* 0x0000000913137c10 */ /* 0x000fe4000ff7e0ff */
[----:B------:R-:W-:Y:S01]  /*53bb0*/  IADD3.X R0, R0, UR30, RZ, P4, !PT ;  /* 0x0000001e00007c10 */ /* 0x000fe2000a7fe4ff */
[----:B------:R-:W-:Y:S04]  /*53bc0*/  STL [R1+0x1140], R17 ;  /* 0x0011401101007387 */ /* 0x000fe80000100800 */
[----:B------:R-:W-:Y:S04]  /*53bd0*/  STL [R1+0x1138], R18 ;  /* 0x0011381201007387 */ /* 0x000fe80000100800 */
[----:B------:R-:W-:Y:S04]  /*53be0*/  STL [R1+0x110c], R19 ;  /* 0x00110c1301007387 */ /* 0x000fe80000100800 */
[----:B------:R-:W4:Y:S04]  /*53bf0*/  LDL.LU R12, [R1+0x10f4] ;  /* 0x0010f400010c7983 */ /* 0x000f280000300800 */
[----:B------:R-:W-:Y:S04]  /*53c00*/  STL [R1+0x1130], R0 ;  /* 0x0011300001007387 */ /* 0x000fe80000100800 */
[----:B------:R-:W4:Y:S01]  /*53c10*/  LDL.LU R13, [R1+0x1118] ;  /* 0x00111800010d7983 */ /* 0x000f220000300800 */
[----:B--2---:R-:W-:-:S05]  /*53c20*/  IADD3 R26, P4, R26, UR9, RZ ;  /* 0x000000091a1a7c10 */ /* 0x004fca000ff9e0ff */
[----:B------:R-:W-:Y:S04]  /*53c30*/  STL [R1+0x1104], R26 ;  /* 0x0011041a01007387 */ /* 0x000fe80000100800 */
[----:B------:R-:W2:Y:S01]  /*53c40*/  LDL.LU R14, [R1+0x10ec] ;  /* 0x0010ec00010e7983 */ /* 0x000ea20000300800 */
[----:B---3--:R-:W-:-:S05]  /*53c50*/  IADD3.X R29, R29, UR30, RZ, P5, !PT ;  /* 0x0000001e1d1d7c10 */ /* 0x008fca000affe4ff */
        /* <DEDUP_REMOVED lines=30> */
[----:B0-----:R-:W4:Y:S01]  /*53e40*/  LDL.LU R27, [R1+0x1084] ;  /* 0x00108400011b7983 */ /* 0x001f220000300800 */
[----:B------:R-:W-:Y:S02]  /*53e50*/  IADD3 R12, P6, R12, UR9, RZ ;  /* 0x000000090c0c7c10 */ /* 0x000fe4000ffde0ff */
[----:B------:R-:W-:-:S03]  /*53e60*/  IADD3.X R13, R13, UR30, RZ, P1, !PT ;  /* 0x0000001e0d0d7c10 */ /* 0x000fc60008ffe4ff */
[----:B------:R-:W-:Y:S04]  /*53e70*/  STL [R1+0x10f4], R12 ;  /* 0x0010f40c01007387 */ /* 0x000fe80000100800 */
[----:B------:R-:W-:Y:S01]  /*53e80*/  STL [R1+0x1118], R13 ;  /* 0x0011180d01007387 */ /* 0x000fe20000100800 */
[----:B--2---:R-:W-:-:S05]  /*53e90*/  IADD3 R14, P1, R14, UR9, RZ ;  /* 0x000000090e0e7c10 */ /* 0x004fca000ff3e0ff */
[----:B------:R-:W-:Y:S01]  /*53ea0*/  STL [R1+0x10ec], R14 ;  /* 0x0010ec0e01007387 */ /* 0x000fe20000100800 */
[----:B---3--:R-:W-:Y:S02]  /*53eb0*/  IADD3.X R15, R15, UR30, RZ, P2, !PT ;  /* 0x0000001e0f0f7c10 */ /* 0x008fe400097fe4ff */
[----:B------:R-:W-:Y:S02]  /*53ec0*/  IADD3 R2, P2, R2, UR9, RZ ;  /* 0x0000000902027c10 */ /* 0x000fe4000ff5e0ff */
[----:B------:R-:W-:Y:S02]  /*53ed0*/  IADD3.X R3, R3, UR30, RZ, P3, !PT ;  /* 0x0000001e03037c10 */ /* 0x000fe40009ffe4ff */
[----:B------:R-:W-:Y:S02]  /*53ee0*/  IADD3 R4, P3, R4, UR9, RZ ;  /* 0x0000000904047c10 */ /* 0x000fe4000ff7e0ff */
[----:B------:R-:W-:Y:S01]  /*53ef0*/  IADD3.X R5, R5, UR30, RZ, P4, !PT ;  /* 0x0000001e05057c10 */ /* 0x000fe2000a7fe4ff */
[----:B------:R-:W-:Y:S04]  /*53f00*/  STL [R1+0x1110], R15 ;  /* 0x0011100f01007387 */ /* 0x000fe80000100800 */
[----:B------:R-:W-:Y:S01]  /*53f10*/  STL [R1+0x10e4], R2 ;  /* 0x0010e40201007387 */ /* 0x000fe20000100800 */
[----:B------:R-:W-:-:S03]  /*53f20*/  IADD3.X R29, R29, UR30, RZ, P5, !PT ;  /* 0x0000001e1d1d7c10 */ /* 0x000fc6000affe4ff */
[----:B------:R-:W-:Y:S04]  /*53f30*/  STL [R1+0x1108], R3 ;  /* 0x0011080301007387 */ /* 0x000fe80000100800 */
[----:B------:R-:W-:Y:S01]  /*53f40*/  STL [R1+0x10dc], R4 ;  /* 0x0010dc0401007387 */ /* 0x000fe20000100800 */
[----:B------:R-:W-:-:S03]  /*53f50*/  IADD3 R6, P4, R6, UR9, RZ ;  /* 0x0000000906067c10 */ /* 0x000fc6000ff9e0ff */
[----:B------:R0:W-:Y:S04]  /*53f60*/  STL [R1+0x10f8], R29 ;  /* 0x0010f81d01007387 */ /* 0x0001e80000100800 */
[----:B------:R-:W-:Y:S01]  /*53f70*/  STL [R1+0x1100], R5 ;  /* 0x0011000501007387 */ /* 0x000fe20000100800 */
[----:B------:R-:W-:Y:S02]  /*53f80*/  IADD3 R7, P5, R7, UR9, RZ ;  /* 0x0000000907077c10 */ /* 0x000fe4000ffbe0ff */
[----:B------:R-:W-:Y:S02]  /*53f90*/  IADD3.X R8, R8, UR30, RZ, P6, !PT ;  /* 0x0000001e08087c10 */ /* 0x000fe4000b7fe4ff */
[----:B------:R-:W-:Y:S01]  /*53fa0*/  IADD3 R9, P6, R9, UR9, RZ ;  /* 0x0000000909097c10 */ /* 0x000fe2000ffde0ff */
[----:B0-----:R-:W2:Y:S04]  /*53fb0*/  LDL.LU R29, [R1+0x10a8] ;  /* 0x0010a800011d7983 */ /* 0x001ea80000300800 */
[----:B------:R-:W-:Y:S01]  /*53fc0*/  STL [R1+0x10d4], R6 ;  /* 0x0010d40601007387 */ /* 0x000fe20000100800 */
[----:B------:R-:W-:-:S02]  /*53fd0*/  IADD3.X R10, R10, UR30, RZ, P1, !PT ;  /* 0x0000001e0a0a7c10 */ /* 0x000fc40008ffe4ff */
        /* <DEDUP_REMOVED lines=22> */
[----:B0-----:R-:W3:Y:S01]  /*54140*/  LDL.LU R28, [R1+0x107c] ;  /* 0x00107c00011c7983 */ /* 0x001ee20000300800 */
[----:B------:R-:W-:-:S02]  /*54150*/  IADD3 R17, P5, R17, UR9, RZ ;  /* 0x0000000911117c10 */ /* 0x000fc4000ffbe0ff */
[----:B------:R-:W-:Y:S02]  /*54160*/  IADD3 R18, P6, R18, UR9, RZ ;  /* 0x0000000912127c10 */ /* 0x000fe4000ffde0ff */
[----:B------:R-:W-:Y:S02]  /*54170*/  IADD3.X R19, R19, UR30, RZ, P1, !PT ;  /* 0x0000001e13137c10 */ /* 0x000fe40008ffe4ff */
[----:B------:R-:W-:Y:S01]  /*54180*/  IADD3 R0, P1, R0, UR9, RZ ;  /* 0x0000000900007c10 */ /* 0x000fe2000ff3e0ff */
[----:B------:R-:W-:Y:S01]  /*54190*/  STL [R1+0x109c], R17 ;  /* 0x00109c1101007387 */ /* 0x000fe20000100800 */
[----:B----4-:R-:W-:-:S03]  /*541a0*/  IADD3.X R26, R26, UR30, RZ, P2, !PT ;  /* 0x0000001e1a1a7c10 */ /* 0x010fc600097fe4ff */
[----:B------:R-:W-:Y:S04]  /*541b0*/  STL [R1+0x1094], R18 ;  /* 0x0010941201007387 */ /* 0x000fe80000100800 */
[----:B------:R-:W-:Y:S04]  /*541c0*/  STL [R1+0x10b8], R19 ;  /* 0x0010b81301007387 */ /* 0x000fe80000100800 */
[----:B------:R-:W4:Y:S04]  /*541d0*/  LDL.LU R12, [R1+0x10a0] ;  /* 0x0010a000010c7983 */ /* 0x000f280000300800 */
[----:B------:R-:W-:Y:S04]  /*541e0*/  STL [R1+0x108c], R0 ;  /* 0x00108c0001007387 */ /* 0x000fe80000100800 */
[----:B------:R-:W4:Y:S01]  /*541f0*/  LDL.LU R13, [R1+0x1074] ;  /* 0x00107400010d7983 */ /* 0x000f220000300800 */
[----:B------:R-:W-:-:S03]  /*54200*/  IADD3 R27, P2, R27, UR9, RZ ;  /* 0x000000091b1b7c10 */ /* 0x000fc6000ff5e0ff */
        /* <DEDUP_REMOVED lines=29> */
[----:B---3--:R-:W-:-:S05]  /*543e0*/  IADD3 R28, P3, R28, UR9, RZ ;  /* 0x000000091c1c7c10 */ /* 0x008fca000ff7e0ff */
[----:B------:R0:W-:Y:S04]  /*543f0*/  STL [R1+0x107c], R28 ;  /* 0x00107c1c01007387 */ /* 0x0001e80000100800 */
[----:B------:R-:W3:Y:S04]  /*54400*/  LDL.LU R26, [R1+0x100c] ;  /* 0x00100c00011a7983 */ /* 0x000ee80000300800 */
[----:B0-----:R-:W3:Y:S01]  /*54410*/  LDL.LU R28, [R1+0x1030] ;  /* 0x00103000011c7983 */ /* 0x001ee20000300800 */
[----:B----4-:R-:W-:Y:S02]  /*54420*/  IADD3.X R12, R12, UR30, RZ, P4, !PT ;  /* 0x0000001e0c0c7c10 */ /* 0x010fe4000a7fe4ff */
[----:B------:R-:W-:-:S02]  /*54430*/  IADD3 R13, P4, R13, UR9, RZ ;  /* 0x000000090d0d7c10 */ /* 0x000fc4000ff9e0ff */
[----:B------:R-:W-:Y:S02]  /*54440*/  IADD3.X R14, R14, UR30, RZ, P5, !PT ;  /* 0x0000001e0e0e7c10 */ /* 0x000fe4000affe4ff */
[----:B------:R-:W-:Y:S02]  /*54450*/  IADD3 R15, P5, R15, UR9, RZ ;  /* 0x000000090f0f7c10 */ /* 0x000fe4000ffbe0ff */
[----:B------:R-:W-:Y:S01]  /*54460*/  IADD3.X R2, R2, UR30, RZ, P6, !PT ;  /* 0x0000001e02027c10 */ /* 0x000fe2000b7fe4ff */
[----:B------:R-:W-:Y:S01]  /*54470*/  STL [R1+0x10a0], R12 ;  /* 0x0010a00c01007387 */ /* 0x000fe20000100800 */
[----:B------:R-:W-:-:S03]  /*54480*/  IADD3 R3, P6, R3, UR9, RZ ;  /* 0x0000000903037c10 */ /* 0x000fc6000ffde0ff */
[----:B------:R-:W-:Y:S01]  /*54490*/  STL [R1+0x1074], R13 ;  /* 0x0010740d01007387 */ /* 0x000fe20000100800 */
[----:B------:R-:W-:Y:S02]  /*544a0*/  IADD3.X R4, R4, UR30, RZ, P1, !PT ;  /* 0x0000001e04047c10 */ /* 0x000fe40008ffe4ff */
[----:B------:R-:W-:Y:S01]  /*544b0*/  IADD3.X R6, R6, UR30, RZ, P2, !PT ;  /* 0x0000001e06067c10 */ /* 0x000fe200097fe4ff */
[----:B------:R-:W-:Y:S04]  /*544c0*/  STL [R1+0x1098], R14 ;  /* 0x0010980e01007387 */ /* 0x000fe80000100800 */
[----:B------:R-:W-:Y:S01]  /*544d0*/  STL [R1+0x106c], R15 ;  /* 0x00106c0f01007387 */ /* 0x000fe20000100800 */
[----:B------:R-:W-:Y:S02]  /*544e0*/  IADD3 R27, P2, R27, UR9, RZ ;  /* 0x000000091b1b7c10 */ /* 0x000fe4000ff5e0ff */
[----:B------:R-:W-:Y:S01]  /*544f0*/  IADD3 R5, P1, R5, UR9, RZ ;  /* 0x0000000905057c10 */ /* 0x000fe2000ff3e0ff */
        /* <DEDUP_REMOVED lines=12> */
[----:B------:R-:W-:Y:S01]  /*545c0*/  STL [R1+0x1070], R9 ;  /* 0x0010700901007387 */ /* 0x000fe20000100800 */
[----:B--2---:R-:W-:-:S02]  /*545d0*/  IADD3 R10, P4, R10, UR9, RZ ;  /* 0x000000090a0a7c10 */ /* 0x004fc4000ff9e0ff */
[----:B------:R-:W-:Y:S02]  /*545e0*/  IADD3.X R11, R11, UR30, RZ, P5, !PT ;  /* 0x0000001e0b0b7c10 */ /* 0x000fe4000affe4ff */
        /* <DEDUP_REMOVED lines=16> */
[----:B------:R-:W-:Y:S01]  /*546f0*/  STL [R1+0x1050], R25 ;  /* 0x0010501901007387 */ /* 0x000fe20000100800 */
[----:B------:R-:W-:-:S03]  /*54700*/  IADD3.X R18, R18, UR30, RZ, P4, !PT ;  /* 0x0000001e12127c10 */ /* 0x000fc6000a7fe4ff */
[----:B------:R0:W-:Y:S01]  /*54710*/  STL [R1+0x101c], R29 ;  /* 0x00101c1d01007387 */ /* 0x0001e20000100800 */
[----:B------:R-:W-:-:S03]  /*54720*/  IADD3 R19, P4, R19, UR9, RZ ;  /* 0x0000000913137c10 */ /* 0x000fc6000ff9e0ff */
[----:B------:R-:W-:Y:S01]  /*54730*/  STL [R1+0x1024], R16 ;  /* 0x0010241001007387 */ /* 0x000fe20000100800 */
[----:B------:R-:W-:-:S03]  /*54740*/  IADD3.X R0, R0, UR30, RZ, P5, !PT ;  /* 0x0000001e00007c10 */ /* 0x000fc6000affe4ff */
[----:B0-----:R-:W2:Y:S04]  /*54750*/  LDL.LU R29, [R1+0x1028] ;  /* 0x00102800011d7983 */ /* 0x001ea80000300800 */
[----:B------:R-:W-:Y:S04]  /*54760*/  STL [R1+0x1048], R17 ;  /* 0x0010481101007387 */ /* 0x000fe80000100800 */
[----:B------:R-:W-:Y:S04]  /*54770*/  STL [R1+0x1040], R18 ;  /* 0x0010401201007387 */ /* 0x000fe80000100800 */
[----:B------:R-:W-:Y:S01]  /*54780*/  STL [R1+0x1014], R19 ;  /* 0x0010141301007387 */ /* 0x000fe20000100800 */
[----:B---3--:R-:W-:-:S03]  /*54790*/  IADD3 R26, P5, R26, UR9, RZ ;  /* 0x000000091a1a7c10 */ /* 0x008fc6000ffbe0ff */
[----:B------:R-:W3:Y:S04]  /*547a0*/  LDL.LU R12, [R1+0xffc] ;  /* 0x000ffc00010c7983 */ /* 0x000ee80000300800 */
[----:B------:R-:W-:Y:S04]  /*547b0*/  STL [R1+0x1038], R0 ;  /* 0x0010380001007387 */ /* 0x000fe80000100800 */
[----:B------:R-:W3:Y:S04]  /*547c0*/  LDL.LU R13, [R1+0x1020] ;  /* 0x00102000010d7983 */ /* 0x000ee80000300800 */
[----:B------:R-:W-:Y:S04]  /*547d0*/  STL [R1+0x100c], R26 ;  /* 0x00100c1a01007387 */ /* 0x000fe80000100800 */
[----:B------:R-:W3:Y:S01]  /*547e0*/  LDL.LU R14, [R1+0xff4] ;  /* 0x000ff400010e7983 */ /* 0x000ee20000300800 */
[----:B------:R-:W-:-:S05]  /*547f0*/  IADD3.X R28, R28, UR30, RZ, P6, !PT ;  /* 0x0000001e1c1c7c10 */ /* 0x000fca000b7fe4ff */
        /* <DEDUP_REMOVED lines=11> */
[----:B----4-:R-:W-:-:S05]  /*548b0*/  IADD3 R27, P6, R27, UR9, RZ ;  /* 0x000000091b1b7c10 */ /* 0x010fca000ffde0ff */
        /* <DEDUP_REMOVED lines=19> */
[----:B------:R-:W-:Y:S02]  /*549f0*/  IADD3.X R13, R13, UR30, RZ, P2, !PT ;  /* 0x0000001e0d0d7c10 */ /* 0x000fe400097fe4ff */
[----:B------:R-:W-:Y:S01]  /*54a00*/  IADD3 R14, P2, R14, UR9, RZ ;  /* 0x000000090e0e7c10 */ /* 0x000fe2000ff5e0ff */
[----:B0-----:R-:W3:Y:S04]  /*54a10*/  LDL.LU R29, [R1+0xf8c] ;  /* 0x000f8c00011d7983 */ /* 0x001ee80000300800 */
[----:B------:R-:W-:Y:S01]  /*54a20*/  STL [R1+0xffc], R12 ;  /* 0x000ffc0c01007387 */ /* 0x000fe20000100800 */
[----:B------:R-:W-:-:S02]  /*54a30*/  IADD3.X R15, R15, UR30, RZ, P3, !PT ;  /* 0x0000001e0f0f7c10 */ /* 0x000fc40009ffe4ff */
[----:B------:R-:W-:Y:S02]  /*54a40*/  IADD3 R2, P3, R2, UR9, RZ ;  /* 0x0000000902027c10 */ /* 0x000fe4000ff7e0ff */
[----:B------:R-:W-:Y:S01]  /*54a50*/  IADD3.X R3, R3, UR30, RZ, P4, !PT ;  /* 0x0000001e03037c10 */ /* 0x000fe2000a7fe4ff */
[----:B------:R-:W-:Y:S01]  /*54a60*/  STL [R1+0x1020], R13 ;  /* 0x0010200d01007387 */ /* 0x000fe20000100800 */
[----:B------:R-:W-:-:S03]  /*54a70*/  IADD3 R4, P4, R4, UR9, RZ ;  /* 0x0000000904047c10 */ /* 0x000fc6000ff9e0ff */
[----:B------:R-:W-:Y:S04]  /*54a80*/  STL [R1+0xff4], R14 ;  /* 0x000ff40e01007387 */ /* 0x000fe80000100800 */
[----:B------:R-:W-:Y:S01]  /*54a90*/  STL [R1+0x1018], R15 ;  /* 0x0010180f01007387 */ /* 0x000fe20000100800 */
[----:B------:R-:W-:Y:S02]  /*54aa0*/  IADD3.X R5, R5, UR30, RZ, P5, !PT ;  /* 0x0000001e05057c10 */ /* 0x000fe4000affe4ff */
[----:B------:R-:W-:Y:S01]  /*54ab0*/  IADD3.X R28, R28, UR30, RZ, P6, !PT ;  /* 0x0000001e1c1c7c10 */ /* 0x000fe2000b7fe4ff */
        /* <DEDUP_REMOVED lines=9> */
[----:B------:R-:W-:Y:S02]  /*54b50*/  IADD3 R9, P1, R9, UR9, RZ ;  /* 0x0000000909097c10 */ /* 0x000fe4000ff3e0ff */
[----:B----4-:R-:W-:Y:S01]  /*54b60*/  IADD3.X R10, R10, UR30, RZ, P2, !PT ;  /* 0x0000001e0a0a7c10 */ /* 0x010fe200097fe4ff */
        /* <DEDUP_REMOVED lines=91> */
[----:B0-----:R-:W2:Y:S04]  /*55120*/  LDL.LU R29, [R1+0xf0c] ;  /* 0x000f0c00011d7983 */ /* 0x001ea80000300800 */
[----:B------:R-:W-:Y:S04]  /*55130*/  STL [R1+0xf88], R6 ;  /* 0x000f880601007387 */ /* 0x000fe80000100800 */
[----:B------:R-:W-:Y:S01]  /*55140*/  STL [R1+0xf80], R7 ;  /* 0x000f800701007387 */ /* 0x000fe20000100800 */
[----:B------:R-:W-:-:S02]  /*55150*/  IADD3 R10, P5, R10, UR9, RZ ;  /* 0x000000090a0a7c10 */ /* 0x000fc4000ffbe0ff */
        /* <DEDUP_REMOVED lines=26> */
[----:B------:R-:W-:Y:S04]  /*55300*/  STL [R1+0xf50], R17 ;  /* 0x000f501101007387 */ /* 0x000fe80000100800 */
[----:B------:R-:W-:Y:S04]  /*55310*/  STL [R1+0xf48], R18 ;  /* 0x000f481201007387 */ /* 0x000fe80000100800 */
[----:B------:R-:W-:Y:S01]  /*55320*/  STL [R1+0xf1c], R19 ;  /* 0x000f1c1301007387 */ /* 0x000fe20000100800 */
[----:B----4-:R-:W-:-:S03]  /*55330*/  IADD3 R26, P6, R26, UR9, RZ ;  /* 0x000000091a1a7c10 */ /* 0x010fc6000ffde0ff */
[----:B------:R-:W4:Y:S04]  /*55340*/  LDL.LU R12, [R1+0xf04] ;  /* 0x000f0400010c7983 */ /* 0x000f280000300800 */
[----:B------:R-:W-:Y:S04]  /*55350*/  STL [R1+0xf40], R0 ;  /* 0x000f400001007387 */ /* 0x000fe80000100800 */
[----:B------:R-:W4:Y:S04]  /*55360*/  LDL.LU R13, [R1+0xf28] ;  /* 0x000f2800010d7983 */ /* 0x000f280000300800 */
[----:B------:R-:W-:Y:S04]  /*55370*/  STL [R1+0xf14], R26 ;  /* 0x000f141a01007387 */ /* 0x000fe80000100800 */
[----:B------:R-:W4:Y:S01]  /*55380*/  LDL.LU R14, [R1+0xefc] ;  /* 0x000efc00010e7983 */ /* 0x000f220000300800 */
[----:B------:R-:W-:-:S05]  /*55390*/  IADD3.X R27, R27, UR30, RZ, P1, !PT ;  /* 0x0000001e1b1b7c10 */ /* 0x000fca0008ffe4ff */
        /* <DEDUP_REMOVED lines=85> */
[----:B------:R-:W-:Y:S04]  /*558f0*/  STL [R1+0xec8], R19 ;  /* 0x000ec81301007387 */ /* 0x000fe80000100800 */
[----:B------:R-:W2:Y:S01]  /*55900*/  LDL.LU R12, [R1+0xeb0] ;  /* 0x000eb000010c7983 */ /* 0x000ea20000300800 */
[----:B---3--:R-:W-:-:S03]  /*55910*/  IADD3.X R26, R26, UR30, RZ, P4, !PT ;  /* 0x0000001e1a1a7c10 */ /* 0x008fc6000a7fe4ff */
        /* <DEDUP_REMOVED lines=35> */
[----:B------:R-:W-:Y:S02]  /*55b50*/  IADD3.X R12, R12, UR30, RZ, P6, !PT ;  /* 0x0000001e0c0c7c10 */ /* 0x000fe4000b7fe4ff */
[----:B---3--:R-:W-:Y:S02]  /*55b60*/  IADD3 R13, P6, R13, UR9, RZ ;  /* 0x000000090d0d7c10 */ /* 0x008fe4000ffde0ff */
[----:B------:R-:W-:Y:S01]  /*55b70*/  IADD3.X R14, R14, UR30, RZ, P1, !PT ;  /* 0x0000001e0e0e7c10 */ /* 0x000fe20008ffe4ff */
[----:B0-----:R-:W3:Y:S04]  /*55b80*/  LDL.LU R29, [R1+0xe40] ;  /* 0x000e4000011d7983 */ /* 0x001ee80000300800 */
[----:B------:R-:W-:Y:S04]  /*55b90*/  STL [R1+0xeb0], R12 ;  /* 0x000eb00c01007387 */ /* 0x000fe80000100800 */
[----:B------:R-:W-:Y:S01]  /*55ba0*/  STL [R1+0xe84], R13 ;  /* 0x000e840d01007387 */ /* 0x000fe20000100800 */
[----:B------:R-:W-:-:S02]  /*55bb0*/  IADD3 R15, P1, R15, UR9, RZ ;  /* 0x000000090f0f7c10 */ /* 0x000fc4000ff3e0ff */
[----:B------:R-:W-:Y:S02]  /*55bc0*/  IADD3.X R2, R2, UR30, RZ, P2, !PT ;  /* 0x0000001e02027c10 */ /* 0x000fe400097fe4ff */
[----:B------:R-:W-:Y:S02]  /*55bd0*/  IADD3 R3, P2, R3, UR9, RZ ;  /* 0x0000000903037c10 */ /* 0x000fe4000ff5e0ff */
[----:B------:R-:W-:Y:S01]  /*55be0*/  IADD3.X R4, R4, UR30, RZ, P3, !PT ;  /* 0x0000001e04047c10 */ /* 0x000fe20009ffe4ff */
[----:B------:R-:W-:Y:S01]  /*55bf0*/  STL [R1+0xea8], R14 ;  /* 0x000ea80e01007387 */ /* 0x000fe20000100800 */
[----:B------:R-:W-:-:S03]  /*55c00*/  IADD3.X R6, R6, UR30, RZ, P4, !PT ;  /* 0x0000001e06067c10 */ /* 0x000fc6000a7fe4ff */
        /* <DEDUP_REMOVED lines=13> */
[----:B------:R-:W-:Y:S01]  /*55ce0*/  STL [R1+0xe88], R7 ;  /* 0x000e880701007387 */ /* 0x000fe20000100800 */
[----:B----4-:R-:W-:Y:S02]  /*55cf0*/  IADD3 R10, P6, R10, UR9, RZ ;  /* 0x000000090a0a7c10 */ /* 0x010fe4000ffde0ff */
        /* <DEDUP_REMOVED lines=90> */
[----:B------:R-:W-:Y:S04]  /*562a0*/  STL [R1+0xdec], R6 ;  /* 0x000dec0601007387 */ /* 0x000fe80000100800 */
[----:B------:R-:W-:Y:S01]  /*562b0*/  STL [R1+0xde4], R7 ;  /* 0x000de40701007387 */ /* 0x000fe20000100800 */
[----:B------:R-:W-:-:S02]  /*562c0*/  IADD3.X R10, R10, UR30, RZ, P4, !PT ;  /* 0x0000001e0a0a7c10 */ /* 0x000fc4000a7fe4ff */
        /* <DEDUP_REMOVED lines=26> */
[----:B------:R-:W-:Y:S04]  /*56470*/  STL [R1+0xdb4], R17 ;  /* 0x000db41101007387 */ /* 0x000fe80000100800 */
[----:B------:R-:W-:Y:S01]  /*56480*/  STL [R1+0xdac], R18 ;  /* 0x000dac1201007387 */ /* 0x000fe20000100800 */
[----:B----4-:R-:W-:-:S03]  /*56490*/  IADD3.X R26, R26, UR30, RZ, P5, !PT ;  /* 0x0000001e1a1a7c10 */ /* 0x010fc6000affe4ff */
[----:B------:R-:W-:Y:S04]  /*564a0*/  STL [R1+0xdd0], R19 ;  /* 0x000dd01301007387 */ /* 0x000fe80000100800 */
[----:B------:R-:W4:Y:S04]  /*564b0*/  LDL.LU R12, [R1+0xdb8] ;  /* 0x000db800010c7983 */ /* 0x000f280000300800 */
[----:B------:R-:W-:Y:S04]  /*564c0*/  STL [R1+0xda4], R0 ;  /* 0x000da40001007387 */ /* 0x000fe80000100800 */
[----:B------:R-:W4:Y:S04]  /*564d0*/  LDL.LU R13, [R1+0xd8c] ;  /* 0x000d8c00010d7983 */ /* 0x000f280000300800 */
[----:B------:R-:W-:Y:S04]  /*564e0*/  STL [R1+0xdc8], R26 ;  /* 0x000dc81a01007387 */ /* 0x000fe80000100800 */
[----:B------:R-:W4:Y:S01]  /*564f0*/  LDL.LU R14, [R1+0xdb0] ;  /* 0x000db000010e7983 */ /* 0x000f220000300800 */
[----:B------:R-:W-:-:S05]  /*56500*/  IADD3 R27, P5, R27, UR9, RZ ;  /* 0x000000091b1b7c10 */ /* 0x000fca000ffbe0ff */
        /* <DEDUP_REMOVED lines=33> */
[----:B------:R-:W-:Y:S01]  /*56720*/  IADD3.X R14, R14, UR30, RZ, P2, !PT ;  /* 0x0000001e0e0e7c10 */ /* 0x000fe200097fe4ff */
[----:B------:R-:W-:Y:S01]  /*56730*/  STL [R1+0xdb8], R12 ;  /* 0x000db80c01007387 */ /* 0x000fe20000100800 */
[----:B------:R-:W-:Y:S02]  /*56740*/  IADD3 R15, P2, R15, UR9, RZ ;  /* 0x000000090f0f7c10 */ /* 0x000fe4000ff5e0ff */
        /* <DEDUP_REMOVED lines=49> */
[----:B------:R-:W-:Y:S04]  /*56a60*/  STL [R1+0xd2c], R19 ;  /* 0x000d2c1301007387 */ /* 0x000fe80000100800 */
[----:B------:R-:W2:Y:S01]  /*56a70*/  LDL.LU R12, [R1+0xd14] ;  /* 0x000d1400010c7983 */ /* 0x000ea20000300800 */
[----:B---3--:R-:W-:-:S03]  /*56a80*/  IADD3 R26, P2, R26, UR9, RZ ;  /* 0x000000091a1a7c10 */ /* 0x008fc6000ff5e0ff */
        /* <DEDUP_REMOVED lines=35> */
[----:B------:R-:W-:Y:S02]  /*56cc0*/  IADD3 R12, P4, R12, UR9, RZ ;  /* 0x000000090c0c7c10 */ /* 0x000fe4000ff9e0ff */
[----:B---3--:R-:W-:Y:S02]  /*56cd0*/  IADD3.X R13, R13, UR30, RZ, P5, !PT ;  /* 0x0000001e0d0d7c10 */ /* 0x008fe4000affe4ff */
[----:B------:R-:W-:Y:S01]  /*56ce0*/  IADD3 R14, P5, R14, UR9, RZ ;  /* 0x000000090e0e7c10 */ /* 0x000fe2000ffbe0ff */
[----:B0-----:R-:W3:Y:S04]  /*56cf0*/  LDL.LU R29, [R1+0x132c] ;  /* 0x00132c00011d7983 */ /* 0x001ee80000300800 */
[----:B------:R-:W-:Y:S04]  /*56d00*/  STL [R1+0xd14], R12 ;  /* 0x000d140c01007387 */ /* 0x000fe80000100800 */
[----:B------:R-:W-:Y:S01]  /*56d10*/  STL [R1+0xd38], R13 ;  /* 0x000d380d01007387 */ /* 0x000fe20000100800 */
[----:B------:R-:W-:-:S02]  /*56d20*/  IADD3.X R15, R15, UR30, RZ, P6, !PT ;  /* 0x0000001e0f0f7c10 */ /* 0x000fc4000b7fe4ff */
[----:B------:R-:W-:Y:S02]  /*56d30*/  IADD3 R2, P6, R2, UR9, RZ ;  /* 0x0000000902027c10 */ /* 0x000fe4000ffde0ff */
[----:B------:R-:W-:Y:S02]  /*56d40*/  IADD3.X R3, R3, UR30, RZ, P1, !PT ;  /* 0x0000001e03037c10 */ /* 0x000fe40008ffe4ff */
[----:B------:R-:W-:Y:S01]  /*56d50*/  IADD3 R4, P1, R4, UR9, RZ ;  /* 0x0000000904047c10 */ /* 0x000fe2000ff3e0ff */
[----:B------:R-:W-:Y:S04]  /*56d60*/  STL [R1+0xd0c], R14 ;  /* 0x000d0c0e01007387 */ /* 0x000fe80000100800 */
[----:B------:R-:W-:Y:S01]  /*56d70*/  STL [R1+0xd30], R15 ;  /* 0x000d300f01007387 */ /* 0x000fe20000100800 */
[----:B------:R-:W-:-:S03]  /*56d80*/  IADD3.X R5, R5, UR30, RZ, P2, !PT ;  /* 0x0000001e05057c10 */ /* 0x000fc600097fe4ff */
[----:B------:R-:W-:Y:S01]  /*56d90*/  STL [R1+0xd04], R2 ;  /* 0x000d040201007387 */ /* 0x000fe20000100800 */
[----:B------:R-:W-:-:S03]  /*56da0*/  IADD3.X R28, R28, UR30, RZ, P3, !PT ;  /* 0x0000001e1c1c7c10 */ /* 0x000fc60009ffe4ff */
        /* <DEDUP_REMOVED lines=10> */
[----:B----4-:R-:W-:Y:S02]  /*56e50*/  IADD3.X R10, R10, UR30, RZ, P5, !PT ;  /* 0x0000001e0a0a7c10 */ /* 0x010fe4000affe4ff */
        /* <DEDUP_REMOVED lines=371> */
[----:B------:R-:W-:Y:S04]  /*58590*/  STL [R1+0x1ee8], R7 ;  /* 0x001ee80701007387 */ /* 0x000fe80000100800 */
[----:B------:R-:W-:Y:S01]  /*585a0*/  STL [R1+0x1f0c], R8 ;  /* 0x001f0c0801007387 */ /* 0x000fe20000100800 */
        /* <DEDUP_REMOVED lines=27> */
[----:B------:R-:W-:Y:S04]  /*58760*/  STL [R1+0x1eb0], R18 ;  /* 0x001eb01201007387 */ /* 0x000fe80000100800 */
[----:B------:R-:W-:Y:S01]  /*58770*/  STL [R1+0x1ed4], R19 ;  /* 0x001ed41301007387 */ /* 0x000fe20000100800 */
[----:B----4-:R-:W-:-:S03]  /*58780*/  IADD3.X R26, R26, UR30, RZ, P2, !PT ;  /* 0x0000001e1a1a7c10 */ /* 0x010fc600097fe4ff */
        /* <DEDUP_REMOVED lines=277> */
[----:B------:R-:W-:Y:S04]  /*598e0*/  STL [R1+0x1d38], R19 ;  /* 0x001d381301007387 */ /* 0x000fe80000100800 */
[----:B------:R-:W3:Y:S01]  /*598f0*/  LDL.LU R12, [R1+0x1d20] ;  /* 0x001d2000010c7983 */ /* 0x000ee20000300800 */
[----:B----4-:R-:W-:-:S03]  /*59900*/  IADD3 R26, P6, R26, UR9, RZ ;  /* 0x000000091a1a7c10 */ /* 0x010fc6000ffde0ff */
        /* <DEDUP_REMOVED lines=36> */
[----:B------:R-:W-:Y:S02]  /*59b50*/  IADD3 R12, P2, R12, UR9, RZ ;  /* 0x000000090c0c7c10 */ /* 0x000fe4000ff5e0ff */
[----:B----4-:R-:W-:-:S02]  /*59b60*/  IADD3.X R13, R13, UR30, RZ, P3, !PT ;  /* 0x0000001e0d0d7c10 */ /* 0x010fc40009ffe4ff */
[----:B------:R-:W-:Y:S01]  /*59b70*/  IADD3 R14, P3, R14, UR9, RZ ;  /* 0x000000090e0e7c10 */ /* 0x000fe2000ff7e0ff */
[----:B------:R-:W-:Y:S01]  /*59b80*/  STL [R1+0x1d20], R12 ;  /* 0x001d200c01007387 */ /* 0x000fe20000100800 */
[----:B------:R-:W-:Y:S02]  /*59b90*/  IADD3.X R15, R15, UR30, RZ, P4, !PT ;  /* 0x0000001e0f0f7c10 */ /* 0x000fe4000a7fe4ff */
        /* <DEDUP_REMOVED lines=235> */
[----:B------:R-:W-:Y:S04]  /*5aa50*/  STL [R1+0x1bec], R19 ;  /* 0x001bec1301007387 */ /* 0x000fe80000100800 */
[----:B------:R-:W3:Y:S01]  /*5aa60*/  LDL.LU R12, [R1+0x1bd4] ;  /* 0x001bd400010c7983 */ /* 0x000ee20000300800 */
[----:B----4-:R-:W-:-:S03]  /*5aa70*/  IADD3.X R26, R26, UR30, RZ, P5, !PT ;  /* 0x0000001e1a1a7c10 */ /* 0x010fc6000affe4ff */
        /* <DEDUP_REMOVED lines=36> */
[----:B------:R-:W-:Y:S02]  /*5acc0*/  IADD3.X R12, R12, UR30, RZ, P1, !PT ;  /* 0x0000001e0c0c7c10 */ /* 0x000fe40008ffe4ff */
[----:B----4-:R-:W-:-:S02]  /*5acd0*/  IADD3 R13, P1, R13, UR9, RZ ;  /* 0x000000090d0d7c10 */ /* 0x010fc4000ff3e0ff */
[----:B------:R-:W-:Y:S01]  /*5ace0*/  IADD3.X R14, R14, UR30, RZ, P2, !PT ;  /* 0x0000001e0e0e7c10 */ /* 0x000fe200097fe4ff */
[----:B------:R-:W-:Y:S04]  /*5acf0*/  STL [R1+0x1bd4], R12 ;  /* 0x001bd40c01007387 */ /* 0x000fe80000100800 */
[----:B------:R-:W-:Y:S01]  /*5ad00*/  STL [R1+0x1ba8], R13 ;  /* 0x001ba80d01007387 */ /* 0x000fe20000100800 */
[----:B------:R-:W-:Y:S02]  /*5ad10*/  IADD3 R15, P2, R15, UR9, RZ ;  /* 0x000000090f0f7c10 */ /* 0x000fe4000ff5e0ff */
[----:B------:R-:W-:Y:S02]  /*5ad20*/  IADD3.X R2, R2, UR30, RZ, P3, !PT ;  /* 0x0000001e02027c10 */ /* 0x000fe40009ffe4ff */
[----:B------:R-:W-:-:S02]  /*5ad30*/  IADD3 R3, P3, R3, UR9, RZ ;  /* 0x0000000903037c10 */ /* 0x000fc4000ff7e0ff */
        /* <DEDUP_REMOVED lines=110> */
[----:B----4-:R-:W-:-:S02]  /*5b420*/  IADD3.X R10, R10, UR30, RZ, P5, !PT ;  /* 0x0000001e0a0a7c10 */ /* 0x010fc4000affe4ff */
        /* <DEDUP_REMOVED lines=279> */
[----:B----4-:R-:W-:-:S02]  /*5c5a0*/  IADD3 R10, P3, R10, UR9, RZ ;  /* 0x000000090a0a7c10 */ /* 0x010fc4000ff7e0ff */
        /* <DEDUP_REMOVED lines=248> */
[----:B--2---:R-:W-:-:S02]  /*5d530*/  IADD3.X R29, R29, UR30, RZ, P1, !PT ;  /* 0x0000001e1d1d7c10 */ /* 0x004fc40008ffe4ff */
[----:B------:R-:W-:-:S03]  /*5d540*/  IADD3 R12, P1, R12, UR9, RZ ;  /* 0x000000090c0c7c10 */ /* 0x000fc6000ff3e0ff */
[----:B------:R0:W-:Y:S04]  /*5d550*/  STL [R1+0x1874], R29 ;  /* 0x0018741d01007387 */ /* 0x0001e80000100800 */
[----:B------:R-:W2:Y:S01]  /*5d560*/  LDL.LU R26, [R1+0x1804] ;  /* 0x00180400011a7983 */ /* 0x000ea20000300800 */
        /* <DEDUP_REMOVED lines=109> */
[----:B------:R-:W-:Y:S01]  /*5dc40*/  STL [R1+0x17dc], R4 ;  /* 0x0017dc0401007387 */ /* 0x000fe20000100800 */
[----:B------:R-:W-:-:S03]  /*5dc50*/  IADD3.X R7, R7, UR30, RZ, P4, !PT ;  /* 0x0000001e07077c10 */ /* 0x000fc6000a7fe4ff */
[----:B------:R0:W-:Y:S04]  /*5dc60*/  STL [R1+0x17a8], R29 ;  /* 0x0017a81d01007387 */ /* 0x0001e80000100800 */
[----:B------:R-:W-:Y:S01]  /*5dc70*/  STL [R1+0x17b0], R5 ;  /* 0x0017b00501007387 */ /* 0x000fe20000100800 */
        /* <DEDUP_REMOVED lines=27> */
[----:B------:R1:W-:Y:S04]  /*5de30*/  STL [R1+0x1778], R16 ;  /* 0x0017781001007387 */ /* 0x0003e80000100800 */
[----:B0-----:R-:W3:Y:S01]  /*5de40*/  LDL.LU R28, [R1+0x177c] ;  /* 0x00177c00011c7983 */ /* 0x001ee20000300800 */
[----:B------:R-:W-:-:S02]  /*5de50*/  IADD3.X R18, R18, UR30, RZ, P5, !PT ;  /* 0x0000001e12127c10 */ /* 0x000fc4000affe4ff */
[----:B------:R-:W-:Y:S02]  /*5de60*/  IADD3 R19, P5, R19, UR9, RZ ;  /* 0x0000000913137c10 */ /* 0x000fe4000ffbe0ff */
[----:B------:R-:W-:Y:S01]  /*5de70*/  IADD3.X R0, R0, UR30, RZ, P6, !PT ;  /* 0x0000001e00007c10 */ /* 0x000fe2000b7fe4ff */
[----:B------:R0:W-:Y:S04]  /*5de80*/  STL [R1+0x179c], R17 ;  /* 0x00179c1101007387 */ /* 0x0001e80000100800 */
[----:B------:R0:W-:Y:S04]  /*5de90*/  STL [R1+0x1794], R18 ;  /* 0x0017941201007387 */ /* 0x0001e80000100800 */
[----:B------:R0:W-:Y:S04]  /*5dea0*/  STL [R1+0x1768], R19 ;  /* 0x0017681301007387 */ /* 0x0001e80000100800 */
[----:B------:R-:W3:Y:S01]  /*5deb0*/  LDL.LU R12, [R1+0x1750] ;  /* 0x00175000010c7983 */ /* 0x000ee20000300800 */
[----:B----4-:R-:W-:-:S03]  /*5dec0*/  IADD3 R26, P6, R26, UR9, RZ ;  /* 0x000000091a1a7c10 */ /* 0x010fc6000ffde0ff */
[----:B------:R4:W-:Y:S04]  /*5ded0*/  STL [R1+0x178c], R0 ;  /* 0x00178c0001007387 */ /* 0x0009e80000100800 */
[----:B------:R-:W3:Y:S04]  /*5dee0*/  LDL.LU R13, [R1+0x1774] ;  /* 0x00177400010d7983 */ /* 0x000ee80000300800 */
[----:B------:R4:W-:Y:S04]  /*5def0*/  STL [R1+0x1760], R26 ;  /* 0x0017601a01007387 */ /* 0x0009e80000100800 */
        /* <DEDUP_REMOVED lines=22> */
[----:B-1----:R-:W2:Y:S04]  /*5e060*/  LDL.LU R16, [R1+0x1710] ;  /* 0x0017100001107983 */ /* 0x002ea80000300800 */
[----:B0-----:R-:W2:Y:S04]  /*5e070*/  LDL.LU R17, [R1+0x1724] ;  /* 0x0017240001117983 */ /* 0x001ea80000300800 */
[----:B------:R-:W2:Y:S04]  /*5e080*/  LDL.LU R18, [R1+0x170c] ;  /* 0x00170c0001127983 */ /* 0x000ea80000300800 */
[----:B------:R-:W2:Y:S04]  /*5e090*/  LDL.LU R19, [R1+0x171c] ;  /* 0x00171c0001137983 */ /* 0x000ea80000300800 */
[----:B----4-:R-:W4:Y:S04]  /*5e0a0*/  LDL.LU R0, [R1+0x1708] ;  /* 0x0017080001007983 */ /* 0x010f280000300800 */
[----:B------:R-:W4:Y:S04]  /*5e0b0*/  LDL.LU R26, [R1+0x1714] ;  /* 0x00171400011a7983 */ /* 0x000f280000300800 */
[----:B------:R-:W4:Y:S01]  /*5e0c0*/  LDL.LU R27, [R1+0x1704] ;  /* 0x00170400011b7983 */ /* 0x000f220000300800 */
[----:B---3--:R-:W-:-:S05]  /*5e0d0*/  IADD3.X R28, R28, UR30, RZ, P2, !PT ;  /* 0x0000001e1c1c7c10 */ /* 0x008fca00097fe4ff */
[----:B------:R0:W-:Y:S04]  /*5e0e0*/  STL [R1+0x177c], R28 ;  /* 0x00177c1c01007387 */ /* 0x0001e80000100800 */
[----:B--2---:R-:W2:Y:S04]  /*5e0f0*/  LDL.LU R29, [R1+0xc94] ;  /* 0x000c9400011d7983 */ /* 0x004ea80000300800 */
[----:B0-----:R-:W3:Y:S01]  /*5e100*/  LDL.LU R28, [R1+0x1700] ;  /* 0x00170000011c7983 */ /* 0x001ee20000300800 */
[----:B------:R-:W-:Y:S02]  /*5e110*/  IADD3 R12, P2, R12, UR9, RZ ;  /* 0x000000090c0c7c10 */ /* 0x000fe4000ff5e0ff */
[----:B------:R-:W-:-:S02]  /*5e120*/  IADD3.X R13, R13, UR30, RZ, P3, !PT ;  /* 0x0000001e0d0d7c10 */ /* 0x000fc40009ffe4ff */
[----:B------:R-:W-:Y:S01]  /*5e130*/  IADD3 R14, P3, R14, UR9, RZ ;  /* 0x000000090e0e7c10 */ /* 0x000fe2000ff7e0ff */
[----:B------:R-:W-:Y:S01]  /*5e140*/  STL [R1+0x1750], R12 ;  /* 0x0017500c01007387 */ /* 0x000fe20000100800 */
[----:B------:R-:W-:Y:S02]  /*5e150*/  IADD3.X R15, R15, UR30, RZ, P4, !PT ;  /* 0x0000001e0f0f7c10 */ /* 0x000fe4000a7fe4ff */
[----:B------:R-:W-:Y:S02]  /*5e160*/  IADD3 R2, P4, R2, UR9, RZ ;  /* 0x0000000902027c10 */ /* 0x000fe4000ff9e0ff */
[----:B------:R-:W-:Y:S01]  /*5e170*/  IADD3.X R3, R3, UR30, RZ, P5, !PT ;  /* 0x0000001e03037c10 */ /* 0x000fe2000affe4ff */
[----:B------:R-:W-:Y:S01]  /*5e180*/  STL [R1+0x1774], R13 ;  /* 0x0017740d01007387 */ /* 0x000fe20000100800 */
[----:B------:R-:W-:-:S03]  /*5e190*/  IADD3 R4, P5, R4, UR9, RZ ;  /* 0x0000000904047c10 */ /* 0x000fc6000ffbe0ff */
[----:B------:R-:W-:Y:S01]  /*5e1a0*/  STL [R1+0x1748], R14 ;  /* 0x0017480e01007387 */ /* 0x000fe20000100800 */
[----:B------:R-:W-:-:S03]  /*5e1b0*/  IADD3.X R10, R10, UR30, RZ, P1, !PT ;  /* 0x0000001e0a0a7c10 */ /* 0x000fc60008ffe4ff */
[----:B------:R-:W-:Y:S04]  /*5e1c0*/  STL [R1+0x176c], R15 ;  /* 0x00176c0f01007387 */ /* 0x000fe80000100800 */
[----:B------:R-:W-:Y:S04]  /*5e1d0*/  STL [R1+0x1740], R2 ;  /* 0x0017400201007387 */ /* 0x000fe80000100800 */
[----:B------:R-:W-:Y:S04]  /*5e1e0*/  STL [R1+0x1764], R3 ;  /* 0x0017640301007387 */ /* 0x000fe80000100800 */
[----:B------:R-:W-:Y:S04]  /*5e1f0*/  STL [R1+0x1738], R4 ;  /* 0x0017380401007387 */ /* 0x000fe80000100800 */
[----:B------:R0:W-:Y:S02]  /*5e200*/  STL [R1+0x1754], R10 ;  /* 0x0017540a01007387 */ /* 0x0001e40000100800 */
[----:B0-----:R-:W0:Y:S01]  /*5e210*/  LDC R10, c[0x0][0x23c] ;  /* 0x00008f00ff0a7b82 */ /* 0x001e220000000800 */
[----:B------:R-:W-:-:S02]  /*5e220*/  IADD3.X R5, R5, UR30, RZ, P6, !PT ;  /* 0x0000001e05057c10 */ /* 0x000fc4000b7fe4ff */
[----:B------:R-:W-:Y:S02]  /*5e230*/  IADD3 R6, P6, R6, UR9, RZ ;  /* 0x0000000906067c10 */ /* 0x000fe4000ffde0ff */
[----:B------:R-:W-:Y:S02]  /*5e240*/  IADD3 R7, P1, R7, UR9, RZ ;  /* 0x0000000907077c10 */ /* 0x000fe4000ff3e0ff */
[----:B------:R-:W-:Y:S02]  /*5e250*/  IADD3.X R8, R8, UR30, RZ, P2, !PT ;  /* 0x0000001e08087c10 */ /* 0x000fe400097fe4ff */
[----:B------:R-:W-:Y:S01]  /*5e260*/  IADD3 R9, P2, R9, UR9, RZ ;  /* 0x0000000909097c10 */ /* 0x000fe2000ff5e0ff */
[----:B------:R-:W-:Y:S04]  /*5e270*/  STL [R1+0x175c], R5 ;  /* 0x00175c0501007387 */ /* 0x000fe80000100800 */
[----:B------:R-:W-:Y:S04]  /*5e280*/  STL [R1+0x1730], R6 ;  /* 0x0017300601007387 */ /* 0x000fe80000100800 */
[----:B------:R-:W-:Y:S04]  /*5e290*/  STL [R1+0x1728], R7 ;  /* 0x0017280701007387 */ /* 0x000fe80000100800 */
[----:B------:R-:W-:Y:S04]  /*5e2a0*/  STL [R1+0x174c], R8 ;  /* 0x00174c0801007387 */ /* 0x000fe80000100800 */
[----:B------:R-:W-:Y:S01]  /*5e2b0*/  STL [R1+0x1720], R9 ;  /* 0x0017200901007387 */ /* 0x000fe20000100800 */
[----:B0-----:R-:W-:-:S05]  /*5e2c0*/  IMAD.SHL.U32 R3, R10, 0x80, RZ ;  /* 0x000000800a037824 */ /* 0x001fca00078e00ff */
[----:B------:R-:W-:Y:S02]  /*5e2d0*/  SHF.R.S32.HI R2, RZ, 0x1f, R3 ;  /* 0x0000001fff027819 */ /* 0x000fe40000011403 */
[----:B------:R-:W-:Y:S02]  /*5e2e0*/  IADD3.X R11, R11, UR30, RZ, P3, !PT ;  /* 0x0000001e0b0b7c10 */ /* 0x000fe40009ffe4ff */
[----:B------:R-:W-:Y:S02]  /*5e2f0*/  IADD3 R20, P3, R20, UR9, RZ ;  /* 0x0000000914147c10 */ /* 0x000fe4000ff7e0ff */
[----:B------:R-:W-:Y:S02]  /*5e300*/  IADD3.X R21, R21, UR30, RZ, P4, !PT ;  /* 0x0000001e15157c10 */ /* 0x000fe4000a7fe4ff */
[----:B------:R-:W-:Y:S02]  /*5e310*/  IADD3 R22, P4, R3, R22, RZ ;  /* 0x0000001603167210 */ /* 0x000fe40007f9e0ff */
[----:B------:R-:W-:Y:S01]  /*5e320*/  IADD3.X R23, R23, UR30, RZ, P5, !PT ;  /* 0x0000001e17177c10 */ /* 0x000fe2000affe4ff */
[----:B------:R-:W-:Y:S01]  /*5e330*/  STL [R1+0x1744], R11 ;  /* 0x0017440b01007387 */ /* 0x000fe20000100800 */
[----:B------:R-:W-:-:S03]  /*5e340*/  IADD3 R24, P5, R3, R24, RZ ;  /* 0x0000001803187210 */ /* 0x000fc60007fbe0ff */
[----:B------:R-:W-:Y:S01]  /*5e350*/  STL [R1+0x1718], R20 ;  /* 0x0017181401007387 */ /* 0x000fe20000100800 */
[----:B------:R-:W-:-:S03]  /*5e360*/  IADD3.X R25, R25, UR30, RZ, P6, !PT ;  /* 0x0000001e19197c10 */ /* 0x000fc6000b7fe4ff */
        /* <DEDUP_REMOVED lines=9> */
[----:B----4-:R-:W-:-:S03]  /*5e400*/  IADD3 R0, P2, R3, R0, RZ ;  /* 0x0000000003007210 */ /* 0x010fc60007f5e0ff */
[----:B------:R-:W-:Y:S01]  /*5e410*/  STL [R1+0x1710], R16 ;  /* 0x0017101001007387 */ /* 0x000fe20000100800 */
[----:B------:R-:W-:-:S03]  /*5e420*/  IADD3.X R26, R26, UR30, RZ, P3, !PT ;  /* 0x0000001e1a1a7c10 */ /* 0x000fc60009ffe4ff */
[----:B------:R-:W-:Y:S04]  /*5e430*/  STL [R1+0x1724], R17 ;  /* 0x0017241101007387 */ /* 0x000fe80000100800 */
[----:B------:R-:W-:Y:S01]  /*5e440*/  STL [R1+0x170c], R18 ;  /* 0x00170c1201007387 */ /* 0x000fe20000100800 */
[----:B------:R-:W-:-:S03]  /*5e450*/  IADD3 R27, P3, R3, R27, RZ ;  /* 0x0000001b031b7210 */ /* 0x000fc60007f7e0ff */
[----:B------:R-:W-:Y:S04]  /*5e460*/  STL [R1+0x171c], R19 ;  /* 0x00171c1301007387 */ /* 0x000fe80000100800 */
[----:B------:R-:W-:Y:S04]  /*5e470*/  STL [R1+0x1708], R0 ;  /* 0x0017080001007387 */ /* 0x000fe80000100800 */
[----:B------:R-:W-:Y:S04]  /*5e480*/  STL [R1+0x1714], R26 ;  /* 0x0017141a01007387 */ /* 0x000fe80000100800 */
[----:B------:R0:W-:Y:S04]  /*5e490*/  STL [R1+0x2338], R3 ;  /* 0x0023380301007387 */ /* 0x0001e80000100800 */
[----:B------:R-:W-:Y:S01]  /*5e4a0*/  STL [R1+0x1704], R27 ;  /* 0x0017041b01007387 */ /* 0x000fe20000100800 */
[----:B--2---:R-:W-:Y:S01]  /*5e4b0*/  IMAD.X R29, R2, 0x1, R29, P4 ;  /* 0x00000001021d7824 */ /* 0x004fe200020e061d */
[----:B---3--:R-:W-:-:S02]  /*5e4c0*/  IADD3 R28, P4, R3, R28, RZ ;  /* 0x0000001c031c7210 */ /* 0x008fc40007f9e0ff */
[----:B0-----:R-:W2:Y:S04]  /*5e4d0*/  LDL.LU R3, [R1+0x1308] ;  /* 0x0013080001037983 */ /* 0x001ea80000300800 */
[----:B------:R-:W-:Y:S04]  /*5e4e0*/  STL [R1+0xc94], R29 ;  /* 0x000c941d01007387 */ /* 0x000fe80000100800 */
[----:B------:R-:W3:Y:S04]  /*5e4f0*/  LDL.LU R12, [R1+0x1314] ;  /* 0x00131400010c7983 */ /* 0x000ee80000300800 */
[----:B------:R-:W-:Y:S04]  /*5e500*/  STL [R1+0x1700], R28 ;  /* 0x0017001c01007387 */ /* 0x000fe80000100800 */
[----:B---3--:R0:W-:Y:S04]  /*5e510*/  STL [R1+0x232c], R12 ;  /* 0x00232c0c01007387 */ /* 0x0081e80000100800 */
[----:B0-----:R-:W3:Y:S04]  /*5e520*/  LDL.LU R12, [R1+0x16f4] ;  /* 0x0016f400010c7983 */ /* 0x001ee80000300800 */
[----:B---3--:R0:W-:Y:S04]  /*5e530*/  STL [R1+0x2330], R12 ;  /* 0x0023300c01007387 */ /* 0x0081e80000100800 */
[----:B0-----:R-:W3:Y:S01]  /*5e540*/  LDL.LU R12, [R1+0x1318] ;  /* 0x00131800010c7983 */ /* 0x001ee20000300800 */
[----:B--2---:R-:W-:-:S03]  /*5e550*/  IMAD.X R3, R2, 0x1, R3, P5 ;  /* 0x0000000102037824 */ /* 0x004fc600028e0603 */
[----:B---3--:R0:W-:Y:S04]  /*5e560*/  STL [R1+0x2334], R12 ;  /* 0x0023340c01007387 */ /* 0x0081e80000100800 */
[----:B0-----:R-:W2:Y:S04]  /*5e570*/  LDL.LU R12, [R1+0x16fc] ;  /* 0x0016fc00010c7983 */ /* 0x001ea80000300800 */
[----:B------:R-:W3:Y:S04]  /*5e580*/  LDL.LU R13, [R1+0x16ec] ;  /* 0x0016ec00010d7983 */ /* 0x000ee80000300800 */
        /* <DEDUP_REMOVED lines=25> */
[----:B------:R0:W-:Y:S04]  /*5e720*/  STL [R1+0x1308], R3 ;  /* 0x0013080301007387 */ /* 0x0001e80000100800 */
[----:B0-----:R-:W2:Y:S02]  /*5e730*/  LDL.LU R3, [R1+0x2338] ;  /* 0x0023380001037983 */ /* 0x001ea40000300800 */
[----:B--2---:R-:W-:-:S05]  /*5e740*/  IADD3 R12, P5, R3, R12, RZ ;  /* 0x0000000c030c7210 */ /* 0x004fca0007fbe0ff */
[----:B------:R0:W-:Y:S04]  /*5e750*/  STL [R1+0x16fc], R12 ;  /* 0x0016fc0c01007387 */ /* 0x0001e80000100800 */
[----:B0-----:R-:W2:Y:S02]  /*5e760*/  LDL.LU R12, [R1+0x2334] ;  /* 0x00233400010c7983 */ /* 0x001ea40000300800 */
[----:B--2---:R-:W-:-:S05]  /*5e770*/  IMAD.X R12, R2, 0x1, R12, P6 ;  /* 0x00000001020c7824 */ /* 0x004fca00030e060c */
[----:B------:R0:W-:Y:S04]  /*5e780*/  STL [R1+0x1318], R12 ;  /* 0x0013180c01007387 */ /* 0x0001e80000100800 */
[----:B0-----:R-:W2:Y:S02]  /*5e790*/  LDL.LU R12, [R1+0x2330] ;  /* 0x00233000010c7983 */ /* 0x001ea40000300800 */
[----:B--2---:R-:W-:-:S05]  /*5e7a0*/  IADD3 R12, P6, R3, R12, RZ ;  /* 0x0000000c030c7210 */ /* 0x004fca0007fde0ff */
[----:B------:R0:W-:Y:S04]  /*5e7b0*/  STL [R1+0x16f4], R12 ;  /* 0x0016f40c01007387 */ /* 0x0001e80000100800 */
[----:B0-----:R-:W2:Y:S01]  /*5e7c0*/  LDL.LU R12, [R1+0x232c] ;  /* 0x00232c00010c7983 */ /* 0x001ea20000300800 */
[C---:B----4-:R-:W-:Y:S01]  /*5e7d0*/  IMAD.X R14, R2.reuse, 0x1, R14, P2 ;  /* 0x00000001020e7824 */ /* 0x050fe200010e060e */
[C---:B---3--:R-:W-:Y:S01]  /*5e7e0*/  IADD3 R15, P2, R3.reuse, R15, RZ ;  /* 0x0000000f030f7210 */ /* 0x048fe20007f5e0ff */
[C---:B------:R-:W-:Y:S01]  /*5e7f0*/  IMAD.X R4, R2.reuse, 0x1, R4, P3 ;  /* 0x0000000102047824 */ /* 0x040fe200018e0604 */
[C---:B------:R-:W-:Y:S01]  /*5e800*/  IADD3 R5, P3, R3.reuse, R5, RZ ;  /* 0x0000000503057210 */ /* 0x040fe20007f7e0ff */
        /* <DEDUP_REMOVED lines=15> */
[----:B------:R-:W-:Y:S01]  /*5e900*/  IADD3 R26, P6, R3, R26, RZ ;  /* 0x0000001a031a7210 */ /* 0x000fe20007fde0ff */
[----:B------:R-:W-:-:S02]  /*5e910*/  IMAD.X R28, R2, 0x1, R28, P2 ;  /* 0x00000001021c7824 */ /* 0x000fc400010e061c */
[----:B--2---:R-:W-:Y:S01]  /*5e920*/  IMAD.X R12, R2, 0x1, R12, P1 ;  /* 0x00000001020c7824 */ /* 0x004fe200008e060c */
[----:B------:R-:W-:-:S04]  /*5e930*/  IADD3 R13, P1, R3, R13, RZ ;  /* 0x0000000d030d7210 */ /* 0x000fc80007f3e0ff */
        /* <DEDUP_REMOVED lines=8> */
[----:B------:R-:W-:-:S03]  /*5e9c0*/  IMAD.X R20, R2, 0x1, R20, P1 ;  /* 0x0000000102147824 */ /* 0x000fc600008e0614 */
[----:B------:R-:W-:Y:S01]  /*5e9d0*/  STL [R1+0x16f8], R8 ;  /* 0x0016f80801007387 */ /* 0x000fe20000100800 */
[----:B------:R-:W-:-:S03]  /*5e9e0*/  IADD3 R21, P1, R3, R21, RZ ;  /* 0x0000001503157210 */ /* 0x000fc60007f3e0ff */
        /* <DEDUP_REMOVED lines=17> */
[----:B------:R0:W-:Y:S04]  /*5eb00*/  STL [R1+0x2328], R2 ;  /* 0x0023280201007387 */ /* 0x0001e80000100800 */
[----:B------:R-:W-:Y:S04]  /*5eb10*/  STL [R1+0x16b8], R27 ;  /* 0x0016b81b01007387 */ /* 0x000fe80000100800 */
        /* <DEDUP_REMOVED lines=8> */
[----:B--2---:R-:W-:-:S03]  /*5eba0*/  IADD3 R2, P2, R3, R2, RZ ;  /* 0x0000000203027210 */ /* 0x004fc60007f5e0ff */
        /* <DEDUP_REMOVED lines=29> */
[----:B0-----:R-:W2:Y:S02]  /*5ed80*/  LDL.LU R2, [R1+0x2328] ;  /* 0x0023280001027983 */ /* 0x001ea40000300800 */
[----:B--2---:R-:W-:-:S05]  /*5ed90*/  IMAD.X R12, R2, 0x1, R12, P3 ;  /* 0x00000001020c7824 */ /* 0x004fca00018e060c */
[----:B------:R0:W-:Y:S04]  /*5eda0*/  STL [R1+0x16a8], R12 ;  /* 0x0016a80c01007387 */ /* 0x0001e80000100800 */
[----:B0-----:R-:W2:Y:S02]  /*5edb0*/  LDL.LU R12, [R1+0x2324] ;  /* 0x00232400010c7983 */ /* 0x001ea40000300800 */
[----:B--2---:R-:W-:-:S05]  /*5edc0*/  IADD3 R12, P3, R3, R12, RZ ;  /* 0x0000000c030c7210 */ /* 0x004fca0007f7e0ff */
[----:B------:R0:W-:Y:S04]  /*5edd0*/  STL [R1+0x167c], R12 ;  /* 0x00167c0c01007387 */ /* 0x0001e80000100800 */
[----:B0-----:R-:W2:Y:S02]  /*5ede0*/  LDL.LU R12, [R1+0x2320] ;  /* 0x00232000010c7983 */ /* 0x001ea40000300800 */
[----:B--2---:R-:W-:-:S05]  /*5edf0*/  IMAD.X R12, R2, 0x1, R12, P4 ;  /* 0x00000001020c7824 */ /* 0x004fca00020e060c */
[----:B------:R0:W-:Y:S04]  /*5ee00*/  STL [R1+0x16a0], R12 ;  /* 0x0016a00c01007387 */ /* 0x0001e80000100800 */
[----:B0-----:R-:W2:Y:S01]  /*5ee10*/  LDL.LU R12, [R1+0x231c] ;  /* 0x00231c00010c7983 */ /* 0x001ea20000300800 */
[C---:B---3--:R-:W-:Y:S01]  /*5ee20*/  IMAD.X R13, R2.reuse, 0x1, R13, P5 ;  /* 0x00000001020d7824 */ /* 0x048fe200028e060d */
[C---:B----4-:R-:W-:Y:S01]  /*5ee30*/  IADD3 R14, P5, R3.reuse, R14, RZ ;  /* 0x0000000e030e7210 */ /* 0x050fe20007fbe0ff */
        /* <DEDUP_REMOVED lines=18> */
[----:B------:R-:W-:Y:S01]  /*5ef60*/  IMAD.X R29, R2, 0x1, R29, P5 ;  /* 0x00000001021d7824 */ /* 0x000fe200028e061d */
[----:B------:R-:W-:-:S02]  /*5ef70*/  IADD3 R28, P5, R3, R28, RZ ;  /* 0x0000001c031c7210 */ /* 0x000fc40007fbe0ff */
[----:B--2---:R-:W-:-:S05]  /*5ef80*/  IADD3 R12, P4, R3, R12, RZ ;  /* 0x0000000c030c7210 */ /* 0x004fca0007f9e0ff */
        /* <DEDUP_REMOVED lines=22> */
[----:B------:R-:W-:Y:S04]  /*5f0f0*/  STL [R1+0x1650], R17 ;  /* 0x0016501101007387 */ /* 0x000fe80000100800 */
[----:B------:R-:W-:Y:S01]  /*5f100*/  STL [R1+0x1624], R18 ;  /* 0x0016241201007387 */ /* 0x000fe20000100800 */
[----:B------:R-:W-:-:S03]  /*5f110*/  IADD3 R27, P4, R3, R27, RZ ;  /* 0x0000001b031b7210 */ /* 0x000fc60007f9e0ff */
[----:B------:R-:W-:Y:S04]  /*5f120*/  STL [R1+0x1648], R19 ;  /* 0x0016481301007387 */ /* 0x000fe80000100800 */
        /* <DEDUP_REMOVED lines=576> */
[C---:B------:R-:W-:Y:S02]  /*61530*/  IMAD.X R26, R2.reuse, 0x1, R26, P2 ;  /* 0x00000001021a7824 */ /* 0x040fe400010e061a */
[C---:B------:R-:W-:Y:S02]  /*61540*/  IMAD.X R27, R2.reuse, 0x1, R27, P3 ;  /* 0x00000001021b7824 */ /* 0x040fe400018e061b */
[C---:B------:R-:W-:Y:S02]  /*61550*/  IMAD.X R28, R2.reuse, 0x1, R28, P5 ;  /* 0x00000001021c7824 */ /* 0x040fe400028e061c */
[----:B------:R-:W-:Y:S01]  /*61560*/  IMAD.X R29, R2, 0x1, R29, P4 ;  /* 0x00000001021d7824 */ /* 0x000fe200020e061d */
[----:B--2---:R-:W-:-:S05]  /*61570*/  IADD3 R0, P1, R3, R0, RZ ;  /* 0x0000000003007210 */ /* 0x004fca0007f3e0ff */
[----:B------:R0:W-:Y:S01]  /*61580*/  STL [R1+0x138c], R0 ;  /* 0x00138c0001007387 */ /* 0x0001e20000100800 */
[C---:B------:R-:W-:Y:S01]  /*61590*/  IMAD.X R10, R2.reuse, 0x1, R10, P1 ;  /* 0x00000001020a7824 */ /* 0x040fe200008e060a */
[----:B------:R-:W-:Y:S02]  /*615a0*/  IADD3 R11, P1, R3, R11, RZ ;  /* 0x0000000b030b7210 */ /* 0x000fe40007f3e0ff */
[----:B0-----:R1:W5:Y:S04]  /*615b0*/  LDL.LU R0, [R1+0x22b8] ;  /* 0x0022b80001007983 */ /* 0x0013680000300800 */
[----:B------:R1:W-:Y:S04]  /*615c0*/  STL [R1+0x13b0], R12 ;  /* 0x0013b00c01007387 */ /* 0x0003e80000100800 */
        /* <DEDUP_REMOVED lines=15> */
[----:B------:R1:W-:Y:S01]  /*616c0*/  STL [R1+0x1370], R24 ;  /* 0x0013701801007387 */ /* 0x0003e20000100800 */
[----:B------:R-:W-:-:S03]  /*616d0*/  IMAD.X R19, R2, 0x1, R19, P1 ;  /* 0x0000000102137824 */ /* 0x000fc600008e0613 */
        /* <DEDUP_REMOVED lines=9> */
[----:B------:R-:W-:Y:S05]  /*61770*/  @P0 BRA `(.L_x_1) ;  /* 0xfffffb3000f00947 */ /* 0x000fea000383ffff */
.L_x_0:
[----:B-1----:R-:W0:Y:S01]  /*61780*/  LDL.LU R5, [R1+0x3b0] ;  /* 0x0003b00001057983 */ /* 0x002e220000300800 */
[----:B------:R-:W-:Y:S01]  /*61790*/  ULDC.64 UR22, c[0x0][0x228] ;  /* 0x00008a0000167ab9 */ /* 0x000fe20000000a00 */
[----:B------:R-:W-:Y:S01]  /*617a0*/  ULDC.64 UR10, c[0x0][0x228] ;  /* 0x00008a00000a7ab9 */ /* 0x000fe20000000a00 */
[----:B------:R-:W1:Y:S01]  /*617b0*/  S2UR UR5, SR_CgaCtaId ;  /* 0x00000000000579c3 */ /* 0x000e620000008800 */
[----:B------:R-:W0:Y:S01]  /*617c0*/  LDL.LU R4, [R1+0x3b4] ;  /* 0x0003b40001047983 */ /* 0x000e220000300800 */
[----:B------:R-:W-:Y:S01]  /*617d0*/  UMOV UR4, 0x400 ;  /* 0x0000040000047882 */ /* 0x000fe20000000000 */
[----:B------:R-:W-:Y:S01]  /*617e0*/  ULDC.64 UR8, c[0x0][0x220] ;  /* 0x0000880000087ab9 */ /* 0x000fe20000000a00 */
[----:B------:R-:W-:Y:S01]  /*617f0*/  ULDC.64 UR6, c[0x0][0x220] ;  /* 0x0000880000067ab9 */ /* 0x000fe20000000a00 */
[----:B------:R-:W2:Y:S01]  /*61800*/  LDL.LU R3, [R1+0x3b8] ;  /* 0x0003b80001037983 */ /* 0x000ea20000300800 */
[----:B------:R-:W-:Y:S01]  /*61810*/  ULDC.64 UR24, c[0x0][0x228] ;  /* 0x00008a0000187ab9 */ /* 0x000fe20000000a00 */
[----:B------:R-:W-:Y:S01]  /*61820*/  ULDC.64 UR26, c[0x0][0x228] ;  /* 0x00008a00001a7ab9 */ /* 0x000fe20000000a00 */
[----:B------:R-:W-:Y:S01]  /*61830*/  ULDC.64 UR16, c[0x0][0x228] ;  /* 0x00008a0000107ab9 */ /* 0x000fe20000000a00 */
[----:B------:R-:W2:Y:S01]  /*61840*/  LDL.LU R2, [R1+0x3bc] ;  /* 0x0003bc0001027983 */ /* 0x000ea20000300800 */
[----:B------:R-:W-:Y:S01]  /*61850*/  ULDC.64 UR14, c[0x0][0x228] ;  /* 0x00008a00000e7ab9 */ /* 0x000fe20000000a00 */
[----:B------:R-:W-:Y:S01]  /*61860*/  ULDC.64 UR12, c[0x0][0x228] ;  /* 0x00008a00000c7ab9 */ /* 0x000fe20000000a00 */
[----:B------:R-:W-:Y:S01]  /*61870*/  ULDC.64 UR20, c[0x0][0x228] ;  /* 0x00008a0000147ab9 */ /* 0x000fe20000000a00 */
[----:B------:R-:W-:Y:S01]  /*61880*/  STL [R1+0x23a4], R10 ;  /* 0x0023a40a01007387 */ /* 0x000fe20000100800 */
[----:B------:R-:W-:-:S03]  /*61890*/  ULDC.64 UR18, c[0x0][0x228] ;  /* 0x00008a0000127ab9 */ /* 0x000fc60000000a00 */
[----:B------:R-:W3:Y:S01]  /*618a0*/  LDL.LU R20, [R1+0x6b4] ;  /* 0x0006b40001147983 */ /* 0x000ee20000300800 */
[----:B------:R-:W-:Y:S01]  /*618b0*/  BAR.SYNC.DEFER_BLOCKING 0x0 ;  /* 0x0000000000007b1d */ /* 0x000fe20000010000 */
[----:B0----5:R-:W-:-:S05]  /*618c0*/  F2FP.SATFINITE.E5M2.F32.PACK_AB_MERGE_C R0, R4, R5, RZ ;  /* 0x000000050400723e */ /* 0x021fca00048060ff */
[----:B------:R-:W-:Y:S01]  /*618d0*/  STL [R1+0x20], R0 ;  /* 0x0000200001007387 */ /* 0x000fe20000100800 */
[----:B--2---:R-:W-:-:S03]  /*618e0*/  F2FP.SATFINITE.E5M2.F32.PACK_AB_MERGE_C R22, R2, R3, RZ ;  /* 0x000000030216723e */ /* 0x004fc600048060ff */
[----:B---3--:R0:W-:Y:S04]  /*618f0*/  STL [R1+0x2500], R20 ;  /* 0x0025001401007387 */ /* 0x0081e80000100800 */
[----:B0-----:R-:W2:Y:S04]  /*61900*/  LDL.LU R20, [R1+0x38c] ;  /* 0x00038c0001147983 */ /* 0x001ea80000300800 */
[----:B--2---:R0:W-:Y:S04]  /*61910*/  STL [R1+0x2508], R20 ;  /* 0x0025081401007387 */ /* 0x0041e80000100800 */
        /* <DEDUP_REMOVED lines=25> */
[----:B------:R-:W3:Y:S04]  /*61ab0*/  LDL.LU R10, [R1+0x6a4] ;  /* 0x0006a400010a7983 */ /* 0x000ee80000300800 */
[----:B---3--:R0:W-:Y:S04]  /*61ac0*/  STL [R1+0x24f8], R10 ;  /* 0x0024f80a01007387 */ /* 0x0081e80000100800 */
[----:B0-----:R-:W3:Y:S04]  /*61ad0*/  LDL.LU R10, [R1+0x6b8] ;  /* 0x0006b800010a7983 */ /* 0x001ee80000300800 */
        /* <DEDUP_REMOVED lines=29> */
[----:B0-----:R-:W2:Y:S04]  /*61cb0*/  LDL.LU R10, [R1+0x3c0] ;  /* 0x0003c000010a7983 */ /* 0x001ea80000300800 */
[----:B------:R-:W3:Y:S04]  /*61cc0*/  LDL.LU R0, [R1+0x6a8] ;  /* 0x0006a80001007983 */ /* 0x000ee80000300800 */
        /* <DEDUP_REMOVED lines=26> */
[----:B0-----:R-:W4:Y:S01]  /*61e70*/  LDL.LU R22, [R1+0x6a0] ;  /* 0x0006a00001167983 */ /* 0x001f220000300800 */
[----:B--2---:R-:W-:-:S03]  /*61e80*/  F2FP.SATFINITE.E5M2.F32.PACK_AB_MERGE_C R20, R20, R10, RZ ;  /* 0x0000000a1414723e */ /* 0x004fc600048060ff */
[----:B------:R-:W2:Y:S04]  /*61e90*/  LDL.LU R10, [R1+0x256c] ;  /* 0x00256c00010a7983 */ /* 0x000ea80000300800 */
[----:B------:R0:W-:Y:S04]  /*61ea0*/  STL [R1+0xc0], R20 ;  /* 0x0000c01401007387 */ /* 0x0001e80000100800 */
[----:B0-----:R-:W2:Y:S02]  /*61eb0*/  LDL.LU R20, [R1+0x2568] ;  /* 0x0025680001147983 */ /* 0x001ea40000300800 */
[----:B--2---:R-:W-:-:S02]  /*61ec0*/  F2FP.SATFINITE.E5M2.F32.PACK_AB_MERGE_C R20, R20, R10, RZ ;  /* 0x0000000a1414723e */ /* 0x004fc400048060ff */
        /* <DEDUP_REMOVED lines=56> */
[----:B------:R-:W2:Y:S01]  /*62250*/  LDL.LU R10, [R1+0x24f8] ;  /* 0x0024f800010a7983 */ /* 0x000ea20000300800 */
[----:B---3--:R-:W-:-:S03]  /*62260*/  F2FP.SATFINITE.E5M2.F32.PACK_AB_MERGE_C R0, R29, R0, RZ ;  /* 0x000000001d00723e */ /* 0x008fc600048060ff */
[----:B------:R0:W-:Y:S01]  /*62270*/  STL [R1+0xb0], R20 ;  /* 0x0000b01401007387 */ /* 0x0001e20000100800 */
[----:B----4-:R-:W-:Y:S02]  /*62280*/  F2FP.SATFINITE.E5M2.F32.PACK_AB_MERGE_C R19, R19, R21, RZ ;  /* 0x000000151313723e */ /* 0x010fe400048060ff */
[----:B0-----:R-:W-:Y:S02]  /*62290*/  F2FP.SATFINITE.E5M2.F32.PACK_AB_MERGE_C R20, R27, R28, RZ ;  /* 0x0000001c1b14723e */ /* 0x001fe400048060ff */
[----:B------:R-:W-:Y:S02]  /*622a0*/  F2FP.SATFINITE.E5M2.F32.PACK_AB_MERGE_C R13, R13, R14, RZ ;  /* 0x0000000e0d0d723e */ /* 0x000fe400048060ff */
[----:B------:R-:W-:Y:S02]  /*622b0*/  F2FP.SATFINITE.E5M2.F32.PACK_AB_MERGE_C R6, R6, R7, RZ ;  /* 0x000000070606723e */ /* 0x000fe400048060ff */
[----:B------:R-:W-:Y:S02]  /*622c0*/  F2FP.SATFINITE.E5M2.F32.PACK_AB_MERGE_C R4, R4, R5, RZ ;  /* 0x000000050404723e */ /* 0x000fe400048060ff */
[----:B--2---:R-:W-:-:S05]  /*622d0*/  F2FP.SATFINITE.E5M2.F32.PACK_AB_MERGE_C R10, R10, R22, RZ ;  /* 0x000000160a0a723e */ /* 0x004fca00048060ff */
[----:B------:R0:W-:Y:S04]  /*622e0*/  STL [R1+0xd0], R10 ;  /* 0x0000d00a01007387 */ /* 0x0001e80000100800 */
[----:B------:R2:W-:Y:S01]  /*622f0*/  STL [R1+0xb4], R0 ;  /* 0x0000b40001007387 */ /* 0x0005e20000100800 */
[----:B0-----:R-:W-:-:S03]  /*62300*/  F2FP.SATFINITE.E5M2.F32.PACK_AB_MERGE_C R10, R25, R26, RZ ;  /* 0x0000001a190a723e */ /* 0x001fc600048060ff */
[----:B------:R-:W-:Y:S01]  /*62310*/  STL [R1+0xd8], R20 ;  /* 0x0000d81401007387 */ /* 0x000fe20000100800 */
[----:B--2---:R-:W-:-:S03]  /*62320*/  F2FP.SATFINITE.E5M2.F32.PACK_AB_MERGE_C R0, R23, R24, RZ ;  /* 0x000000181700723e */ /* 0x004fc600048060ff */
        /* <DEDUP_REMOVED lines=10> */
[----:B------:R-:W-:Y:S04]  /*623d0*/  STL [R1+0xf4], R10 ;  /* 0x0000f40a01007387 */ /* 0x000fe80000100800 */
[----:B------:R-:W-:Y:S04]  /*623e0*/  STL [R1+0x108], R0 ;  /* 0x0001080001007387 */ /* 0x000fe80000100800 */
[----:B------:R0:W-:Y:S04]  /*623f0*/  STL [R1+0x104], R6 ;  /* 0x0001040601007387 */ /* 0x0001e80000100800 */
[----:B------:R-:W2:Y:S04]  /*62400*/  LDL.LU R7, [R1+0x664] ;  /* 0x0006640001077983 */ /* 0x000ea80000300800 */
[----:B------:R-:W-:Y:S04]  /*62410*/  STL [R1+0x114], R4 ;  /* 0x0001140401007387 */ /* 0x000fe80000100800 */
[----:B0-----:R-:W3:Y:S01]  /*62420*/  LDL.LU R6, [R1+0x66c] ;  /* 0x00066c0001067983 */ /* 0x001ee20000300800 */
[----:B------:R-:W-:-:S05]  /*62430*/  F2FP.SATFINITE.E5M2.F32.PACK_AB_MERGE_C R0, R2, R3, RZ ;  /* 0x000000030200723e */ /* 0x000fca00048060ff */
[----:B------:R-:W-:Y:S04]  /*62440*/  STL [R1+0x110], R0 ;  /* 0x0001100001007387 */ /* 0x000fe80000100800 */
[----:B---3--:R0:W-:Y:S04]  /*62450*/  STL [R1+0x24f4], R6 ;  /* 0x0024f40601007387 */ /* 0x0081e80000100800 */
[----:B0-----:R-:W2:Y:S04]  /*62460*/  LDL.LU R6, [R1+0x660] ;  /* 0x0006600001067983 */ /* 0x001ea80000300800 */
[----:B------:R-:W3:Y:S04]  /*62470*/  LDL.LU R21, [R1+0x654] ;  /* 0x0006540001157983 */ /* 0x000ee80000300800 */
[----:B---3--:R0:W-:Y:S04]  /*62480*/  STL [R1+0x24f0], R21 ;  /* 0x0024f01501007387 */ /* 0x0081e80000100800 */
[----:B0-----:R-:W3:Y:S04]  /*62490*/  LDL.LU R21, [R1+0x668] ;  /* 0x0006680001157983 */ /* 0x001ee80000300800 */
[----:B------:R-:W4:Y:S04]  /*624a0*/  LDL.LU R19, [R1+0x65c] ;  /* 0x00065c0001137983 */ /* 0x000f280000300800 */
[----:B----4-:R0:W-:Y:S04]  /*624b0*/  STL [R1+0x24ec], R19 ;  /* 0x0024ec1301007387 */ /* 0x0101e80000100800 */
[----:B0-----:R-:W4:Y:S04]  /*624c0*/  LDL.LU R19, [R1+0x650] ;  /* 0x0006500001137983 */ /* 0x001f280000300800 */
[----:B------:R-:W2:Y:S04]  /*624d0*/  LDL.LU R10, [R1+0x64c] ;  /* 0x00064c00010a7983 */ /* 0x000ea80000300800 */
        /* <DEDUP_REMOVED lines=15> */
[----:B------:R-:W4:Y:S04]  /*625d0*/  LDL.LU R22, [R1+0x35c] ;  /* 0x00035c0001167983 */ /* 0x000f280000300800 */
[----:B----4-:R0:W-:Y:S04]  /*625e0*/  STL [R1+0x24d0], R22 ;  /* 0x0024d01601007387 */ /* 0x0101e80000100800 */
[----:B0-----:R-:W4:Y:S01]  /*625f0*/  LDL.LU R22, [R1+0x638] ;  /* 0x0006380001167983 */ /* 0x001f220000300800 */
[----:B------:R-:W-:-:S03]  /*62600*/  F2FP.SATFINITE.E5M2.F32.PACK_AB_MERGE_C R7, R7, R6, RZ ;  /* 0x000000060707723e */ /* 0x000fc600048060ff */
        /* <DEDUP_REMOVED lines=26> */
[----:B0-----:R-:W4:Y:S01]  /*627b0*/  LDL.LU R7, [R1+0x354] ;  /* 0x0003540001077983 */ /* 0x001f220000300800 */
[----:B--2---:R-:W-:-:S03]  /*627c0*/  F2FP.SATFINITE.E5M2.F32.PACK_AB_MERGE_C R6, R6, R21, RZ ;  /* 0x000000150606723e */ /* 0x004fc600048060ff */
        /* <DEDUP_REMOVED lines=8> */
[----:B------:R-:W3:Y:S04]  /*62850*/  LDL.LU R10, [R1+0x24e8] ;  /* 0x0024e800010a7983 */ /* 0x000ee80000300800 */
[----:B------:R0:W-:Y:S04]  /*62860*/  STL [R1+0x23c0], R19 ;  /* 0x0023c01301007387 */ /* 0x0001e80000100800 */
[----:B0-----:R-:W2:Y:S01]  /*62870*/  LDL.LU R19, [R1+0x628] ;  /* 0x0006280001137983 */ /* 0x001ea20000300800 */
[----:B---3--:R-:W-:-:S03]  /*62880*/  F2FP.SATFINITE.E5M2.F32.PACK_AB_MERGE_C R10, R10, R20, RZ ;  /* 0x000000140a0a723e */ /* 0x008fc600048060ff */
[----:B------:R-:W3:Y:S04]  /*62890*/  LDL.LU R20, [R1+0x24e4] ;  /* 0x0024e40001147983 */ /* 0x000ee80000300800 */
[----:B------:R0:W-:Y:S04]  /*628a0*/  STL [R1+0x88], R10 ;  /* 0x0000880a01007387 */ /* 0x0001e80000100800 */
[----:B0-----:R-:W3:Y:S02]  /*628b0*/  LDL.LU R10, [R1+0x24e0] ;  /* 0x0024e000010a7983 */ /* 0x001ee40000300800 */
[----:B---3--:R-:W-:-:S02]  /*628c0*/  F2FP.SATFINITE.E5M2.F32.PACK_AB_MERGE_C R10, R10, R20, RZ ;  /* 0x000000140a0a723e */ /* 0x008fc400048060ff */
[----:B------:R-:W4:Y:S04]  /*628d0*/  LDL.LU R20, [R1+0x24dc] ;  /* 0x0024dc0001147983 */ /* 0x000f280000300800 */
[----:B------:R0:W-:Y:S04]  /*628e0*/  STL [R1+0x23a8], R10 ;  /* 0x0023a80a01007387 */ /* 0x0001e80000100800 */
[----:B0-----:R-:W3:Y:S01]  /*628f0*/  LDL.LU R10, [R1+0x624] ;  /* 0x00062400010a7983 */ /* 0x001ee20000300800 */
[----:B----4-:R-:W-:-:S03]  /*62900*/  F2FP.SATFINITE.E5M2.F32.PACK_AB_MERGE_C R20, R20, R22, RZ ;  /* 0x000000161414723e */ /* 0x010fc600048060ff */
[----:B------:R-:W4:Y:S04]  /*62910*/  LDL.LU R22, [R1+0x24d8] ;  /* 0x0024d80001167983 */ /* 0x000f280000300800 */
[----:B------:R0:W-:Y:S04]  /*62920*/  STL [R1+0x9c], R20 ;  /* 0x00009c1401007387 */ /* 0x0001e80000100800 */
[----:B0-----:R-:W4:Y:S02]  /*62930*/  LDL.LU R20, [R1+0x24d4] ;  /* 0x0024d40001147983 */ /* 0x001f240000300800 */
[----:B----4-:R-:W-:-:S02]  /*62940*/  F2FP.SATFINITE.E5M2.F32.PACK_AB_MERGE_C R20, R20, R22, RZ ;  /* 0x000000161414723e */ /* 0x010fc400048060ff */
[----:B------:R-:W4:Y:S04]  /*62950*/  LDL.LU R22, [R1+0x24d0] ;  /* 0x0024d00001167983 */ /* 0x000f280000300800 */
[----:B------:R0:W-:Y:S04]  /*62960*/  STL [R1+0x98], R20 ;  /* 0x0000981401007387 */ /* 0x0001e80000100800 */
[----:B0-----:R-:W3:Y:S02]  /*62970*/  LDL.LU R20, [R1+0x24cc] ;  /* 0x0024cc0001147983 */ /* 0x001ee40000300800 */
[----:B---3--:R-:W-:-:S02]  /*62980*/  F2FP.SATFINITE.E5M2.F32.PACK_AB_MERGE_C R10, R10, R20, RZ ;  /* 0x000000140a0a723e */ /* 0x008fc400048060ff */
[----:B------:R-:W4:Y:S01]  /*62990*/  LDL.LU R20, [R1+0x24c8] ;  /* 0x0024c80001147983 */ /* 0x000f220000300800 */
[----:B------:R-:W-:-:S03]  /*629a0*/  F2FP.SATFINITE.E5M2.F32.PACK_AB_MERGE_C R7, R7, R6, RZ ;  /* 0x000000060707723e */ /* 0x000fc600048060ff */
[----:B------:R2:W-:Y:S01]  /*629b0*/  STL [R1+0xa4], R10 ;  /* 0x0000a40a01007387 */ /* 0x0005e20000100800 */
[----:B------:R-:W-:Y:S02]  /*629c0*/  F2FP.SATFINITE.E5M2.F32.PACK_AB_MERGE_C R0, R29, R0, RZ ;  /* 0x000000001d00723e */ /* 0x000fe400048060ff */
[----:B--2---:R-:W-:-:S05]  /*629d0*/  F2FP.SATFINITE.E5M2.F32.PACK_AB_MERGE_C R10, R21, R19, RZ ;  /* 0x00000013150a723e */ /* 0x004fca00048060ff */
[----:B------:R-:W-:Y:S01]  /*629e0*/  STL [R1+0xa0], R10 ;  /* 0x0000a00a01007387 */ /* 0x000fe20000100800 */
[----:B------:R-:W-:-:S03]  /*629f0*/  F2FP.SATFINITE.E5M2.F32.PACK_AB_MERGE_C R5, R5, R18, RZ ;  /* 0x000000120505723e */ /* 0x000fc600048060ff */
[----:B------:R0:W-:Y:S01]  /*62a00*/  STL [R1+0xac], R7 ;  /* 0x0000ac0701007387 */ /* 0x0001e20000100800 */
[----:B------:R-:W-:Y:S02]  /*62a10*/  F2FP.SATFINITE.E5M2.F32.PACK_AB_MERGE_C R9, R9, R17, RZ ;  /* 0x000000110909723e */ /* 0x000fe400048060ff */
[----:B------:R-:W-:Y:S02]  /*62a20*/  F2FP.SATFINITE.E5M2.F32.PACK_AB_MERGE_C R14, R14, R16, RZ ;  /* 0x000000100e0e723e */ /* 0x000fe400048060ff */
[----:B0-----:R-:W-:Y:S02]  /*62a30*/  F2FP.SATFINITE.E5M2.F32.PACK_AB_MERGE_C R7, R27, R28, RZ ;  /* 0x0000001c1b07723e */ /* 0x001fe400048060ff */
[----:B------:R-:W-:Y:S02]  /*62a40*/  F2FP.SATFINITE.E5M2.F32.PACK_AB_MERGE_C R18, R13, R15, RZ ;  /* 0x0000000f0d12723e */ /* 0x000fe400048060ff */
[----:B----4-:R-:W-:-:S05]  /*62a50*/  F2FP.SATFINITE.E5M2.F32.PACK_AB_MERGE_C R6, R22, R20, RZ ;  /* 0x000000141606723e */ /* 0x010fca00048060ff */
[----:B------:R0:W-:Y:S04]  /*62a60*/  STL [R1+0xa8], R6 ;  /* 0x0000a80601007387 */ /* 0x0001e80000100800 */
[----:B------:R2:W-:Y:S01]  /*62a70*/  STL [R1+0xc4], R0 ;  /* 0x0000c40001007387 */ /* 0x0005e20000100800 */
[----:B0-----:R-:W-:-:S03]  /*62a80*/  F2FP.SATFINITE.E5M2.F32.PACK_AB_MERGE_C R6, R25, R26, RZ ;  /* 0x0000001a1906723e */ /* 0x001fc600048060ff */
[----:B------:R-:W-:Y:S01]  /*62a90*/  STL [R1+0xbc], R7 ;  /* 0x0000bc0701007387 */ /* 0x000fe20000100800 */
[----:B--2---:R-:W-:-:S03]  /*62aa0*/  F2FP.SATFINITE.E5M2.F32.PACK_AB_MERGE_C R0, R23, R24, RZ ;  /* 0x000000181700723e */ /* 0x004fc600048060ff */
[----:B------:R0:W-:Y:S04]  /*62ab0*/  STL [R1+0xcc], R6 ;  /* 0x0000cc0601007387 */ /* 0x0001e80000100800 */
[----:B------:R2:W-:Y:S04]  /*62ac0*/  STL [R1+0x23c4], R5 ;  /* 0x0023c40501007387 */ /* 0x0005e80000100800 */
[----:B------:R3:W-:Y:S01]  /*62ad0*/  STL [R1+0xc8], R0 ;  /* 0x0000c80001007387 */ /* 0x0007e20000100800 */
[----:B0-----:R-:W-:-:S03]  /*62ae0*/  F2FP.SATFINITE.E5M2.F32.PACK_AB_MERGE_C R6, R11, R12, RZ ;  /* 0x0000000c0b06723e */ /* 0x001fc600048060ff */
[----:B------:R-:W-:Y:S01]  /*62af0*/  STL [R1+0x23c8], R9 ;  /* 0x0023c80901007387 */ /* 0x000fe20000100800 */
[----:B--2---:R-:W-:-:S03]  /*62b00*/  F2FP.SATFINITE.E5M2.F32.PACK_AB_MERGE_C R5, R4, R8, RZ ;  /* 0x000000080405723e */ /* 0x004fc600048060ff */
[----:B------:R-:W-:Y:S04]  /*62b10*/  STL [R1+0x23cc], R14 ;  /* 0x0023cc0e01007387 */ /* 0x000fe80000100800 */
[----:B------:R-:W-:Y:S04]  /*62b20*/  STL [R1+0x23d0], R18 ;  /* 0x0023d01201007387 */ /* 0x000fe80000100800 */
[----:B------:R-:W-:Y:S04]  /*62b30*/  STL [R1+0x60], R6 ;  /* 0x0000600601007387 */ /* 0x000fe80000100800 */
[----:B------:R-:W2:Y:S01]  /*62b40*/  LDL.LU R4, [R1+0x544] ;  /* 0x0005440001047983 */ /* 0x000ea20000300800 */
[----:B---3--:R-:W-:-:S03]  /*62b50*/  F2FP.SATFINITE.E5M2.F32.PACK_AB_MERGE_C R0, R2, R3, RZ ;  /* 0x000000030200723e */ /* 0x008fc600048060ff */
[----:B------:R-:W-:Y:S04]  /*62b60*/  STL [R1+0x5c], R5 ;  /* 0x00005c0501007387 */ /* 0x000fe80000100800 */
[----:B--2---:R0:W-:Y:S04]  /*62b70*/  STL [R1+0x2480], R4 ;  /* 0x0024800401007387 */ /* 0x0041e80000100800 */
[----:B------:R-:W-:Y:S04]  /*62b80*/  STL [R1+0x68], R0 ;  /* 0x0000680001007387 */ /* 0x000fe80000100800 */
        /* <DEDUP_REMOVED lines=60> */
[----:B--2---:R-:W-:-:S03]  /*62f50*/  F2FP.SATFINITE.E5M2.F32.PACK_AB_MERGE_C R4, R4, R3, RZ ;  /* 0x000000030404723e */ /* 0x004fc600048060ff */
[----:B------:R-:W2:Y:S04]  /*62f60*/  LDL.LU R25, [R1+0x2b4] ;  /* 0x0002b40001197983 */ /* 0x000ea80000300800 */
[----:B------:R-:W2:Y:S04]  /*62f70*/  LDL.LU R17, [R1+0x2b8] ;  /* 0x0002b80001117983 */ /* 0x000ea80000300800 */
[----:B------:R-:W2:Y:S04]  /*62f80*/  LDL.LU R16, [R1+0x2bc] ;  /* 0x0002bc0001107983 */ /* 0x000ea80000300800 */
[----:B------:R-:W2:Y:S04]  /*62f90*/  LDL.LU R15, [R1+0x280] ;  /* 0x00028000010f7983 */ /* 0x000ea80000300800 */
[----:B------:R-:W2:Y:S04]  /*62fa0*/  LDL.LU R11, [R1+0x284] ;  /* 0x00028400010b7983 */ /* 0x000ea80000300800 */
[----:B------:R-:W2:Y:S04]  /*62fb0*/  LDL.LU R8, [R1+0x288] ;  /* 0x0002880001087983 */ /* 0x000ea80000300800 */
[----:B------:R-:W2:Y:S04]  /*62fc0*/  LDL.LU R2, [R1+0x28c] ;  /* 0x00028c0001027983 */ /* 0x000ea80000300800 */
[----:B------:R-:W3:Y:S04]  /*62fd0*/  LDL.LU R3, [R1+0x24c4] ;  /* 0x0024c40001037983 */ /* 0x000ee80000300800 */
[----:B------:R0:W-:Y:S04]  /*62fe0*/  STL [R1+0x64], R4 ;  /* 0x0000640401007387 */ /* 0x0001e80000100800 */
[----:B0-----:R-:W3:Y:S02]  /*62ff0*/  LDL.LU R4, [R1+0x24c0] ;  /* 0x0024c00001047983 */ /* 0x001ee40000300800 */
[----:B---3--:R-:W-:-:S02]  /*63000*/  F2FP.SATFINITE.E5M2.F32.PACK_AB_MERGE_C R4, R4, R3, RZ ;  /* 0x000000030404723e */ /* 0x008fc400048060ff */
        /* <DEDUP_REMOVED lines=34> */
[----:B0-----:R-:W2:Y:S01]  /*63230*/  LDL.LU R4, [R1+0x530] ;  /* 0x0005300001047983 */ /* 0x001ea20000300800 */
[----:B---3--:R-:W-:-:S03]  /*63240*/  F2FP.SATFINITE.E5M2.F32.PACK_AB_MERGE_C R3, R3, R24, RZ ;  /* 0x000000180303723e */ /* 0x008fc600048060ff */
[----:B------:R-:W3:Y:S01]  /*63250*/  LDL.LU R24, [R1+0x2478] ;  /* 0x0024780001187983 */ /* 0x000ee20000300800 */
[----:B----4-:R-:W-:Y:S02]  /*63260*/  F2FP.SATFINITE.E5M2.F32.PACK_AB_MERGE_C R23, R23, R18, RZ ;  /* 0x000000121717723e */ /* 0x010fe400048060ff */
[----:B------:R-:W-:Y:S01]  /*63270*/  F2FP.SATFINITE.E5M2.F32.PACK_AB_MERGE_C R13, R13, R14, RZ ;  /* 0x0000000e0d0d723e */ /* 0x000fe200048060ff */
[----:B------:R0:W-:Y:S01]  /*63280*/  STL [R1+0x23d8], R3 ;  /* 0x0023d80301007387 */ /* 0x0001e20000100800 */
[----:B------:R-:W-:Y:S02]  /*63290*/  F2FP.SATFINITE.E5M2.F32.PACK_AB_MERGE_C R12, R12, R9, RZ ;  /* 0x000000090c0c723e */ /* 0x000fe400048060ff */
[----:B------:R-:W-:Y:S02]  /*632a0*/  F2FP.SATFINITE.E5M2.F32.PACK_AB_MERGE_C R0, R29, R0, RZ ;  /* 0x000000001d00723e */ /* 0x000fe400048060ff */
[----:B0-----:R-:W-:Y:S02]  /*632b0*/  F2FP.SATFINITE.E5M2.F32.PACK_AB_MERGE_C R3, R7, R6, RZ ;  /* 0x000000060703723e */ /* 0x001fe400048060ff */
[----:B--2---:R-:W-:-:S02]  /*632c0*/  F2FP.SATFINITE.E5M2.F32.PACK_AB_MERGE_C R2, R2, R8, RZ ;  /* 0x000000080202723e */ /* 0x004fc400048060ff */
[----:B---3--:R-:W-:Y:S02]  /*632d0*/  F2FP.SATFINITE.E5M2.F32.PACK_AB_MERGE_C R24, R24, R4, RZ ;  /* 0x000000041818723e */ /* 0x008fe400048060ff */
[----:B------:R-:W-:Y:S02]  /*632e0*/  F2FP.SATFINITE.E5M2.F32.PACK_AB_MERGE_C R4, R10, R5, RZ ;  /* 0x000000050a04723e */ /* 0x000fe400048060ff */
[----:B------:R-:W-:Y:S01]  /*632f0*/  F2FP.SATFINITE.E5M2.F32.PACK_AB_MERGE_C R5, R21, R19, RZ ;  /* 0x000000131505723e */ /* 0x000fe200048060ff */
[----:B------:R-:W-:Y:S04]  /*63300*/  STL [R1+0x23dc], R24 ;  /* 0x0023dc1801007387 */ /* 0x000fe80000100800 */
[----:B------:R-:W-:Y:S04]  /*63310*/  STL [R1+0x23e0], R23 ;  /* 0x0023e01701007387 */ /* 0x000fe80000100800 */
[----:B------:R-:W-:Y:S04]  /*63320*/  STL [R1+0x23e4], R13 ;  /* 0x0023e40d01007387 */ /* 0x000fe80000100800 */
[----:B------:R-:W-:Y:S04]  /*63330*/  STL [R1+0x23e8], R12 ;  /* 0x0023e80c01007387 */ /* 0x000fe80000100800 */
[----:B------:R0:W-:Y:S04]  /*63340*/  STL [R1+0x18], R4 ;  /* 0x0000180401007387 */ /* 0x0001e80000100800 */
[----:B------:R-:W-:Y:S04]  /*63350*/  STL [R1+0x14], R5 ;  /* 0x0000140501007387 */ /* 0x000fe80000100800 */
[----:B------:R2:W-:Y:S01]  /*63360*/  STL [R1+0x24], R3 ;  /* 0x0000240301007387 */ /* 0x0005e20000100800 */
[----:B0-----:R-:W-:-:S05]  /*63370*/  F2FP.SATFINITE.E5M2.F32.PACK_AB_MERGE_C R4, R22, R20, RZ ;  /* 0x000000141604723e */ /* 0x001fca00048060ff */
[----:B------:R0:W-:Y:S01]  /*63380*/  STL [R1+0x1c], R4 ;  /* 0x00001c0401007387 */ /* 0x0001e20000100800 */
[----:B--2---:R-:W-:-:S03]  /*63390*/  F2FP.SATFINITE.E5M2.F32.PACK_AB_MERGE_C R3, R27, R28, RZ ;  /* 0x0000001c1b03723e */ /* 0x004fc600048060ff */
[----:B------:R2:W-:Y:S04]  /*633a0*/  STL [R1+0x2c], R0 ;  /* 0x00002c0001007387 */ /* 0x0005e80000100800 */
[----:B------:R3:W-:Y:S01]  /*633b0*/  STL [R1+0x28], R3 ;  /* 0x0000280301007387 */ /* 0x0007e20000100800 */
[----:B0-----:R-:W-:Y:S02]  /*633c0*/  F2FP.SATFINITE.E5M2.F32.PACK_AB_MERGE_C R4, R25, R26, RZ ;  /* 0x0000001a1904723e */ /* 0x001fe400048060ff */
[----:B--2---:R-:W-:-:S03]  /*633d0*/  F2FP.SATFINITE.E5M2.F32.PACK_AB_MERGE_C R0, R16, R17, RZ ;  /* 0x000000111000723e */ /* 0x004fc600048060ff */
[----:B------:R-:W-:Y:S01]  /*633e0*/  STL [R1+0x3c], R4 ;  /* 0x00003c0401007387 */ /* 0x000fe20000100800 */
[----:B---3--:R-:W-:-:S03]  /*633f0*/  F2FP.SATFINITE.E5M2.F32.PACK_AB_MERGE_C R3, R11, R15, RZ ;  /* 0x0000000f0b03723e */ /* 0x008fc600048060ff */
[----:B------:R0:W-:Y:S04]  /*63400*/  STL [R1+0x38], R0 ;  /* 0x0000380001007387 */ /* 0x0001e80000100800 */
[----:B0-----:R-:W2:Y:S04]  /*63410*/  LDL.LU R0, [R1+0x4f4] ;  /* 0x0004f40001007983 */ /* 0x001ea80000300800 */
[----:B------:R-:W-:Y:S04]  /*63420*/  STL [R1+0x44], R3 ;  /* 0x0000440301007387 */ /* 0x000fe80000100800 */
[----:B------:R-:W3:Y:S04]  /*63430*/  LDL.LU R8, [R1+0x4fc] ;  /* 0x0004fc0001087983 */ /* 0x000ee80000300800 */
        /* <DEDUP_REMOVED lines=12> */
[----:B------:R-:W3:Y:S04]  /*63500*/  LDL.LU R15, [R1+0x4dc] ;  /* 0x0004dc00010f7983 */ /* 0x000ee80000300800 */
[----:B---3--:R0:W-:Y:S04]  /*63510*/  STL [R1+0x2464], R15 ;  /* 0x0024640f01007387 */ /* 0x0081e80000100800 */
[----:B0-----:R-:W3:Y:S04]  /*63520*/  LDL.LU R15, [R1+0x4d0] ;  /* 0x0004d000010f7983 */ /* 0x001ee80000300800 */
[----:B------:R-:W4:Y:S04]  /*63530*/  LDL.LU R26, [R1+0x4c4] ;  /* 0x0004c400011a7983 */ /* 0x000f280000300800 */
[----:B----4-:R0:W-:Y:S04]  /*63540*/  STL [R1+0x2460], R26 ;  /* 0x0024601a01007387 */ /* 0x0101e80000100800 */
[----:B0-----:R-:W4:Y:S04]  /*63550*/  LDL.LU R26, [R1+0x4d8] ;  /* 0x0004d800011a7983 */ /* 0x001f280000300800 */
[----:B------:R-:W2:Y:S01]  /*63560*/  LDL.LU R25, [R1+0x4cc] ;  /* 0x0004cc0001197983 */ /* 0x000ea20000300800 */
[----:B------:R-:W-:-:S03]  /*63570*/  F2FP.SATFINITE.E5M2.F32.PACK_AB_MERGE_C R0, R0, R8, RZ ;  /* 0x000000080000723e */ /* 0x000fc600048060ff */
[----:B--2---:R0:W-:Y:S04]  /*63580*/  STL [R1+0x245c], R25 ;  /* 0x00245c1901007387 */ /* 0x0041e80000100800 */
        /* <DEDUP_REMOVED lines=24> */
[----:B0-----:R-:W2:Y:S01]  /*63710*/  LDL.LU R0, [R1+0x2f8] ;  /* 0x0002f80001007983 */ /* 0x001ea20000300800 */
[----:B---3--:R-:W-:-:S03]  /*63720*/  F2FP.SATFINITE.E5M2.F32.PACK_AB_MERGE_C R8, R8, R17, RZ ;  /* 0x000000110808723e */ /* 0x008fc600048060ff */
        /* <DEDUP_REMOVED lines=12> */
[----:B------:R-:W4:Y:S04]  /*637f0*/  LDL.LU R15, [R1+0x2464] ;  /* 0x00246400010f7983 */ /* 0x000f280000300800 */
[----:B------:R0:W-:Y:S04]  /*63800*/  STL [R1+0x23a0], R16 ;  /* 0x0023a01001007387 */ /* 0x0001e80000100800 */
[----:B0-----:R-:W3:Y:S01]  /*63810*/  LDL.LU R16, [R1+0x4b0] ;  /* 0x0004b00001107983 */ /* 0x001ee20000300800 */
[----:B----4-:R-:W-:-:S03]  /*63820*/  F2FP.SATFINITE.E5M2.F32.PACK_AB_MERGE_C R15, R15, R26, RZ ;  /* 0x0000001a0f0f723e */ /* 0x010fc600048060ff */
[----:B------:R-:W2:Y:S04]  /*63830*/  LDL.LU R26, [R1+0x2460] ;  /* 0x00246000011a7983 */ /* 0x000ea80000300800 */
[----:B------:R0:W-:Y:S04]  /*63840*/  STL [R1+0x23fc], R15 ;  /* 0x0023fc0f01007387 */ /* 0x0001e80000100800 */
[----:B0-----:R-:W4:Y:S01]  /*63850*/  LDL.LU R15, [R1+0x4c8] ;  /* 0x0004c800010f7983 */ /* 0x001f220000300800 */
[----:B--2---:R-:W-:-:S03]  /*63860*/  F2FP.SATFINITE.E5M2.F32.PACK_AB_MERGE_C R26, R26, R25, RZ ;  /* 0x000000191a1a723e */ /* 0x004fc600048060ff */
[----:B------:R-:W4:Y:S01]  /*63870*/  LDL.LU R25, [R1+0x245c] ;  /* 0x00245c0001197983 */ /* 0x000f220000300800 */
[----:B---3--:R-:W-:Y:S02]  /*63880*/  F2FP.SATFINITE.E5M2.F32.PACK_AB_MERGE_C R28, R28, R16, RZ ;  /* 0x000000101c1c723e */ /* 0x008fe400048060ff */
[----:B------:R-:W-:Y:S01]  /*63890*/  F2FP.SATFINITE.E5M2.F32.PACK_AB_MERGE_C R27, R27, R11, RZ ;  /* 0x0000000b1b1b723e */ /* 0x000fe200048060ff */
[----:B------:R-:W-:Y:S01]  /*638a0*/  STL [R1+0x239c], R26 ;  /* 0x00239c1a01007387 */ /* 0x000fe20000100800 */
[----:B------:R-:W-:Y:S02]  /*638b0*/  F2FP.SATFINITE.E5M2.F32.PACK_AB_MERGE_C R11, R8, R17, RZ ;  /* 0x00000011080b723e */ /* 0x000fe400048060ff */
[----:B------:R-:W-:Y:S02]  /*638c0*/  F2FP.SATFINITE.E5M2.F32.PACK_AB_MERGE_C R0, R12, R0, RZ ;  /* 0x000000000c00723e */ /* 0x000fe400048060ff */
[----:B------:R-:W-:Y:S02]  /*638d0*/  F2FP.SATFINITE.E5M2.F32.PACK_AB_MERGE_C R8, R23, R13, RZ ;  /* 0x0000000d1708723e */ /* 0x000fe400048060ff */
[----:B------:R-:W-:-:S02]  /*638e0*/  F2FP.SATFINITE.E5M2.F32.PACK_AB_MERGE_C R3, R3, R24, RZ ;  /* 0x000000180303723e */ /* 0x000fc400048060ff */
[----:B------:R-:W-:Y:S02]  /*638f0*/  F2FP.SATFINITE.E5M2.F32.PACK_AB_MERGE_C R29, R29, R14, RZ ;  /* 0x0000000e1d1d723e */ /* 0x000fe400048060ff */
[----:B----4-:R-:W-:-:S05]  /*63900*/  F2FP.SATFINITE.E5M2.F32.PACK_AB_MERGE_C R25, R25, R15, RZ ;  /* 0x0000000f1919723e */ /* 0x010fca00048060ff */
[----:B------:R-:W-:Y:S04]  /*63910*/  STL [R1+0x2400], R25 ;  /* 0x0024001901007387 */ /* 0x000fe80000100800 */
[----:B------:R-:W-:Y:S04]  /*63920*/  STL [R1+0x2398], R28 ;  /* 0x0023981c01007387 */ /* 0x000fe80000100800 */
[----:B------:R-:W-:Y:S04]  /*63930*/  STL [R1+0x2404], R27 ;  /* 0x0024041b01007387 */ /* 0x000fe80000100800 */
[----:B------:R-:W-:Y:S04]  /*63940*/  STL [R1+0x8], R11 ;  /* 0x0000080b01007387 */ /* 0x000fe80000100800 */
[----:B------:R0:W-:Y:S04]  /*63950*/  STL [R1], R0 ;  /* 0x0000000001007387 */ /* 0x0001e80000100800 */
[----:B------:R-:W-:Y:S01]  /*63960*/  STL [R1+0x10], R8 ;  /* 0x0000100801007387 */ /* 0x000fe20000100800 */
[----:B0-----:R-:W-:-:S03]  /*63970*/  F2FP.SATFINITE.E5M2.F32.PACK_AB_MERGE_C R0, R18, R4, RZ ;  /* 0x000000041200723e */ /* 0x001fc600048060ff */
[----:B------:R0:W-:Y:S01]  /*63980*/  STL [R1+0xc], R3 ;  /* 0x00000c0301007387 */ /* 0x0001e20000100800 */
[----:B------:R-:W-:-:S03]  /*63990*/  F2FP.SATFINITE.E5M2.F32.PACK_AB_MERGE_C R4, R6, R21, RZ ;  /* 0x000000150604723e */ /* 0x000fc600048060ff */
[----:B------:R-:W-:Y:S04]  /*639a0*/  STL [R1+0x236c], R29 ;  /* 0x00236c1d01007387 */ /* 0x000fe80000100800 */
[----:B------:R2:W-:Y:S01]  /*639b0*/  STL [R1+0x4], R0 ;  /* 0x0000040001007387 */ /* 0x0005e20000100800 */
[----:B0-----:R-:W-:Y:S02]  /*639c0*/  F2FP.SATFINITE.E5M2.F32.PACK_AB_MERGE_C R3, R5, R9, RZ ;  /* 0x000000090503723e */ /* 0x001fe400048060ff */
[----:B--2---:R-:W-:-:S03]  /*639d0*/  F2FP.SATFINITE.E5M2.F32.PACK_AB_MERGE_C R0, R19, R10, RZ ;  /* 0x0000000a1300723e */ /* 0x004fc600048060ff */
[----:B------:R0:W-:Y:S04]  /*639e0*/  STL [R1+0x198], R3 ;  /* 0x0001980301007387 */ /* 0x0001e80000100800 */
[----:B------:R2:W-:Y:S04]  /*639f0*/  STL [R1+0x194], R0 ;  /* 0x0001940001007387 */ /* 0x0005e80000100800 */
[----:B------:R-:W-:Y:S04]  /*63a00*/  STL [R1+0x1b0], R4 ;  /* 0x0001b00401007387 */ /* 0x000fe80000100800 */
[----:B------:R-:W3:Y:S01]  /*63a10*/  LDL.LU R29, [R1+0x470] ;  /* 0x00047000011d7983 */ /* 0x000ee20000300800 */
[----:B0-----:R-:W-:-:S02]  /*63a20*/  F2FP.SATFINITE.E5M2.F32.PACK_AB_MERGE_C R3, R20, R7, RZ ;  /* 0x000000071403723e */ /* 0x001fc400048060ff */
[----:B--2---:R-:W-:-:S03]  /*63a30*/  F2FP.SATFINITE.E5M2.F32.PACK_AB_MERGE_C R0, R2, R22, RZ ;  /* 0x000000160200723e */ /* 0x004fc600048060ff */
[----:B------:R-:W-:Y:S04]  /*63a40*/  STL [R1+0x1ac], R3 ;  /* 0x0001ac0301007387 */ /* 0x000fe80000100800 */
[----:B---3--:R0:W-:Y:S04]  /*63a50*/  STL [R1+0x2454], R29 ;  /* 0x0024541d01007387 */ /* 0x0081e80000100800 */
[----:B------:R-:W-:Y:S04]  /*63a60*/  STL [R1+0x1cc], R0 ;  /* 0x0001cc0001007387 */ /* 0x000fe80000100800 */
[----:B0-----:R-:W2:Y:S04]  /*63a70*/  LDL.LU R29, [R1+0x48c] ;  /* 0x00048c00011d7983 */ /* 0x001ea80000300800 */
[----:B------:R-:W3:Y:S04]  /*63a80*/  LDL.LU R7, [R1+0x474] ;  /* 0x0004740001077983 */ /* 0x000ee80000300800 */
[----:B---3--:R0:W-:Y:S04]  /*63a90*/  STL [R1+0x2458], R7 ;  /* 0x0024580701007387 */ /* 0x0081e80000100800 */
[----:B0-----:R-:W2:Y:S04]  /*63aa0*/  LDL.LU R7, [R1+0x488] ;  /* 0x0004880001077983 */ /* 0x001ea80000300800 */
[----:B------:R-:W3:Y:S04]  /*63ab0*/  LDL.LU R20, [R1+0x478] ;  /* 0x0004780001147983 */ /* 0x000ee80000300800 */
[----:B------:R-:W3:Y:S04]  /*63ac0*/  LDL.LU R22, [R1+0x47c] ;  /* 0x00047c0001167983 */ /* 0x000ee80000300800 */
[----:B------:R-:W4:Y:S04]  /*63ad0*/  LDL.LU R21, [R1+0x6dc] ;  /* 0x0006dc0001157983 */ /* 0x000f280000300800 */
[----:B----4-:R0:W-:Y:S04]  /*63ae0*/  STL [R1+0x243c], R21 ;  /* 0x00243c1501007387 */ /* 0x0101e80000100800 */
[----:B0-----:R-:W4:Y:S04]  /*63af0*/  LDL.LU R21, [R1+0x6d4] ;  /* 0x0006d40001157983 */ /* 0x001f280000300800 */
[----:B----4-:R0:W-:Y:S04]  /*63b00*/  STL [R1+0x2444], R21 ;  /* 0x0024441501007387 */ /* 0x0101e80000100800 */
[----:B0-----:R-:W4:Y:S04]  /*63b10*/  LDL.LU R21, [R1+0x6ec] ;  /* 0x0006ec0001157983 */ /* 0x001f280000300800 */
[----:B----4-:R0:W-:Y:S04]  /*63b20*/  STL [R1+0x244c], R21 ;  /* 0x00244c1501007387 */ /* 0x0101e80000100800 */
[----:B0-----:R-:W4:Y:S04]  /*63b30*/  LDL.LU R21, [R1+0x6e4] ;  /* 0x0006e40001157983 */ /* 0x001f280000300800 */
[----:B------:R-:W2:Y:S04]  /*63b40*/  LDL.LU R28, [R1+0x42c] ;  /* 0x00042c00011c7983 */ /* 0x000ea80000300800 */
        /* <DEDUP_REMOVED lines=31> */
[----:B------:R-:W3:Y:S01]  /*63d40*/  LDL.LU R25, [R1+0x418] ;  /* 0x0004180001197983 */ /* 0x000ee20000300800 */
[----:B------:R-:W-:-:S03]  /*63d50*/  F2FP.SATFINITE.E5M2.F32.PACK_AB_MERGE_C R29, R29, R7, RZ ;  /* 0x000000071d1d723e */ /* 0x000fc600048060ff */
[----:B---3--:R0:W-:Y:S04]  /*63d60*/  STL [R1+0x2408], R25 ;  /* 0x0024081901007387 */ /* 0x0081e80000100800 */
        /* <DEDUP_REMOVED lines=22> */
[----:B------:R-:W2:Y:S04]  /*63ed0*/  LDL.LU R7, [R1+0x2458] ;  /* 0x0024580001077983 */ /* 0x000ea80000300800 */
[----:B------:R0:W-:Y:S04]  /*63ee0*/  STL [R1+0x1c4], R29 ;  /* 0x0001c41d01007387 */ /* 0x0001e80000100800 */
[----:B0-----:R-:W2:Y:S01]  /*63ef0*/  LDL.LU R29, [R1+0x2454] ;  /* 0x00245400011d7983 */ /* 0x001ea20000300800 */
[----:B------:R-:W-:-:S02]  /*63f00*/  F2FP.SATFINITE.E5M2.F32.PACK_AB_MERGE_C R22, R22, R20, RZ ;  /* 0x000000141616723e */ /* 0x000fc400048060ff */
[----:B----4-:R-:W-:Y:S02]  /*63f10*/  F2FP.SATFINITE.E5M2.F32.PACK_AB_MERGE_C R21, R21, R28, RZ ;  /* 0x0000001c1515723e */ /* 0x010fe400048060ff */
[----:B--2---:R-:W-:Y:S02]  /*63f20*/  F2FP.SATFINITE.E5M2.F32.PACK_AB_MERGE_C R29, R7, R29, RZ ;  /* 0x0000001d071d723e */ /* 0x004fe400048060ff */
[----:B------:R-:W2:Y:S04]  /*63f30*/  LDL.LU R7, [R1+0x460] ;  /* 0x0004600001077983 */ /* 0x000ea80000300800 */
[----:B------:R-:W-:Y:S04]  /*63f40*/  STL [R1+0x208], R29 ;  /* 0x0002081d01007387 */ /* 0x000fe80000100800 */
[----:B------:R-:W2:Y:S04]  /*63f50*/  LDL.LU R20, [R1+0x464] ;  /* 0x0004640001147983 */ /* 0x000ea80000300800 */
[----:B------:R0:W-:Y:S04]  /*63f60*/  STL [R1+0x204], R22 ;  /* 0x0002041601007387 */ /* 0x0001e80000100800 */
[----:B0-----:R-:W4:Y:S04]  /*63f70*/  LDL.LU R22, [R1+0x468] ;  /* 0x0004680001167983 */ /* 0x001f280000300800 */
[----:B------:R-:W4:Y:S04]  /*63f80*/  LDL.LU R29, [R1+0x46c] ;  /* 0x00046c00011d7983 */ /* 0x000f280000300800 */
        /* <DEDUP_REMOVED lines=14> */
[----:B0-----:R-:W4:Y:S01]  /*64070*/  LDL.LU R21, [R1+0x20] ;  /* 0x0000200001157983 */ /* 0x001f220000300800 */
[----:B---3--:R-:W-:-:S03]  /*64080*/  F2FP.SATFINITE.E5M2.F32.PACK_AB_MERGE_C R28, R28, R27, RZ ;  /* 0x0000001b1c1c723e */ /* 0x008fc600048060ff */
        /* <DEDUP_REMOVED lines=22> */
[----:B0-----:R-:W4:Y:S01]  /*641f0*/  LDL R28, [R1+0xbd4] ;  /* 0x000bd400011c7983 */ /* 0x001f220000100800 */
[----:B---3--:R-:W-:-:S03]  /*64200*/  F2FP.SATFINITE.E5M2.F32.PACK_AB_MERGE_C R27, R27, R25, RZ ;  /* 0x000000191b1b723e */ /* 0x008fc600048060ff */
[----:B------:R-:W3:Y:S01]  /*64210*/  LDL.LU R25, [R1+0x2408] ;  /* 0x0024080001197983 */ /* 0x000ee20000300800 */
[----:B------:R-:W-:-:S03]  /*64220*/  F2FP.SATFINITE.E5M2.F32.PACK_AB_MERGE_C R17, R17, R11, RZ ;  /* 0x0000000b1111723e */ /* 0x000fc600048060ff */
[----:B------:R0:W-:Y:S01]  /*64230*/  STL [R1+0x1a0], R27 ;  /* 0x0001a01b01007387 */ /* 0x0001e20000100800 */
[----:B------:R-:W-:Y:S02]  /*64240*/  F2FP.SATFINITE.E5M2.F32.PACK_AB_MERGE_C R0, R0, R8, RZ ;  /* 0x000000080000723e */ /* 0x000fe400048060ff */
[----:B------:R-:W-:Y:S01]  /*64250*/  F2FP.SATFINITE.E5M2.F32.PACK_AB_MERGE_C R13, R13, R12, RZ ;  /* 0x0000000c0d0d723e */ /* 0x000fe200048060ff */
[----:B0-----:R-:W3:Y:S01]  /*64260*/  LDL.LU R27, [R1+0x2404] ;  /* 0x00240400011b7983 */ /* 0x001ee20000300800 */
[----:B------:R-:W-:Y:S02]  /*64270*/  F2FP.SATFINITE.E5M2.F32.PACK_AB_MERGE_C R24, R24, R23, RZ ;  /* 0x000000171818723e */ /* 0x000fe400048060ff */
[----:B------:R-:W-:Y:S02]  /*64280*/  F2FP.SATFINITE.E5M2.F32.PACK_AB_MERGE_C R4, R4, R3, RZ ;  /* 0x000000030404723e */ /* 0x000fe400048060ff */
[----:B------:R-:W-:Y:S02]  /*64290*/  F2FP.SATFINITE.E5M2.F32.PACK_AB_MERGE_C R14, R14, R18, RZ ;  /* 0x000000120e0e723e */ /* 0x000fe400048060ff */
[----:B------:R-:W-:-:S02]  /*642a0*/  F2FP.SATFINITE.E5M2.F32.PACK_AB_MERGE_C R5, R5, R9, RZ ;  /* 0x000000090505723e */ /* 0x000fc400048060ff */
[----:B------:R-:W-:Y:S02]  /*642b0*/  F2FP.SATFINITE.E5M2.F32.PACK_AB_MERGE_C R6, R6, R19, RZ ;  /* 0x000000130606723e */ /* 0x000fe400048060ff */
[----:B------:R-:W-:Y:S02]  /*642c0*/  F2FP.SATFINITE.E5M2.F32.PACK_AB_MERGE_C R16, R16, R26, RZ ;  /* 0x0000001a1010723e */ /* 0x000fe400048060ff */
[----:B------:R-:W-:Y:S02]  /*642d0*/  F2FP.SATFINITE.E5M2.F32.PACK_AB_MERGE_C R2, R2, R10, RZ ;  /* 0x0000000a0202723e */ /* 0x000fe400048060ff */
[----:B--2---:R-:W-:Y:S02]  /*642e0*/  F2FP.SATFINITE.E5M2.F32.PACK_AB_MERGE_C R20, R20, R7, RZ ;  /* 0x000000071414723e */ /* 0x004fe400048060ff */
[----:B----4-:R-:W-:Y:S02]  /*642f0*/  F2FP.SATFINITE.E5M2.F32.PACK_AB_MERGE_C R29, R29, R22, RZ ;  /* 0x000000161d1d723e */ /* 0x010fe400048060ff */
[----:B---3--:R-:W-:-:S02]  /*64300*/  F2FP.SATFINITE.E5M2.F32.PACK_AB_MERGE_C R15, R15, R25, RZ ;  /* 0x000000190f0f723e */ /* 0x008fc400048060ff */
[----:B------:R-:W2:Y:S04]  /*64310*/  LDL.LU R25, [R1+0x2400] ;  /* 0x0024000001197983 */ /* 0x000ea80000300800 */
[----:B------:R0:W-:Y:S04]  /*64320*/  STL [R1+0x19c], R15 ;  /* 0x00019c0f01007387 */ /* 0x0001e80000100800 */
[----:B0-----:R-:W3:Y:S04]  /*64330*/  LDL.LU R15, [R1+0x23fc] ;  /* 0x0023fc00010f7983 */ /* 0x001ee80000300800 */
[----:B------:R-:W4:Y:S04]  /*64340*/  LDL.LU R11, [R1+0x23f8] ;  /* 0x0023f800010b7983 */ /* 0x000f280000300800 */
[----:B------:R0:W-:Y:S04]  /*64350*/  STL [R1+0x1a8], R17 ;  /* 0x0001a81101007387 */ /* 0x0001e80000100800 */
[----:B0-----:R-:W2:Y:S04]  /*64360*/  LDL.LU R17, [R1+0x23f4] ;  /* 0x0023f40001117983 */ /* 0x001ea80000300800 */
[----:B------:R-:W3:Y:S04]  /*64370*/  LDL.LU R8, [R1+0x23f0] ;  /* 0x0023f00001087983 */ /* 0x000ee80000300800 */
[----:B------:R0:W-:Y:S04]  /*64380*/  STL [R1+0x1a4], R0 ;  /* 0x0001a40001007387 */ /* 0x0001e80000100800 */
[----:B0-----:R-:W4:Y:S04]  /*64390*/  LDL.LU R0, [R1+0x23ec] ;  /* 0x0023ec0001007983 */ /* 0x001f280000300800 */
[----:B------:R-:W2:Y:S04]  /*643a0*/  LDL.LU R12, [R1+0x23e8] ;  /* 0x0023e800010c7983 */ /* 0x000ea80000300800 */
[----:B------:R0:W-:Y:S04]  /*643b0*/  STL [R1+0x1b8], R13 ;  /* 0x0001b80d01007387 */ /* 0x0001e80000100800 */
[----:B0-----:R-:W2:Y:S04]  /*643c0*/  LDL.LU R13, [R1+0x23e4] ;  /* 0x0023e400010d7983 */ /* 0x001ea80000300800 */
[----:B------:R-:W2:Y:S04]  /*643d0*/  LDL.LU R23, [R1+0x23e0] ;  /* 0x0023e00001177983 */ /* 0x000ea80000300800 */
        /* <DEDUP_REMOVED lines=11> */
[----:B------:R-:W2:Y:S04]  /*64490*/  LDL.LU R19, [R1+0x23c0] ;  /* 0x0023c00001137983 */ /* 0x000ea80000300800 */
[----:B------:R0:W-:Y:S04]  /*644a0*/  STL [R1+0x20c], R6 ;  /* 0x00020c0601007387 */ /* 0x0001e80000100800 */
[----:B0-----:R-:W3:Y:S04]  /*644b0*/  LDL.LU R6, [R1+0x23bc] ;  /* 0x0023bc0001067983 */ /* 0x001ee80000300800 */
[----:B------:R-:W2:Y:S04]  /*644c0*/  LDL.LU R26, [R1+0xc0] ;  /* 0x0000c000011a7983 */ /* 0x000ea80000300800 */
[----:B------:R0:W-:Y:S04]  /*644d0*/  STL [R1+0x254], R16 ;  /* 0x0002541001007387 */ /* 0x0001e80000100800 */
[----:B0-----:R-:W2:Y:S04]  /*644e0*/  LDL.LU R16, [R1+0xb8] ;  /* 0x0000b80001107983 */ /* 0x001ea80000300800 */
[----:B------:R-:W-:Y:S04]  /*644f0*/  STL [R1+0x250], R2 ;  /* 0x0002500201007387 */ /* 0x000fe80000100800 */
[----:B------:R-:W2:Y:S04]  /*64500*/  LDL.LU R10, [R1+0xb0] ;  /* 0x0000b000010a7983 */ /* 0x000ea80000300800 */
[----:B------:R-:W2:Y:S04]  /*64510*/  LDL.LU R7, [R1+0x23b8] ;  /* 0x0023b80001077983 */ /* 0x000ea80000300800 */
[----:B------:R0:W-:Y:S04]  /*64520*/  STL [R1+0x278], R20 ;  /* 0x0002781401007387 */ /* 0x0001e80000100800 */
[----:B0-----:R-:W2:Y:S04]  /*64530*/  LDL.LU R20, [R1+0x23b4] ;  /* 0x0023b40001147983 */ /* 0x001ea80000300800 */
[----:B------:R-:W2:Y:S04]  /*64540*/  LDL.LU R22, [R1+0x23b0] ;  /* 0x0023b00001167983 */ /* 0x000ea80000300800 */
[----:B------:R0:W-:Y:S02]  /*64550*/  STL [R1+0x274], R29 ;  /* 0x0002741d01007387 */ /* 0x0001e40000100800 */
[----:B0-----:R-:W-:-:S05]  /*64560*/  LOP3.LUT R29, R21, 0xffff, RZ, 0xc0, !PT ;  /* 0x0000ffff151d7812 */ /* 0x001fca00078ec0ff */
[----:B------:R-:W-:Y:S01]  /*64570*/  STL [R1+0x34], R29 ;  /* 0x0000341d01007387 */ /* 0x000fe20000100800 */
[----:B----4-:R-:W-:Y:S02]  /*64580*/  LOP3.LUT R21, R4, 0xffff, RZ, 0xc0, !PT ;  /* 0x0000ffff04157812 */ /* 0x010fe400078ec0ff */
[----:B------:R-:W-:Y:S02]  /*64590*/  LOP3.LUT R4, R0, 0xffff, RZ, 0xc0, !PT ;  /* 0x0000ffff00047812 */ /* 0x000fe400078ec0ff */
[----:B------:R-:W-:Y:S02]  /*645a0*/  PRMT R0, R21, 0x3340, R1 ;  /* 0x0000334015007816 */ /* 0x000fe40000000001 */
[----:B---3--:R-:W-:Y:S02]  /*645b0*/  LOP3.LUT R6, R6, 0xffff, RZ, 0xc0, !PT ;  /* 0x0000ffff06067812 */ /* 0x008fe400078ec0ff */
[----:B--2---:R-:W-:Y:S02]  /*645c0*/  LOP3.LUT R7, R7, 0xffff, RZ, 0xc0, !PT ;  /* 0x0000ffff07077812 */ /* 0x004fe400078ec0ff */
[----:B------:R-:W-:-:S02]  /*645d0*/  LOP3.LUT R20, R20, 0xffff, RZ, 0xc0, !PT ;  /* 0x0000ffff14147812 */ /* 0x000fc400078ec0ff */
[----:B------:R-:W-:-:S05]  /*645e0*/  LOP3.LUT R22, R22, 0xffff, RZ, 0xc0, !PT ;  /* 0x0000ffff16167812 */ /* 0x000fca00078ec0ff */
[----:B------:R-:W-:Y:S04]  /*645f0*/  STL [R1+0x58], R22 ;  /* 0x0000581601007387 */ /* 0x000fe80000100800 */
[----:B------:R-:W-:Y:S04]  /*64600*/  STL [R1+0x30], R7 ;  /* 0x0000300701007387 */ /* 0x000fe80000100800 */
[----:B------:R-:W-:Y:S04]  /*64610*/  STL [R1+0x54], R20 ;  /* 0x0000541401007387 */ /* 0x000fe80000100800 */
[----:B------:R-:W-:Y:S04]  /*64620*/  STL [R1+0x50], R6 ;  /* 0x0000500601007387 */ /* 0x000fe80000100800 */
[----:B------:R0:W-:Y:S04]  /*64630*/  STL [R1+0x4c], R21 ;  /* 0x00004c1501007387 */ /* 0x0001e80000100800 */
[----:B0-----:R-:W2:Y:S01]  /*64640*/  LDL.LU R21, [R1+0x23ac] ;  /* 0x0023ac0001157983 */ /* 0x001ea20000300800 */
[----:B------:R-:W-:Y:S01]  /*64650*/  VIADD R2, R28, 0x3f ;  /* 0x0000003f1c027836 */ /* 0x000fe20000000000 */
[----:B------:R-:W-:-:S04]  /*64660*/  LOP3.LUT R3, R3, 0xffff, RZ, 0xc0, !PT ;  /* 0x0000ffff03037812 */ /* 0x000fc800078ec0ff */
[----:B------:R-:W-:Y:S01]  /*64670*/  ISETP.GE.AND P0, PT, R2, UR23, PT ;  /* 0x0000001702007c0c */ /* 0x000fe2000bf06270 */
[----:B------:R-:W-:Y:S01]  /*64680*/  VIADD R2, R28, 0x1 ;  /* 0x000000011c027836 */ /* 0x000fe20000000000 */
[----:B------:R-:W-:Y:S01]  /*64690*/  LOP3.LUT R28, R5, 0xffff, RZ, 0xc0, !PT ;  /* 0x0000ffff051c7812 */ /* 0x000fe200078ec0ff */
[----:B------:R0:W-:Y:S01]  /*646a0*/  STL [R1+0x48], R3 ;  /* 0x0000480301007387 */ /* 0x0001e20000100800 */
[----:B------:R-:W-:Y:S02]  /*646b0*/  PRMT R5, R29, 0x3340, R7 ;  /* 0x000033401d057816 */ /* 0x000fe40000000007 */
[----:B------:R-:W-:Y:S01]  /*646c0*/  PRMT R6, R22, 0x3340, R6 ;  /* 0x0000334016067816 */ /* 0x000fe20000000006 */
[----:B------:R3:W-:Y:S01]  /*646d0*/  STL [R1+0x94], R4 ;  /* 0x0000940401007387 */ /* 0x0007e20000100800 */
[----:B------:R-:W-:Y:S02]  /*646e0*/  PRMT R7, R20, 0x3340, R28 ;  /* 0x0000334014077816 */ /* 0x000fe4000000001c */
[----:B------:R-:W-:-:S02]  /*646f0*/  ISETP.GE.AND P1, PT, R2, UR11, PT ;  /* 0x0000000b02007c0c */ /* 0x000fc4000bf26270 */
[--C-:B0-----:R-:W-:Y:S02]  /*64700*/  PRMT R3, R3, 0x3340, R1.reuse ;  /* 0x0000334003037816 */ /* 0x101fe40000000001 */
[----:B------:R-:W-:Y:S02]  /*64710*/  PRMT R5, R5, 0x5410, R0 ;  /* 0x0000541005057816 */ /* 0x000fe40000000000 */
[----:B---3--:R-:W-:Y:S02]  /*64720*/  PRMT R4, R4, 0x3340, R1 ;  /* 0x0000334004047816 */ /* 0x008fe40000000001 */
[----:B------:R-:W-:Y:S02]  /*64730*/  PRMT R2, R6, 0x5410, R3 ;  /* 0x0000541006027816 */ /* 0x000fe40000000003 */
[----:B------:R-:W-:Y:S01]  /*64740*/  PRMT R0, R7, 0x5410, R4 ;  /* 0x0000541007007816 */ /* 0x000fe20000000004 */
[----:B------:R0:W-:Y:S01]  /*64750*/  STL [R1+0x20], R28 ;  /* 0x0000201c01007387 */ /* 0x0001e20000100800 */
[----:B------:R-:W-:-:S03]  /*64760*/  LOP3.LUT R7, R16, 0xffff, RZ, 0xc0, !PT ;  /* 0x0000ffff10077812 */ /* 0x000fc600078ec0ff */
[----:B------:R-:W-:Y:S01]  /*64770*/  STL [R1+0x1f8], R5 ;  /* 0x0001f80501007387 */ /* 0x000fe20000100800 */
[----:B------:R-:W-:-:S03]  /*64780*/  LOP3.LUT R20, R10, 0xffff, RZ, 0xc0, !PT ;  /* 0x0000ffff0a147812 */ /* 0x000fc600078ec0ff */
[----:B------:R3:W-:Y:S01]  /*64790*/  STL [R1+0x1f4], R2 ;  /* 0x0001f40201007387 */ /* 0x0007e20000100800 */
[----:B------:R-:W-:-:S03]  /*647a0*/  LOP3.LUT R10, R19, 0xffff, RZ, 0xc0, !PT ;  /* 0x0000ffff130a7812 */ /* 0x000fc600078ec0ff */
[----:B------:R-:W-:Y:S01]  /*647b0*/  STL [R1+0x1f0], R0 ;  /* 0x0001f00001007387 */ /* 0x000fe20000100800 */
[----:B------:R-:W-:-:S03]  /*647c0*/  LOP3.LUT R6, R8, 0xffff, RZ, 0xc0, !PT ;  /* 0x0000ffff08067812 */ /* 0x000fc600078ec0ff */
[----:B0-----:R-:W4:Y:S01]  /*647d0*/  LDL.LU R28, [R1+0xe8] ;  /* 0x0000e800011c7983 */ /* 0x001f220000300800 */
[----:B------:R-:W-:-:S03]  /*647e0*/  LOP3.LUT R22, R26, 0xffff, RZ, 0xc0, !PT ;  /* 0x0000ffff1a167812 */ /* 0x000fc600078ec0ff */
[----:B------:R-:W4:Y:S01]  /*647f0*/  LDL.LU R29, [R1+0xd0] ;  /* 0x0000d000011d7983 */ /* 0x000f220000300800 */
[----:B------:R-:W-:-:S03]  /*64800*/  LOP3.LUT R24, R24, 0xffff, RZ, 0xc0, !PT ;  /* 0x0000ffff18187812 */ /* 0x000fc600078ec0ff */
[----:B------:R0:W-:Y:S01]  /*64810*/  STL [R1+0xc0], R7 ;  /* 0x0000c00701007387 */ /* 0x0001e20000100800 */
[----:B------:R-:W-:-:S03]  /*64820*/  PRMT R8, R6, 0x3340, R1 ;  /* 0x0000334006087816 */ /* 0x000fc60000000001 */
[----:B------:R-:W4:Y:S01]  /*64830*/  LDL.LU R26, [R1+0xb4] ;  /* 0x0000b400011a7983 */ /* 0x000f220000300800 */
[----:B---3--:R-:W-:-:S03]  /*64840*/  LOP3.LUT R2, R9, 0xffff, RZ, 0xc0, !PT ;  /* 0x0000ffff09027812 */ /* 0x008fc600078ec0ff */
[----:B------:R-:W3:Y:S01]  /*64850*/  LDL.LU R16, [R1+0x88] ;  /* 0x0000880001107983 */ /* 0x000ee20000300800 */
[----:B------:R-:W-:-:S03]  /*64860*/  LOP3.LUT R23, R23, 0xffff, RZ, 0xc0, !PT ;  /* 0x0000ffff17177812 */ /* 0x000fc600078ec0ff */
[----:B------:R-:W-:Y:S04]  /*64870*/  STL [R1+0xb0], R10 ;  /* 0x0000b00a01007387 */ /* 0x000fe80000100800 */
[----:B------:R1:W-:Y:S01]  /*64880*/  STL [R1+0x2370], R6 ;  /* 0x0023700601007387 */ /* 0x0003e20000100800 */
[----:B0-----:R-:W-:-:S03]  /*64890*/  PRMT R7, R7, 0x3340, R10 ;  /* 0x0000334007077816 */ /* 0x001fc6000000000a */
[----:B-1----:R-:W3:Y:S04]  /*648a0*/  LDL.LU R6, [R1+0xe4] ;  /* 0x0000e40001067983 */ /* 0x002ee80000300800 */
[----:B------:R-:W-:Y:S04]  /*648b0*/  STL [R1+0x2374], R24 ;  /* 0x0023741801007387 */ /* 0x000fe80000100800 */
[----:B------:R-:W-:Y:S04]  /*648c0*/  STL [R1+0x237c], R20 ;  /* 0x00237c1401007387 */ /* 0x000fe80000100800 */
[----:B------:R0:W-:Y:S04]  /*648d0*/  STL [R1+0x2378], R2 ;  /* 0x0023780201007387 */ /* 0x0001e80000100800 */
[----:B------:R-:W-:Y:S04]  /*648e0*/  STL [R1+0x2380], R23 ;  /* 0x0023801701007387 */ /* 0x000fe80000100800 */
[----:B------:R-:W-:Y:S01]  /*648f0*/  STL [R1+0x2388], R22 ;  /* 0x0023881601007387 */ /* 0x000fe20000100800 */
[----:B--2---:R-:W-:-:S05]  /*64900*/  LOP3.LUT R0, R21, 0xffff, RZ, 0xc0, !PT ;  /* 0x0000ffff15007812 */ /* 0x004fca00078ec0ff */
[----:B------:R1:W-:Y:S04]  /*64910*/  STL [R1+0x2384], R0 ;  /* 0x0023840001007387 */ /* 0x0003e80000100800 */
[----:B------:R-:W2:Y:S01]  /*64920*/  LDL.LU R10, [R1+0x23a8] ;  /* 0x0023a800010a7983 */ /* 0x000ea20000300800 */
[----:B------:R-:W1:Y:S01]  /*64930*/  S2R R5, SR_TID.X ;  /* 0x0000000000057919 */ /* 0x000e620000002100 */
[----:B------:R-:W-:Y:S01]  /*64940*/  ULEA UR4, UR5, UR4, 0x18 ;  /* 0x0000000405047291 */ /* 0x000fe2000f8ec03f */
[----:B------:R-:W-:Y:S02]  /*64950*/  PRMT R9, R20, 0x3340, R2 ;  /* 0x0000334014097816 */ /* 0x000fe40000000002 */
[--C-:B------:R-:W-:Y:S01]  /*64960*/  PRMT R3, R24, 0x3340, R1.reuse ;  /* 0x0000334018037816 */ /* 0x100fe20000000001 */
[----:B------:R-:W-:Y:S01]  /*64970*/  ULDC UR5, c[0x0][0x244] ;  /* 0x0000910000057ab9 */ /* 0x000fe20000000800 */
[----:B------:R-:W-:-:S04]  /*64980*/  PRMT R4, R23, 0x3340, R1 ;  /* 0x0000334017047816 */ /* 0x000fc80000000001 */
[----:B0-----:R-:W-:Y:S01]  /*64990*/  PRMT R2, R7, 0x5410, R4 ;  /* 0x0000541007027816 */ /* 0x001fe20000000004 */
[C---:B-1----:R-:W-:Y:S02]  /*649a0*/  IMAD.SHL.U32 R19, R5.reuse, 0x10, RZ ;  /* 0x0000001005137824 */ /* 0x042fe400078e00ff */
[----:B------:R-:W-:-:S03]  /*649b0*/  IMAD.SHL.U32 R21, R5, 0x20, RZ ;  /* 0x0000002005157824 */ /* 0x000fc600078e00ff */
[----:B------:R-:W-:Y:S02]  /*649c0*/  LOP3.LUT R19, R19, 0xf0, RZ, 0xc0, !PT ;  /* 0x000000f013137812 */ /* 0x000fe400078ec0ff */
[----:B------:R-:W-:Y:S02]  /*649d0*/  LOP3.LUT R21, R21, 0x200, RZ, 0xc0, !PT ;  /* 0x0000020015157812 */ /* 0x000fe400078ec0ff */
[----:B------:R-:W-:Y:S02]  /*649e0*/  PRMT R5, R22, 0x3340, R0 ;  /* 0x0000334016057816 */ /* 0x000fe40000000000 */
[----:B------:R-:W-:Y:S02]  /*649f0*/  IADD3 R21, R21, UR4, R19 ;  /* 0x0000000415157c10 */ /* 0x000fe4000fffe013 */
[----:B------:R-:W-:-:S03]  /*64a00*/  PRMT R0, R9, 0x5410, R8 ;  /* 0x0000541009007816 */ /* 0x000fc60000000008 */
[----:B------:R-:W-:Y:S04]  /*64a10*/  STL [R1+0x238c], R21 ;  /* 0x00238c1501007387 */ /* 0x000fe80000100800 */
[----:B------:R0:W-:Y:S01]  /*64a20*/  STL [R1+0x1bc], R0 ;  /* 0x0001bc0001007387 */ /* 0x0001e20000100800 */
[----:B----4-:R-:W-:Y:S02]  /*64a30*/  LOP3.LUT R28, R28, 0xffff, RZ, 0xc0, !PT ;  /* 0x0000ffff1c1c7812 */ /* 0x010fe400078ec0ff */
[----:B0-----:R-:W-:Y:S02]  /*64a40*/  PRMT R0, R5, 0x5410, R3 ;  /* 0x0000541005007816 */ /* 0x001fe40000000003 */
[----:B------:R-:W-:-:S03]  /*64a50*/  LOP3.LUT R5, R26, 0xffff, RZ, 0xc0, !PT ;  /* 0x0000ffff1a057812 */ /* 0x000fc600078ec0ff */
[----:B------:R3:W-:Y:S04]  /*64a60*/  STL [R1+0x270], R0 ;  /* 0x0002700001007387 */ /* 0x0007e80000100800 */
[----:B------:R0:W-:Y:S01]  /*64a70*/  STL [R1+0x26c], R2 ;  /* 0x00026c0201007387 */ /* 0x0001e20000100800 */
[----:B---3--:R-:W-:-:S03]  /*64a80*/  LOP3.LUT R0, R6, 0xffff, RZ, 0xc0, !PT ;  /* 0x0000ffff06007812 */ /* 0x008fc600078ec0ff */
[----:B------:R-:W-:Y:S01]  /*64a90*/  STL [R1+0xb8], R28 ;  /* 0x0000b81c01007387 */ /* 0x000fe20000100800 */
[----:B------:R-:W-:-:S03]  /*64aa0*/  LOP3.LUT R19, R16, 0xffff, RZ, 0xc0, !PT ;  /* 0x0000ffff10137812 */ /* 0x000fc600078ec0ff */
[----:B------:R-:W-:Y:S04]  /*64ab0*/  STL [R1+0x10c], R0 ;  /* 0x00010c0001007387 */ /* 0x000fe80000100800 */
[----:B------:R1:W-:Y:S04]  /*64ac0*/  STL [R1+0xb4], R5 ;  /* 0x0000b40501007387 */ /* 0x0003e80000100800 */
[----:B------:R-:W3:Y:S04]  /*64ad0*/  LDL.LU R22, [R1+0x100] ;  /* 0x0001000001167983 */ /* 0x000ee80000300800 */
[----:B------:R-:W4:Y:S04]  /*64ae0*/  LDL.LU R23, [R1+0xf8] ;  /* 0x0000f80001177983 */ /* 0x000f280000300800 */
[----:B0-----:R-:W4:Y:S01]  /*64af0*/  LDL.LU R2, [R1+0xd8] ;  /* 0x0000d80001027983 */ /* 0x001f220000300800 */
[----:B--2---:R-:W-:-:S03]  /*64b00*/  LOP3.LUT R16, R10, 0xffff, RZ, 0xc0, !PT ;  /* 0x0000ffff0a107812 */ /* 0x004fc600078ec0ff */
[----:B------:R-:W2:Y:S01]  /*64b10*/  LDL.LU R10, [R1+0x23a4] ;  /* 0x0023a400010a7983 */ /* 0x000ea20000300800 */
[----:B------:R-:W-:-:S03]  /*64b20*/  LOP3.LUT R17, R17, 0xffff, RZ, 0xc0, !PT ;  /* 0x0000ffff11117812 */ /* 0x000fc600078ec0ff */
[----:B------:R-:W4:Y:S01]  /*64b30*/  LDL.LU R21, [R1+0xd4] ;  /* 0x0000d40001157983 */ /* 0x000f220000300800 */
[----:B------:R-:W-:Y:S01]  /*64b40*/  LOP3.LUT R3, R14, 0xffff, RZ, 0xc0, !PT ;  /* 0x0000ffff0e037812 */ /* 0x000fe200078ec0ff */
[----:B------:R-:W-:Y:S01]  /*64b50*/  IMAD.MOV.U32 R14, RZ, RZ, R5 ;  /* 0x000000ffff0e7224 */ /* 0x000fe200078e0005 */
[----:B------:R-:W-:Y:S01]  /*64b60*/  LOP3.LUT R9, R13, 0xffff, RZ, 0xc0, !PT ;  /* 0x0000ffff0d097812 */ /* 0x000fe200078ec0ff */
[----:B------:R-:W4:Y:S01]  /*64b70*/  LDL.LU R20, [R1+0x9c] ;  /* 0x00009c0001147983 */ /* 0x000f220000300800 */
[----:B------:R-:W-:-:S03]  /*64b80*/  LOP3.LUT R12, R12, 0xffff, RZ, 0xc0, !PT ;  /* 0x0000ffff0c0c7812 */ /* 0x000fc600078ec0ff */
[----:B------:R-:W4:Y:S01]  /*64b90*/  LDL.LU R24, [R1+0x98] ;  /* 0x0000980001187983 */ /* 0x000f220000300800 */
[----:B-1----:R-:W-:-:S03]  /*64ba0*/  LOP3.LUT R5, R11, 0xffff, RZ, 0xc0, !PT ;  /* 0x0000ffff0b057812 */ /* 0x002fc600078ec0ff */
[----:B------:R-:W-:Y:S01]  /*64bb0*/  STL [R1+0xe4], R16 ;  /* 0x0000e41001007387 */ /* 0x000fe20000100800 */
[----:B------:R-:W-:-:S03]  /*64bc0*/  LOP3.LUT R18, R18, 0xffff, RZ, 0xc0, !PT ;  /* 0x0000ffff12127812 */ /* 0x000fc600078ec0ff */
[----:B------:R-:W4:Y:S04]  /*64bd0*/  LDL.LU R6, [R1+0x60] ;  /* 0x0000600001067983 */ /* 0x000f280000300800 */
[----:B------:R-:W4:Y:S01]  /*64be0*/  LDL.LU R26, [R1+0x5c] ;  /* 0x00005c00011a7983 */ /* 0x000f220000300800 */
[----:B------:R-:W-:-:S03]  /*64bf0*/  LOP3.LUT R4, R29, 0xffff, RZ, 0xc0, !PT ;  /* 0x0000ffff1d047812 */ /* 0x000fc600078ec0ff */
[----:B------:R-:W-:Y:S01]  /*64c00*/  STL [R1+0x2390], R17 ;  /* 0x0023901101007387 */ /* 0x000fe20000100800 */
[----:B------:R-:W-:-:S03]  /*64c10*/  PRMT R13, R28, 0x3340, R19 ;  /* 0x000033401c0d7816 */ /* 0x000fc60000000013 */
[----:B------:R-:W-:Y:S04]  /*64c20*/  STL [R1+0x84], R9 ;  /* 0x0000840901007387 */ /* 0x000fe80000100800 */
[----:B------:R0:W-:Y:S04]  /*64c30*/  STL [R1+0xd0], R12 ;  /* 0x0000d00c01007387 */ /* 0x0001e80000100800 */
[----:B------:R1:W-:Y:S04]  /*64c40*/  STL [R1+0x2394], R5 ;  /* 0x0023940501007387 */ /* 0x0003e80000100800 */
[----:B------:R-:W4:Y:S04]  /*64c50*/  LDL.LU R29, [R1+0x18] ;  /* 0x00001800011d7983 */ /* 0x000f280000300800 */
[----:B------:R-:W4:Y:S01]  /*64c60*/  LDL.LU R28, [R1+0x14] ;  /* 0x00001400011c7983 */ /* 0x000f220000300800 */
[----:B--2---:R-:W-:-:S02]  /*64c70*/  PRMT R10, R12, 0x3340, R10 ;  /* 0x000033400c0a7816 */ /* 0x004fc4000000000a */
[----:B0-----:R-:W-:Y:S02]  /*64c80*/  PRMT R12, R14, 0x3340, R18 ;  /* 0x000033400e0c7816 */ /* 0x001fe40000000012 */
[----:B------:R-:W-:Y:S02]  /*64c90*/  PRMT R14, R0, 0x3340, R16 ;  /* 0x00003340000e7816 */ /* 0x000fe40000000010 */
[----:B------:R-:W2:Y:S01]  /*64ca0*/  LDL.LU R16, [R1+0x23a0] ;  /* 0x0023a00001107983 */ /* 0x000ea20000300800 */
[----:B------:R-:W-:Y:S02]  /*64cb0*/  PRMT R7, R17, 0x3340, R1 ;  /* 0x0000334011077816 */ /* 0x000fe40000000001 */
[----:B------:R-:W-:Y:S02]  /*64cc0*/  PRMT R11, R4, 0x3340, R3 ;  /* 0x00003340040b7816 */ /* 0x000fe40000000003 */
[--C-:B------:R-:W-:Y:S02]  /*64cd0*/  PRMT R8, R5, 0x3340, R1.reuse ;  /* 0x0000334005087816 */ /* 0x100fe40000000001 */
[----:B------:R-:W-:-:S02]  /*64ce0*/  PRMT R9, R9, 0x3340, R1 ;  /* 0x0000334009097816 */ /* 0x000fc40000000001 */
[----:B-1----:R-:W-:Y:S02]  /*64cf0*/  PRMT R5, R11, 0x5410, R7 ;  /* 0x000054100b057816 */ /* 0x002fe40000000007 */
[----:B------:R-:W-:Y:S02]  /*64d00*/  PRMT R7, R12, 0x5410, R8 ;  /* 0x000054100c077816 */ /* 0x000fe40000000008 */
[----:B------:R-:W-:Y:S01]  /*64d10*/  PRMT R0, R13, 0x5410, R9 ;  /* 0x000054100d007816 */ /* 0x000fe20000000009 */
[----:B------:R0:W-:Y:S01]  /*64d20*/  STL [R1+0x228], R5 ;  /* 0x0002280501007387 */ /* 0x0001e20000100800 */
[----:B---3--:R-:W-:-:S03]  /*64d30*/  LOP3.LUT R17, R22, 0xffff, RZ, 0xc0, !PT ;  /* 0x0000ffff16117812 */ /* 0x008fc600078ec0ff */
[----:B------:R-:W-:Y:S01]  /*64d40*/  STL [R1+0x21c], R7 ;  /* 0x00021c0701007387 */ /* 0x000fe20000100800 */
[----:B0-----:R-:W-:-:S03]  /*64d50*/  PRMT R5, R14, 0x5410, R10 ;  /* 0x000054100e057816 */ /* 0x001fc6000000000a */
[----:B------:R0:W-:Y:S01]  /*64d60*/  STL [R1+0x260], R0 ;  /* 0x0002600001007387 */ /* 0x0001e20000100800 */
[----:B----4-:R-:W-:-:S03]  /*64d70*/  LOP3.LUT R14, R21, 0xffff, RZ, 0xc0, !PT ;  /* 0x0000ffff150e7812 */ /* 0x010fc600078ec0ff */
[----:B------:R1:W-:Y:S01]  /*64d80*/  STL [R1+0x25c], R5 ;  /* 0x00025c0501007387 */ /* 0x0003e20000100800 */
[----:B------:R-:W-:-:S03]  /*64d90*/  LOP3.LUT R21, R20, 0xffff, RZ, 0xc0, !PT ;  /* 0x0000ffff14157812 */ /* 0x000fc600078ec0ff */
[----:B------:R-:W3:Y:S01]  /*64da0*/  LDL.LU R22, [R1+0x11c] ;  /* 0x00011c0001167983 */ /* 0x000ee20000300800 */
[----:B0-----:R-:W-:-:S03]  /*64db0*/  LOP3.LUT R0, R23, 0xffff, RZ, 0xc0, !PT ;  /* 0x0000ffff17007812 */ /* 0x001fc600078ec0ff */
[----:B------:R-:W-:Y:S01]  /*64dc0*/  STL [R1+0xe8], R17 ;  /* 0x0000e81101007387 */ /* 0x000fe20000100800 */
[----:B------:R-:W-:Y:S02]  /*64dd0*/  LOP3.LUT R7, R2, 0xffff, RZ, 0xc0, !PT ;  /* 0x0000ffff02077812 */ /* 0x000fe400078ec0ff */
[----:B-1----:R-:W-:Y:S01]  /*64de0*/  LOP3.LUT R5, R24, 0xffff, RZ, 0xc0, !PT ;  /* 0x0000ffff18057812 */ /* 0x002fe200078ec0ff */
[----:B------:R-:W4:Y:S01]  /*64df0*/  LDL.LU R23, [R1+0x118] ;  /* 0x0001180001177983 */ /* 0x000f220000300800 */
[----:B------:R-:W-:-:S03]  /*64e00*/  LOP3.LUT R26, R26, 0xffff, RZ, 0xc0, !PT ;  /* 0x0000ffff1a1a7812 */ /* 0x000fc600078ec0ff */
[----:B------:R-:W-:Y:S04]  /*64e10*/  STL [R1+0x140], R0 ;  /* 0x0001400001007387 */ /* 0x000fe80000100800 */
[----:B------:R-:W4:Y:S01]  /*64e20*/  LDL.LU R2, [R1+0xe0] ;  /* 0x0000e00001027983 */ /* 0x000f220000300800 */
[----:B------:R-:W-:-:S03]  /*64e30*/  LOP3.LUT R8, R6, 0xffff, RZ, 0xc0, !PT ;  /* 0x0000ffff06087812 */ /* 0x000fc600078ec0ff */
[----:B------:R0:W-:Y:S01]  /*64e40*/  STL [R1+0xd4], R14 ;  /* 0x0000d40e01007387 */ /* 0x0001e20000100800 */
[----:B------:R-:W-:-:S03]  /*64e50*/  LOP3.LUT R10, R15, 0xffff, RZ, 0xc0, !PT ;  /* 0x0000ffff0f0a7812 */ /* 0x000fc600078ec0ff */
[----:B------:R-:W-:Y:S01]  /*64e60*/  STL [R1+0xd8], R21 ;  /* 0x0000d81501007387 */ /* 0x000fe20000100800 */
[----:B------:R-:W-:-:S03]  /*64e70*/  LOP3.LUT R11, R29, 0xffff, RZ, 0xc0, !PT ;  /* 0x0000ffff1d0b7812 */ /* 0x000fc600078ec0ff */
[----:B------:R-:W4:Y:S04]  /*64e80*/  LDL.LU R20, [R1+0xdc] ;  /* 0x0000dc0001147983 */ /* 0x000f280000300800 */
[----:B------:R-:W-:Y:S01]  /*64e90*/  STL [R1+0x128], R5 ;  /* 0x0001280501007387 */ /* 0x000fe20000100800 */
[----:B------:R-:W-:-:S03]  /*64ea0*/  PRMT R13, R7, 0x3340, R8 ;  /* 0x00003340070d7816 */ /* 0x000fc60000000008 */
[----:B------:R-:W-:Y:S01]  /*64eb0*/  STL [R1+0x88], R26 ;  /* 0x0000881a01007387 */ /* 0x000fe20000100800 */
[----:B------:R-:W-:-:S03]  /*64ec0*/  LOP3.LUT R12, R28, 0xffff, RZ, 0xc0, !PT ;  /* 0x0000ffff1c0c7812 */ /* 0x000fc600078ec0ff */
[----:B------:R-:W4:Y:S01]  /*64ed0*/  LDL.LU R29, [R1+0xa4] ;  /* 0x0000a400011d7983 */ /* 0x000f220000300800 */
[----:B0-----:R-:W-:Y:S02]  /*64ee0*/  PRMT R14, R14, 0x3340, R26 ;  /* 0x000033400e0e7816 */ /* 0x001fe4000000001a */
[----:B--2---:R-:W-:-:S05]  /*64ef0*/  LOP3.LUT R9, R16, 0xffff, RZ, 0xc0, !PT ;  /* 0x0000ffff10097812 */ /* 0x004fca00078ec0ff */
[----:B------:R0:W-:Y:S01]  /*64f00*/  STL [R1+0x5c], R9 ;  /* 0x00005c0901007387 */ /* 0x0001e20000100800 */
[----:B------:R-:W-:-:S03]  /*64f10*/  PRMT R16, R0, 0x3340, R5 ;  /* 0x0000334000107816 */ /* 0x000fc60000000005 */
[----:B------:R-:W2:Y:S04]  /*64f20*/  LDL.LU R24, [R1+0xa0] ;  /* 0x0000a00001187983 */ /* 0x000ea80000300800 */
[----:B------:R1:W-:Y:S01]  /*64f30*/  STL [R1+0x60], R10 ;  /* 0x0000600a01007387 */ /* 0x0003e20000100800 */
[----:B0-----:R-:W-:-:S03]  /*64f40*/  PRMT R9, R9, 0x3340, R1 ;  /* 0x0000334009097816 */ /* 0x001fc60000000001 */
[----:B------:R0:W-:Y:S01]  /*64f50*/  STL [R1+0x98], R11 ;  /* 0x0000980b01007387 */ /* 0x0001e20000100800 */
[----:B------:R-:W-:-:S03]  /*64f60*/  PRMT R5, R13, 0x5410, R9 ;  /* 0x000054100d057816 */ /* 0x000fc60000000009 */
[----:B------:R-:W2:Y:S01]  /*64f70*/  LDL.LU R6, [R1+0x68] ;  /* 0x0000680001067983 */ /* 0x000ea20000300800 */
[----:B-1----:R-:W-:-:S03]  /*64f80*/  PRMT R10, R10, 0x3340, R1 ;  /* 0x000033400a0a7816 */ /* 0x002fc60000000001 */
[----:B------:R-:W2:Y:S04]  /*64f90*/  LDL.LU R28, [R1+0x64] ;  /* 0x00006400011c7983 */ /* 0x000ea80000300800 */
[----:B------:R1:W-:Y:S01]  /*64fa0*/  STL [R1+0xf8], R12 ;  /* 0x0000f80c01007387 */ /* 0x0003e20000100800 */
[----:B------:R-:W-:-:S03]  /*64fb0*/  PRMT R0, R14, 0x5410, R10 ;  /* 0x000054100e007816 */ /* 0x000fc6000000000a */
[----:B------:R-:W2:Y:S04]  /*64fc0*/  LDL.LU R26, [R1+0x239c] ;  /* 0x00239c00011a7983 */ /* 0x000ea80000300800 */
[----:B------:R-:W2:Y:S04]  /*64fd0*/  LDL.LU R9, [R1+0x1c] ;  /* 0x00001c0001097983 */ /* 0x000ea80000300800 */
[----:B------:R3:W-:Y:S04]  /*64fe0*/  STL [R1+0x218], R5 ;  /* 0x0002180501007387 */ /* 0x0007e80000100800 */
[----:B------:R-:W2:Y:S01]  /*64ff0*/  LDL.LU R10, [R1+0x24] ;  /* 0x00002400010a7983 */ /* 0x000ea20000300800 */
[----:B0-----:R-:W-:-:S02]  /*65000*/  PRMT R11, R11, 0x3340, R1 ;  /* 0x000033400b0b7816 */ /* 0x001fc40000000001 */
[----:B------:R-:W-:Y:S02]  /*65010*/  PRMT R15, R17, 0x3340, R21 ;  /* 0x00003340110f7816 */ /* 0x000fe40000000015 */
[----:B-1----:R-:W-:Y:S01]  /*65020*/  PRMT R12, R12, 0x3340, R1 ;  /* 0x000033400c0c7816 */ /* 0x002fe20000000001 */
[----:B------:R0:W-:Y:S01]  /*65030*/  STL [R1+0x210], R0 ;  /* 0x0002100001007387 */ /* 0x0001e20000100800 */
[----:B---3--:R-:W-:Y:S02]  /*65040*/  PRMT R5, R15, 0x5410, R11 ;  /* 0x000054100f057816 */ /* 0x008fe4000000000b */
[----:B------:R-:W-:Y:S02]  /*65050*/  LOP3.LUT R15, R22, 0xffff, RZ, 0xc0, !PT ;  /* 0x0000ffff160f7812 */ /* 0x000fe400078ec0ff */
[----:B----4-:R-:W-:Y:S01]  /*65060*/  LOP3.LUT R13, R2, 0xffff, RZ, 0xc0, !PT ;  /* 0x0000ffff020d7812 */ /* 0x010fe200078ec0ff */
[----:B------:R1:W-:Y:S01]  /*65070*/  STL [R1+0x258], R5 ;  /* 0x0002580501007387 */ /* 0x0003e20000100800 */
[----:B0-----:R-:W-:-:S05]  /*65080*/  PRMT R0, R16, 0x5410, R12 ;  /* 0x0000541010007816 */ /* 0x001fca000000000c */
[----:B------:R0:W-:Y:S01]  /*65090*/  STL [R1+0x24c], R0 ;  /* 0x00024c0001007387 */ /* 0x0001e20000100800 */
[----:B-1----:R-:W-:-:S03]  /*650a0*/  LOP3.LUT R5, R23, 0xffff, RZ, 0xc0, !PT ;  /* 0x0000ffff17057812 */ /* 0x002fc600078ec0ff */
[----:B------:R-:W3:Y:S01]  /*650b0*/  LDL.LU R17, [R1+0x124] ;  /* 0x0001240001117983 */ /* 0x000ee20000300800 */
[----:B------:R-:W-:-:S03]  /*650c0*/  LOP3.LUT R14, R20, 0xffff, RZ, 0xc0, !PT ;  /* 0x0000ffff140e7812 */ /* 0x000fc600078ec0ff */
[----:B------:R1:W-:Y:S01]  /*650d0*/  STL [R1+0x11c], R15 ;  /* 0x00011c0f01007387 */ /* 0x0003e20000100800 */
[----:B------:R-:W-:-:S03]  /*650e0*/  LOP3.LUT R29, R29, 0xffff, RZ, 0xc0, !PT ;  /* 0x0000ffff1d1d7812 */ /* 0x000fc600078ec0ff */
[----:B------:R-:W4:Y:S04]  /*650f0*/  LDL.LU R21, [R1+0x120] ;  /* 0x0001200001157983 */ /* 0x000f280000300800 */
[----:B------:R2:W-:Y:S04]  /*65100*/  STL [R1+0x18], R13 ;  /* 0x0000180d01007387 */ /* 0x0005e80000100800 */
[----:B------:R-:W-:Y:S04]  /*65110*/  STL [R1+0x154], R5 ;  /* 0x0001540501007387 */ /* 0x000fe80000100800 */
[----:B0-----:R-:W4:Y:S04]  /*65120*/  LDL.LU R0, [R1+0xf0] ;  /* 0x0000f00001007983 */ /* 0x001f280000300800 */
[----:B------:R-:W4:Y:S04]  /*65130*/  LDL.LU R22, [R1+0xec] ;  /* 0x0000ec0001167983 */ /* 0x000f280000300800 */
[----:B------:R-:W4:Y:S04]  /*65140*/  LDL.LU R23, [R1+0xac] ;  /* 0x0000ac0001177983 */ /* 0x000f280000300800 */
[----:B------:R0:W-:Y:S04]  /*65150*/  STL [R1+0xe0], R14 ;  /* 0x0000e00e01007387 */ /* 0x0001e80000100800 */
[----:B------:R-:W-:Y:S04]  /*65160*/  STL [R1+0x100], R29 ;  /* 0x0001001d01007387 */ /* 0x000fe80000100800 */
[----:B------:R-:W4:Y:S01]  /*65170*/  LDL.LU R20, [R1+0xa8] ;  /* 0x0000a80001147983 */ /* 0x000f220000300800 */
[----:B-1----:R-:W-:-:S02]  /*65180*/  PRMT R15, R15, 0x3340, R29 ;  /* 0x000033400f0f7816 */ /* 0x002fc4000000001d */
[----:B--2---:R-:W-:Y:S02]  /*65190*/  LOP3.LUT R16, R24, 0xffff, RZ, 0xc0, !PT ;  /* 0x0000ffff18107812 */ /* 0x004fe400078ec0ff */
[----:B------:R-:W-:Y:S02]  /*651a0*/  LOP3.LUT R24, R6, 0xffff, RZ, 0xc0, !PT ;  /* 0x0000ffff06187812 */ /* 0x000fe400078ec0ff */
[----:B------:R-:W-:-:S03]  /*651b0*/  LOP3.LUT R28, R28, 0xffff, RZ, 0xc0, !PT ;  /* 0x0000ffff1c1c7812 */ /* 0x000fc600078ec0ff */
[----:B------:R1:W-:Y:S04]  /*651c0*/  STL [R1+0x14], R24 ;  /* 0x0000141801007387 */ /* 0x0003e80000100800 */
[----:B------:R-:W-:Y:S04]  /*651d0*/  STL [R1+0x148], R16 ;  /* 0x0001481001007387 */ /* 0x000fe80000100800 */
[----:B------:R2:W-:Y:S01]  /*651e0*/  STL [R1+0x68], R28 ;  /* 0x0000681c01007387 */ /* 0x0005e20000100800 */
[----:B------:R-:W-:-:S03]  /*651f0*/  LOP3.LUT R12, R9, 0xffff, RZ, 0xc0, !PT ;  /* 0x0000ffff090c7812 */ /* 0x000fc600078ec0ff */
[----:B------:R-:W4:Y:S04]  /*65200*/  LDL.LU R2, [R1+0x70] ;  /* 0x0000700001027983 */ /* 0x000f280000300800 */
[----:B------:R-:W4:Y:S01]  /*65210*/  LDL.LU R6, [R1+0x6c] ;  /* 0x00006c0001067983 */ /* 0x000f220000300800 */
[----:B------:R-:W-:Y:S02]  /*65220*/  LOP3.LUT R11, R10, 0xffff, RZ, 0xc0, !PT ;  /* 0x0000ffff0a0b7812 */ /* 0x000fe400078ec0ff */
[----:B------:R-:W-:-:S03]  /*65230*/  PRMT R13, R13, 0x3340, R24 ;  /* 0x000033400d0d7816 */ /* 0x000fc60000000018 */
[----:B------:R3:W-:Y:S01]  /*65240*/  STL [R1+0x118], R11 ;  /* 0x0001180b01007387 */ /* 0x0007e20000100800 */
[----:B0-----:R-:W-:-:S03]  /*65250*/  PRMT R14, R14, 0x3340, R28 ;  /* 0x000033400e0e7816 */ /* 0x001fc6000000001c */
[----:B------:R0:W-:Y:S04]  /*65260*/  STL [R1+0x134], R12 ;  /* 0x0001340c01007387 */ /* 0x0001e80000100800 */
[----:B-1----:R-:W4:Y:S04]  /*65270*/  LDL.LU R24, [R1+0x2c] ;  /* 0x00002c0001187983 */ /* 0x002f280000300800 */
[----:B--2---:R-:W2:Y:S04]  /*65280*/  LDL.LU R28, [R1+0x2398] ;  /* 0x00239800011c7983 */ /* 0x004ea80000300800 */
[----:B------:R-:W2:Y:S01]  /*65290*/  LDL.LU R29, [R1+0x28] ;  /* 0x00002800011d7983 */ /* 0x000ea20000300800 */
[----:B------:R-:W-:-:S02]  /*652a0*/  LOP3.LUT R26, R26, 0xffff, RZ, 0xc0, !PT ;  /* 0x0000ffff1a1a7812 */ /* 0x000fc400078ec0ff */
[----:B------:R-:W-:Y:S02]  /*652b0*/  LOP3.LUT R25, R25, 0xffff, RZ, 0xc0, !PT ;  /* 0x0000ffff19197812 */ /* 0x000fe400078ec0ff */
[--C-:B------:R-:W-:Y:S02]  /*652c0*/  PRMT R9, R26, 0x3340, R1.reuse ;  /* 0x000033401a097816 */ /* 0x100fe40000000001 */
[----:B------:R-:W-:Y:S02]  /*652d0*/  PRMT R16, R5, 0x3340, R16 ;  /* 0x0000334005107816 */ /* 0x000fe40000000010 */
[----:B------:R-:W-:Y:S02]  /*652e0*/  PRMT R10, R25, 0x3340, R1 ;  /* 0x00003340190a7816 */ /* 0x000fe40000000001 */
[----:B------:R-:W-:Y:S02]  /*652f0*/  PRMT R5, R13, 0x5410, R9 ;  /* 0x000054100d057816 */ /* 0x000fe40000000009 */
[----:B---3--:R-:W-:-:S02]  /*65300*/  PRMT R11, R11, 0x3340, R1 ;  /* 0x000033400b0b7816 */ /* 0x008fc40000000001 */
[----:B0-----:R-:W-:Y:S01]  /*65310*/  PRMT R12, R12, 0x3340, R1 ;  /* 0x000033400c0c7816 */ /* 0x001fe20000000001 */
[----:B------:R0:W-:Y:S01]  /*65320*/  STL [R1+0x200], R5 ;  /* 0x0002000501007387 */ /* 0x0001e20000100800 */
[----:B------:R-:W-:Y:S02]  /*65330*/  PRMT R10, R14, 0x5410, R10 ;  /* 0x000054100e0a7816 */ /* 0x000fe4000000000a */
[----:B------:R-:W-:Y:S02]  /*65340*/  PRMT R9, R15, 0x5410, R11 ;  /* 0x000054100f097816 */ /* 0x000fe4000000000b */
[----:B------:R-:W-:Y:S01]  /*65350*/  LOP3.LUT R15, R17, 0xffff, RZ, 0xc0, !PT ;  /* 0x0000ffff110f7812 */ /* 0x000fe200078ec0ff */
[----:B------:R1:W-:Y:S01]  /*65360*/  STL [R1+0x1fc], R10 ;  /* 0x0001fc0a01007387 */ /* 0x0003e20000100800 */
[----:B----4-:R-:W-:Y:S02]  /*65370*/  LOP3.LUT R13, R0, 0xffff, RZ, 0xc0, !PT ;  /* 0x0000ffff000d7812 */ /* 0x010fe400078ec0ff */
[----:B0-----:R-:W-:Y:S01]  /*65380*/  PRMT R5, R16, 0x5410, R12 ;  /* 0x0000541010057816 */ /* 0x001fe2000000000c */
[----:B------:R-:W-:Y:S01]  /*65390*/  STL [R1+0x248], R9 ;  /* 0x0002480901007387 */ /* 0x000fe20000100800 */
[----:B------:R-:W-:-:S02]  /*653a0*/  LOP3.LUT R16, R21, 0xffff, RZ, 0xc0, !PT ;  /* 0x0000ffff15107812 */ /* 0x000fc400078ec0ff */
[----:B------:R-:W-:Y:S01]  /*653b0*/  LOP3.LUT R14, R22, 0xffff, RZ, 0xc0, !PT ;  /* 0x0000ffff160e7812 */ /* 0x000fe200078ec0ff */
[----:B------:R-:W-:Y:S01]  /*653c0*/  STL [R1+0x244], R5 ;  /* 0x0002440501007387 */ /* 0x000fe20000100800 */
[----:B------:R-:W-:-:S03]  /*653d0*/  LOP3.LUT R21, R23, 0xffff, RZ, 0xc0, !PT ;  /* 0x0000ffff17157812 */ /* 0x000fc600078ec0ff */
[----:B------:R0:W-:Y:S04]  /*653e0*/  STL [R1+0x144], R15 ;  /* 0x0001440f01007387 */ /* 0x0001e80000100800 */
[----:B------:R-:W-:Y:S04]  /*653f0*/  STL [R1+0xdc], R13 ;  /* 0x0000dc0d01007387 */ /* 0x000fe80000100800 */
[----:B------:R3:W-:Y:S01]  /*65400*/  STL [R1+0x164], R16 ;  /* 0x0001641001007387 */ /* 0x0007e20000100800 */
[----:B------:R-:W-:-:S03]  /*65410*/  LOP3.LUT R22, R20, 0xffff, RZ, 0xc0, !PT ;  /* 0x0000ffff14167812 */ /* 0x000fc600078ec0ff */
[----:B------:R4:W-:Y:S04]  /*65420*/  STL [R1+0x120], R14 ;  /* 0x0001200e01007387 */ /* 0x0009e80000100800 */
[----:B------:R-:W4:Y:S01]  /*65430*/  LDL.LU R23, [R1+0xf4] ;  /* 0x0000f40001177983 */ /* 0x000f220000300800 */
[----:B-1----:R-:W-:-:S03]  /*65440*/  LOP3.LUT R10, R27, 0xffff, RZ, 0xc0, !PT ;  /* 0x0000ffff1b0a7812 */ /* 0x002fc600078ec0ff */
[----:B------:R-:W-:Y:S04]  /*65450*/  STL [R1+0x124], R21 ;  /* 0x0001241501007387 */ /* 0x000fe80000100800 */
[----:B------:R-:W4:Y:S04]  /*65460*/  LDL.LU R20, [R1+0xc4] ;  /* 0x0000c40001147983 */ /* 0x000f280000300800 */
[----:B------:R-:W-:Y:S01]  /*65470*/  STL [R1+0x158], R22 ;  /* 0x0001581601007387 */ /* 0x000fe20000100800 */
[----:B0-----:R-:W-:Y:S02]  /*65480*/  PRMT R15, R15, 0x3340, R21 ;  /* 0x000033400f0f7816 */ /* 0x001fe40000000015 */
[----:B---3--:R-:W-:-:S02]  /*65490*/  PRMT R16, R16, 0x3340, R22 ;  /* 0x0000334010107816 */ /* 0x008fc40000000016 */
[----:B------:R-:W-:Y:S02]  /*654a0*/  LOP3.LUT R5, R2, 0xffff, RZ, 0xc0, !PT ;  /* 0x0000ffff02057812 */ /* 0x000fe400078ec0ff */
[----:B------:R-:W-:Y:S02]  /*654b0*/  LOP3.LUT R17, R6, 0xffff, RZ, 0xc0, !PT ;  /* 0x0000ffff06117812 */ /* 0x000fe400078ec0ff */
[----:B------:R-:W3:Y:S04]  /*654c0*/  LDL.LU R6, [R1+0xbc] ;  /* 0x0000bc0001067983 */ /* 0x000ee80000300800 */
[----:B------:R0:W-:Y:S04]  /*654d0*/  STL [R1+0x64], R5 ;  /* 0x0000640501007387 */ /* 0x0001e80000100800 */
[----:B------:R1:W-:Y:S04]  /*654e0*/  STL [R1+0xf0], R17 ;  /* 0x0000f01101007387 */ /* 0x0003e80000100800 */
[----:B------:R-:W3:Y:S01]  /*654f0*/  LDL.LU R27, [R1+0xfc] ;  /* 0x0000fc00011b7983 */ /* 0x000ee20000300800 */
[----:B------:R-:W-:-:S03]  /*65500*/  LOP3.LUT R11, R24, 0xffff, RZ, 0xc0, !PT ;  /* 0x0000ffff180b7812 */ /* 0x000fc600078ec0ff */
[----:B------:R-:W3:Y:S01]  /*65510*/  LDL.LU R0, [R1+0x78] ;  /* 0x0000780001007983 */ /* 0x000ee20000300800 */
[----:B--2---:R-:W-:-:S03]  /*65520*/  LOP3.LUT R28, R28, 0xffff, RZ, 0xc0, !PT ;  /* 0x0000ffff1c1c7812 */ /* 0x004fc600078ec0ff */
[----:B------:R2:W-:Y:S01]  /*65530*/  STL [R1+0xec], R10 ;  /* 0x0000ec0a01007387 */ /* 0x0005e20000100800 */
[----:B------:R-:W-:-:S03]  /*65540*/  LOP3.LUT R12, R29, 0xffff, RZ, 0xc0, !PT ;  /* 0x0000ffff1d0c7812 */ /* 0x000fc600078ec0ff */
[----:B------:R-:W3:Y:S01]  /*65550*/  LDL.LU R2, [R1+0x74] ;  /* 0x0000740001027983 */ /* 0x000ee20000300800 */
[----:B------:R-:W-:Y:S02]  /*65560*/  PRMT R9, R28, 0x3340, R1 ;  /* 0x000033401c097816 */ /* 0x000fe40000000001 */
[----:B------:R-:W-:Y:S01]  /*65570*/  PRMT R13, R13, 0x3340, R5 ;  /* 0x000033400d0d7816 */ /* 0x000fe20000000005 */
[----:B------:R2:W-:Y:S01]  /*65580*/  STL [R1+0x14c], R11 ;  /* 0x00014c0b01007387 */ /* 0x0005e20000100800 */
[----:B----4-:R-:W-:-:S03]  /*65590*/  PRMT R14, R14, 0x3340, R17 ;  /* 0x000033400e0e7816 */ /* 0x010fc60000000011 */
[----:B------:R-:W4:Y:S01]  /*655a0*/  LDL.LU R29, [R1+0x8] ;  /* 0x00000800011d7983 */ /* 0x000f220000300800 */
[----:B------:R-:W-:-:S03]  /*655b0*/  PRMT R9, R13, 0x5410, R9 ;  /* 0x000054100d097816 */ /* 0x000fc60000000009 */
[----:B------:R-:W-:Y:S04]  /*655c0*/  STL [R1+0x150], R12 ;  /* 0x0001500c01007387 */ /* 0x000fe80000100800 */
[----:B------:R-:W4:Y:S04]  /*655d0*/  LDL.LU R24, [R1] ;  /* 0x0000000001187983 */ /* 0x000f280000300800 */
[----:B0-----:R-:W4:Y:S04]  /*655e0*/  LDL.LU R5, [R1+0x2394] ;  /* 0x0023940001057983 */ /* 0x001f280000300800 */
[----:B-1----:R-:W4:Y:S04]  /*655f0*/  LDL.LU R17, [R1+0x2390] ;  /* 0x0023900001117983 */ /* 0x002f280000300800 */
[----:B------:R-:W4:Y:S04]  /*65600*/  LDL.LU R21, [R1+0x238c] ;  /* 0x00238c0001157983 */ /* 0x000f280000300800 */
[----:B------:R-:W4:Y:S04]  /*65610*/  LDL.LU R22, [R1+0x2388] ;  /* 0x0023880001167983 */ /* 0x000f280000300800 */
[----:B------:R-:W4:Y:S01]  /*65620*/  LDL.LU R13, [R1+0x130] ;  /* 0x00013000010d7983 */ /* 0x000f220000300800 */
[----:B--2---:R-:W-:-:S03]  /*65630*/  PRMT R10, R10, 0x3340, R1 ;  /* 0x000033400a0a7816 */ /* 0x004fc60000000001 */
[----:B------:R0:W-:Y:S01]  /*65640*/  STL [R1+0x1ec], R9 ;  /* 0x0001ec0901007387 */ /* 0x0001e20000100800 */
[--C-:B------:R-:W-:Y:S02]  /*65650*/  PRMT R11, R11, 0x3340, R1.reuse ;  /* 0x000033400b0b7816 */ /* 0x100fe40000000001 */
[----:B------:R-:W-:Y:S01]  /*65660*/  PRMT R10, R14, 0x5410, R10 ;  /* 0x000054100e0a7816 */ /* 0x000fe2000000000a */
[----:B0-----:R-:W2:Y:S01]  /*65670*/  LDL.LU R9, [R1+0x12c] ;  /* 0x00012c0001097983 */ /* 0x001ea20000300800 */
[----:B------:R-:W-:Y:S02]  /*65680*/  PRMT R12, R12, 0x3340, R1 ;  /* 0x000033400c0c7816 */ /* 0x000fe40000000001 */
[----:B------:R-:W-:Y:S02]  /*65690*/  PRMT R14, R15, 0x5410, R11 ;  /* 0x000054100f0e7816 */ /* 0x000fe4000000000b */
[----:B------:R-:W2:Y:S04]  /*656a0*/  LDL.LU R11, [R1+0x3c] ;  /* 0x00003c00010b7983 */ /* 0x000ea80000300800 */
[----:B------:R0:W-:Y:S04]  /*656b0*/  STL [R1+0x1e8], R10 ;  /* 0x0001e80a01007387 */ /* 0x0001e80000100800 */
[----:B------:R1:W-:Y:S01]  /*656c0*/  STL [R1+0x238], R14 ;  /* 0x0002380e01007387 */ /* 0x0003e20000100800 */
[----:B0-----:R-:W-:-:S03]  /*656d0*/  PRMT R10, R16, 0x5410, R12 ;  /* 0x00005410100a7816 */ /* 0x001fc6000000000c */
[----:B------:R-:W2:Y:S01]  /*656e0*/  LDL.LU R12, [R1+0x38] ;  /* 0x00003800010c7983 */ /* 0x000ea20000300800 */
[----:B-1----:R-:W-:-:S03]  /*656f0*/  LOP3.LUT R14, R23, 0xffff, RZ, 0xc0, !PT ;  /* 0x0000ffff170e7812 */ /* 0x002fc600078ec0ff */
[----:B------:R4:W-:Y:S01]  /*65700*/  STL [R1+0x230], R10 ;  /* 0x0002300a01007387 */ /* 0x0009e20000100800 */
[----:B------:R-:W-:Y:S02]  /*65710*/  LOP3.LUT R23, R20, 0xffff, RZ, 0xc0, !PT ;  /* 0x0000ffff14177812 */ /* 0x000fe400078ec0ff */
[----:B---3--:R-:W-:Y:S02]  /*65720*/  LOP3.LUT R20, R6, 0xffff, RZ, 0xc0, !PT ;  /* 0x0000ffff06147812 */ /* 0x008fe400078ec0ff */
[----:B----4-:R-:W-:Y:S02]  /*65730*/  LOP3.LUT R10, R24, 0xffff, RZ, 0xc0, !PT ;  /* 0x0000ffff180a7812 */ /* 0x010fe400078ec0ff */
[----:B------:R-:W-:Y:S02]  /*65740*/  LOP3.LUT R15, R13, 0xffff, RZ, 0xc0, !PT ;  /* 0x0000ffff0d0f7812 */ /* 0x000fe400078ec0ff */
[----:B------:R-:W-:-:S03]  /*65750*/  LOP3.LUT R13, R27, 0xffff, RZ, 0xc0, !PT ;  /* 0x0000ffff1b0d7812 */ /* 0x000fc600078ec0ff */
[----:B------:R-:W-:Y:S01]  /*65760*/  STL [R1+0x130], R15 ;  /* 0x0001300f01007387 */ /* 0x000fe20000100800 */
[----:B------:R-:W-:-:S03]  /*65770*/  LOP3.LUT R27, R0, 0xffff, RZ, 0xc0, !PT ;  /* 0x0000ffff001b7812 */ /* 0x000fc600078ec0ff */
[----:B------:R0:W-:Y:S01]  /*65780*/  STL [R1+0xfc], R13 ;  /* 0x0000fc0d01007387 */ /* 0x0001e20000100800 */
[----:B--2---:R-:W-:Y:S02]  /*65790*/  LOP3.LUT R16, R9, 0xffff, RZ, 0xc0, !PT ;  /* 0x0000ffff09107812 */ /* 0x004fe400078ec0ff */
[----:B------:R-:W-:-:S03]  /*657a0*/  LOP3.LUT R0, R2, 0xffff, RZ, 0xc0, !PT ;  /* 0x0000ffff02007812 */ /* 0x000fc600078ec0ff */
[----:B------:R-:W-:Y:S01]  /*657b0*/  STL [R1+0x178], R16 ;  /* 0x0001781001007387 */ /* 0x000fe20000100800 */
[----:B------:R-:W-:-:S03]  /*657c0*/  LOP3.LUT R9, R29, 0xffff, RZ, 0xc0, !PT ;  /* 0x0000ffff1d097812 */ /* 0x000fc600078ec0ff */
[----:B------:R1:W-:Y:S04]  /*657d0*/  STL [R1+0xf4], R14 ;  /* 0x0000f40e01007387 */ /* 0x0003e80000100800 */
[----:B------:R-:W2:Y:S04]  /*657e0*/  LDL.LU R6, [R1+0xcc] ;  /* 0x0000cc0001067983 */ /* 0x000ea80000300800 */
[----:B------:R-:W-:Y:S01]  /*657f0*/  STL [R1+0x12c], R23 ;  /* 0x00012c1701007387 */ /* 0x000fe20000100800 */
[----:B------:R-:W-:-:S03]  /*65800*/  LOP3.LUT R11, R11, 0xffff, RZ, 0xc0, !PT ;  /* 0x0000ffff0b0b7812 */ /* 0x000fc600078ec0ff */
[----:B------:R-:W-:Y:S01]  /*65810*/  STL [R1+0x16c], R20 ;  /* 0x00016c1401007387 */ /* 0x000fe20000100800 */
[----:B------:R-:W-:-:S03]  /*65820*/  LOP3.LUT R12, R12, 0xffff, RZ, 0xc0, !PT ;  /* 0x0000ffff0c0c7812 */ /* 0x000fc600078ec0ff */
[----:B------:R-:W3:Y:S01]  /*65830*/  LDL.LU R29, [R1+0xc8] ;  /* 0x0000c800011d7983 */ /* 0x000ee20000300800 */
[----:B0-----:R-:W-:-:S03]  /*65840*/  PRMT R13, R13, 0x3340, R27 ;  /* 0x000033400d0d7816 */ /* 0x001fc6000000001b */
[----:B------:R-:W-:Y:S04]  /*65850*/  STL [R1+0x78], R0 ;  /* 0x0000780001007387 */ /* 0x000fe80000100800 */
[----:B------:R-:W4:Y:S04]  /*65860*/  LDL.LU R2, [R1+0x80] ;  /* 0x0000800001027983 */ /* 0x000f280000300800 */
[----:B------:R0:W-:Y:S01]  /*65870*/  STL [R1+0x8], R9 ;  /* 0x0000080901007387 */ /* 0x0001e20000100800 */
[----:B-1----:R-:W-:-:S03]  /*65880*/  PRMT R14, R14, 0x3340, R0 ;  /* 0x000033400e0e7816 */ /* 0x002fc60000000000 */
[----:B------:R-:W4:Y:S01]  /*65890*/  LDL.LU R24, [R1+0x7c] ;  /* 0x00007c0001187983 */ /* 0x000f220000300800 */
[----:B------:R-:W-:-:S03]  /*658a0*/  PRMT R15, R15, 0x3340, R23 ;  /* 0x000033400f0f7816 */ /* 0x000fc60000000017 */
[----:B------:R1:W-:Y:S01]  /*658b0*/  STL [R1+0x74], R10 ;  /* 0x0000740a01007387 */ /* 0x0003e20000100800 */
[----:B0-----:R-:W-:-:S03]  /*658c0*/  PRMT R9, R9, 0x3340, R1 ;  /* 0x0000334009097816 */ /* 0x001fc60000000001 */
[----:B------:R0:W-:Y:S01]  /*658d0*/  STL [R1+0x15c], R11 ;  /* 0x00015c0b01007387 */ /* 0x0001e20000100800 */
[----:B------:R-:W-:-:S03]  /*658e0*/  PRMT R9, R13, 0x5410, R9 ;  /* 0x000054100d097816 */ /* 0x000fc60000000009 */
[----:B------:R0:W-:Y:S01]  /*658f0*/  STL [R1+0x160], R12 ;  /* 0x0001600c01007387 */ /* 0x0001e20000100800 */
[----:B-1----:R-:W-:-:S03]  /*65900*/  PRMT R10, R10, 0x3340, R1 ;  /* 0x000033400a0a7816 */ /* 0x002fc60000000001 */
[----:B------:R-:W4:Y:S01]  /*65910*/  LDL.LU R0, [R1+0x2384] ;  /* 0x0023840001007983 */ /* 0x000f220000300800 */
[----:B------:R-:W-:Y:S02]  /*65920*/  PRMT R16, R16, 0x3340, R20 ;  /* 0x0000334010107816 */ /* 0x000fe40000000014 */
[----:B0-----:R-:W-:Y:S01]  /*65930*/  PRMT R11, R11, 0x3340, R1 ;  /* 0x000033400b0b7816 */ /* 0x001fe20000000001 */
[----:B------:R-:W4:Y:S01]  /*65940*/  LDL.LU R23, [R1+0x2380] ;  /* 0x0023800001177983 */ /* 0x000f220000300800 */
[----:B------:R-:W-:-:S03]  /*65950*/  PRMT R10, R14, 0x5410, R10 ;  /* 0x000054100e0a7816 */ /* 0x000fc6000000000a */
[----:B------:R-:W4:Y:S01]  /*65960*/  LDL.LU R20, [R1+0x237c] ;  /* 0x00237c0001147983 */ /* 0x000f220000300800 */
[----:B------:R-:W-:-:S03]  /*65970*/  PRMT R11, R15, 0x5410, R11 ;  /* 0x000054100f0b7816 */ /* 0x000fc6000000000b */
[----:B------:R-:W4:Y:S01]  /*65980*/  LDL.LU R13, [R1+0x108] ;  /* 0x00010800010d7983 */ /* 0x000f220000300800 */
[----:B------:R-:W-:-:S03]  /*65990*/  PRMT R12, R12, 0x3340, R1 ;  /* 0x000033400c0c7816 */ /* 0x000fc60000000001 */
[----:B------:R0:W-:Y:S01]  /*659a0*/  STL [R1+0x1c8], R9 ;  /* 0x0001c80901007387 */ /* 0x0001e20000100800 */
[----:B------:R-:W-:-:S03]  /*659b0*/  PRMT R12, R16, 0x5410, R12 ;  /* 0x00005410100c7816 */ /* 0x000fc6000000000c */
[----:B0-----:R-:W4:Y:S04]  /*659c0*/  LDL.LU R9, [R1+0x10] ;  /* 0x0000100001097983 */ /* 0x001f280000300800 */
[----:B------:R-:W4:Y:S04]  /*659d0*/  LDL.LU R14, [R1+0x104] ;  /* 0x00010400010e7983 */ /* 0x000f280000300800 */
[----:B------:R0:W-:Y:S04]  /*659e0*/  STL [R1+0x1c0], R10 ;  /* 0x0001c00a01007387 */ /* 0x0001e80000100800 */
[----:B0-----:R-:W4:Y:S04]  /*659f0*/  LDL.LU R10, [R1+0xc] ;  /* 0x00000c00010a7983 */ /* 0x001f280000300800 */
[----:B------:R-:W4:Y:S04]  /*65a00*/  LDL.LU R15, [R1+0x13c] ;  /* 0x00013c00010f7983 */ /* 0x000f280000300800 */
[----:B------:R0:W-:Y:S04]  /*65a10*/  STL [R1+0x224], R11 ;  /* 0x0002240b01007387 */ /* 0x0001e80000100800 */
[----:B0-----:R-:W4:Y:S04]  /*65a20*/  LDL.LU R11, [R1+0x44] ;  /* 0x00004400010b7983 */ /* 0x001f280000300800 */
[----:B------:R-:W4:Y:S04]  /*65a30*/  LDL.LU R16, [R1+0x138] ;  /* 0x0001380001107983 */ /* 0x000f280000300800 */
[----:B------:R0:W-:Y:S04]  /*65a40*/  STL [R1+0x234], R12 ;  /* 0x0002340c01007387 */ /* 0x0001e80000100800 */
[----:B0-----:R-:W4:Y:S01]  /*65a50*/  LDL.LU R12, [R1+0x40] ;  /* 0x00004000010c7983 */ /* 0x001f220000300800 */
[----:B--2---:R-:W-:-:S02]  /*65a60*/  LOP3.LUT R6, R6, 0xffff, RZ, 0xc0, !PT ;  /* 0x0000ffff06067812 */ /* 0x004fc400078ec0ff */
[----:B---3--:R-:W-:Y:S02]  /*65a70*/  LOP3.LUT R29, R29, 0xffff, RZ, 0xc0, !PT ;  /* 0x0000ffff1d1d7812 */ /* 0x008fe400078ec0ff */
[----:B----4-:R-:W-:Y:S02]  /*65a80*/  LOP3.LUT R2, R2, 0xffff, RZ, 0xc0, !PT ;  /* 0x0000ffff02027812 */ /* 0x010fe400078ec0ff */
[----:B------:R-:W-:Y:S02]  /*65a90*/  LOP3.LUT R24, R24, 0xffff, RZ, 0xc0, !PT ;  /* 0x0000ffff18187812 */ /* 0x000fe400078ec0ff */
[----:B------:R-:W-:Y:S02]  /*65aa0*/  LOP3.LUT R13, R13, 0xffff, RZ, 0xc0, !PT ;  /* 0x0000ffff0d0d7812 */ /* 0x000fe400078ec0ff */
[----:B------:R-:W-:Y:S02]  /*65ab0*/  LOP3.LUT R9, R9, 0xffff, RZ, 0xc0, !PT ;  /* 0x0000ffff09097812 */ /* 0x000fe400078ec0ff */
[----:B------:R-:W-:-:S02]  /*65ac0*/  LOP3.LUT R14, R14, 0xffff, RZ, 0xc0, !PT ;  /* 0x0000ffff0e0e7812 */ /* 0x000fc400078ec0ff */
[----:B------:R-:W-:-:S05]  /*65ad0*/  LOP3.LUT R15, R15, 0xffff, RZ, 0xc0, !PT ;  /* 0x0000ffff0f0f7812 */ /* 0x000fca00078ec0ff */
[----:B------:R-:W-:Y:S01]  /*65ae0*/  STL [R1+0x168], R15 ;  /* 0x0001680f01007387 */ /* 0x000fe20000100800 */
[----:B------:R-:W-:-:S03]  /*65af0*/  LOP3.LUT R10, R10, 0xffff, RZ, 0xc0, !PT ;  /* 0x0000ffff0a0a7812 */ /* 0x000fc600078ec0ff */
[----:B------:R0:W-:Y:S01]  /*65b00*/  STL [R1+0xc4], R13 ;  /* 0x0000c40d01007387 */ /* 0x0001e20000100800 */
[----:B------:R-:W-:Y:S02]  /*65b10*/  LOP3.LUT R16, R16, 0xffff, RZ, 0xc0, !PT ;  /* 0x0000ffff10107812 */ /* 0x000fe400078ec0ff */
[----:B------:R-:W-:-:S03]  /*65b20*/  LOP3.LUT R11, R11, 0xffff, RZ, 0xc0, !PT ;  /* 0x0000ffff0b0b7812 */ /* 0x000fc600078ec0ff */
[----:B------:R-:W-:Y:S04]  /*65b30*/  STL [R1+0x190], R16 ;  /* 0x0001901001007387 */ /* 0x000fe80000100800 */
[----:B------:R1:W-:Y:S04]  /*65b40*/  STL [R1+0x138], R14 ;  /* 0x0001380e01007387 */ /* 0x0003e80000100800 */
[----:B------:R-:W-:Y:S01]  /*65b50*/  STL [R1+0x13c], R6 ;  /* 0x00013c0601007387 */ /* 0x000fe20000100800 */
[----:B------:R-:W-:-:S03]  /*65b60*/  LOP3.LUT R12, R12, 0xffff, RZ, 0xc0, !PT ;  /* 0x0000ffff0c0c7812 */ /* 0x000fc600078ec0ff */
[----:B------:R-:W-:Y:S01]  /*65b70*/  STL [R1+0x38], R2 ;  /* 0x0000380201007387 */ /* 0x000fe20000100800 */
[----:B0-----:R-:W-:-:S03]  /*65b80*/  PRMT R13, R13, 0x3340, R2 ;  /* 0x000033400d0d7816 */ /* 0x001fc60000000002 */
[----:B------:R-:W-:Y:S04]  /*65b90*/  STL [R1+0x188], R29 ;  /* 0x0001881d01007387 */ /* 0x000fe80000100800 */
[----:B------:R0:W-:Y:S01]  /*65ba0*/  STL [R1+0xc8], R9 ;  /* 0x0000c80901007387 */ /* 0x0001e20000100800 */
[----:B-1----:R-:W-:-:S03]  /*65bb0*/  PRMT R14, R14, 0x3340, R24 ;  /* 0x000033400e0e7816 */ /* 0x002fc60000000018 */
[----:B------:R-:W-:Y:S04]  /*65bc0*/  STL [R1+0x104], R24 ;  /* 0x0001041801007387 */ /* 0x000fe80000100800 */
[----:B------:R1:W-:Y:S01]  /*65bd0*/  STL [R1+0xc], R10 ;  /* 0x00000c0a01007387 */ /* 0x0003e20000100800 */
[----:B0-----:R-:W-:-:S03]  /*65be0*/  PRMT R9, R9, 0x3340, R1 ;  /* 0x0000334009097816 */ /* 0x001fc60000000001 */
[----:B------:R0:W-:Y:S01]  /*65bf0*/  STL [R1+0x170], R11 ;  /* 0x0001700b01007387 */ /* 0x0001e20000100800 */
[----:B------:R-:W-:Y:S02]  /*65c00*/  PRMT R15, R15, 0x3340, R6 ;  /* 0x000033400f0f7816 */ /* 0x000fe40000000006 */
[----:B------:R-:W-:Y:S01]  /*65c10*/  PRMT R9, R13, 0x5410, R9 ;  /* 0x000054100d097816 */ /* 0x000fe20000000009 */
[----:B------:R2:W-:Y:S01]  /*65c20*/  STL [R1+0x174], R12 ;  /* 0x0001740c01007387 */ /* 0x0005e20000100800 */
[----:B-1----:R-:W-:-:S03]  /*65c30*/  PRMT R10, R10, 0x3340, R1 ;  /* 0x000033400a0a7816 */ /* 0x002fc60000000001 */
[----:B------:R-:W3:Y:S01]  /*65c40*/  LDL.LU R2, [R1+0x2378] ;  /* 0x0023780001027983 */ /* 0x000ee20000300800 */
[----:B------:R-:W-:Y:S02]  /*65c50*/  PRMT R16, R16, 0x3340, R29 ;  /* 0x0000334010107816 */ /* 0x000fe4000000001d */
[----:B0-----:R-:W-:Y:S01]  /*65c60*/  PRMT R11, R11, 0x3340, R1 ;  /* 0x000033400b0b7816 */ /* 0x001fe20000000001 */
[----:B------:R-:W4:Y:S01]  /*65c70*/  LDL.LU R24, [R1+0x2374] ;  /* 0x0023740001187983 */ /* 0x000f220000300800 */
[----:B------:R-:W-:-:S03]  /*65c80*/  PRMT R10, R14, 0x5410, R10 ;  /* 0x000054100e0a7816 */ /* 0x000fc6000000000a */
[----:B------:R-:W4:Y:S01]  /*65c90*/  LDL.LU R6, [R1+0x2370] ;  /* 0x0023700001067983 */ /* 0x000f220000300800 */
[----:B------:R-:W-:-:S03]  /*65ca0*/  PRMT R11, R15, 0x5410, R11 ;  /* 0x000054100f0b7816 */ /* 0x000fc6000000000b */
[----:B------:R-:W3:Y:S01]  /*65cb0*/  LDL.LU R29, [R1+0x236c] ;  /* 0x00236c00011d7983 */ /* 0x000ee20000300800 */
[----:B--2---:R-:W-:-:S03]  /*65cc0*/  PRMT R12, R12, 0x3340, R1 ;  /* 0x000033400c0c7816 */ /* 0x004fc60000000001 */
[----:B------:R-:W2:Y:S04]  /*65cd0*/  LDL.LU R13, [R1+0x8c] ;  /* 0x00008c00010d7983 */ /* 0x000ea80000300800 */
[----:B------:R0:W-:Y:S01]  /*65ce0*/  STL [R1+0x1e0], R9 ;  /* 0x0001e00901007387 */ /* 0x0001e20000100800 */
[----:B------:R-:W-:-:S03]  /*65cf0*/  PRMT R16, R16, 0x5410, R12 ;  /* 0x0000541010107816 */ /* 0x000fc6000000000c */
[----:B0-----:R-:W4:Y:S04]  /*65d00*/  LDL.LU R9, [R1+0x34] ;  /* 0x0000340001097983 */ /* 0x001f280000300800 */
[----:B------:R-:W3:Y:S04]  /*65d10*/  LDL.LU R14, [R1+0x114] ;  /* 0x00011400010e7983 */ /* 0x000ee80000300800 */
[----:B------:R0:W-:Y:S04]  /*65d20*/  STL [R1+0x1dc], R10 ;  /* 0x0001dc0a01007387 */ /* 0x0001e80000100800 */
[----:B0-----:R-:W4:Y:S04]  /*65d30*/  LDL.LU R10, [R1+0x30] ;  /* 0x00003000010a7983 */ /* 0x001f280000300800 */
[----:B------:R-:W2:Y:S04]  /*65d40*/  LDL.LU R15, [R1+0x90] ;  /* 0x00009000010f7983 */ /* 0x000ea80000300800 */
[----:B------:R0:W-:Y:S04]  /*65d50*/  STL [R1+0x22c], R11 ;  /* 0x00022c0b01007387 */ /* 0x0001e80000100800 */
[----:B0-----:R-:W4:Y:S04]  /*65d60*/  LDL.LU R11, [R1+0x4] ;  /* 0x00000400010b7983 */ /* 0x001f280000300800 */
[----:B------:R-:W2:Y:S04]  /*65d70*/  LDL.LU R12, [R1+0x110] ;  /* 0x00011000010c7983 */ /* 0x000ea80000300800 */
[----:B------:R2:W-:Y:S01]  /*65d80*/  STL [R1+0x220], R16 ;  /* 0x0002201001007387 */ /* 0x0005e20000100800 */
[----:B---3--:R-:W-:-:S02]  /*65d90*/  LOP3.LUT R14, R14, 0xffff, RZ, 0xc0, !PT ;  /* 0x0000ffff0e0e7812 */ /* 0x008fc400078ec0ff */
[----:B--2---:R-:W-:Y:S02]  /*65da0*/  LOP3.LUT R16, R12, 0xffff, RZ, 0xc0, !PT ;  /* 0x0000ffff0c107812 */ /* 0x004fe400078ec0ff */
[----:B------:R-:W-:-:S03]  /*65db0*/  LOP3.LUT R12, R15, 0xffff, RZ, 0xc0, !PT ;  /* 0x0000ffff0f0c7812 */ /* 0x000fc600078ec0ff */
[----:B------:R-:W-:Y:S04]  /*65dc0*/  STL [R1+0x18c], R16 ;  /* 0x00018c1001007387 */ /* 0x000fe80000100800 */
[----:B------:R-:W-:Y:S04]  /*65dd0*/  STL [R1+0x108], R14 ;  /* 0x0001080e01007387 */ /* 0x000fe80000100800 */
[----:B------:R0:W-:Y:S04]  /*65de0*/  STL [R1+0xcc], R12 ;  /* 0x0000cc0c01007387 */ /* 0x0001e80000100800 */
[----:B------:R-:W2:Y:S01]  /*65df0*/  LDL R15, [R1+0xcc] ;  /* 0x0000cc00010f7983 */ /* 0x000ea20000100800 */
[----:B----4-:R-:W-:-:S02]  /*65e00*/  LOP3.LUT R11, R11, 0xffff, RZ, 0xc0, !PT ;  /* 0x0000ffff0b0b7812 */ /* 0x010fc400078ec0ff */
[----:B------:R-:W-:-:S03]  /*65e10*/  LOP3.LUT R13, R13, 0xffff, RZ, 0xc0, !PT ;  /* 0x0000ffff0d0d7812 */ /* 0x000fc600078ec0ff */
[----:B------:R1:W-:Y:S01]  /*65e20*/  STL [R1+0x110], R11 ;  /* 0x0001100b01007387 */ /* 0x0003e20000100800 */
[----:B0-----:R-:W-:-:S03]  /*65e30*/  LOP3.LUT R12, R29, 0xffff, RZ, 0xc0, !PT ;  /* 0x0000ffff1d0c7812 */ /* 0x001fc600078ec0ff */
[----:B------:R-:W-:Y:S04]  /*65e40*/  STL [R1+0x17c], R13 ;  /* 0x00017c0d01007387 */ /* 0x000fe80000100800 */
[----:B------:R-:W3:Y:S01]  /*65e50*/  LDL.LU R29, [R1+0x18c] ;  /* 0x00018c00011d7983 */ /* 0x000ee20000300800 */
[----:B-1----:R-:W-:-:S03]  /*65e60*/  PRMT R11, R11, 0x3340, R1 ;  /* 0x000033400b0b7816 */ /* 0x002fc60000000001 */
[----:B------:R0:W-:Y:S01]  /*65e70*/  STL [R1+0x114], R12 ;  /* 0x0001140c01007387 */ /* 0x0001e20000100800 */
[----:B------:R-:W-:Y:S02]  /*65e80*/  SHF.R.U32.HI R10, RZ, 0x8, R10 ;  /* 0x00000008ff0a7819 */ /* 0x000fe4000001160a */
[----:B------:R-:W-:Y:S01]  /*65e90*/  SHF.R.U32.HI R9, RZ, 0x8, R9 ;  /* 0x00000008ff097819 */ /* 0x000fe20000011609 */
[----:B------:R-:W4:Y:S01]  /*65ea0*/  LDL.LU R16, [R1+0x94] ;  /* 0x0000940001107983 */ /* 0x000f220000300800 */
[----:B0-----:R-:W-:Y:S02]  /*65eb0*/  PRMT R12, R12, 0x3340, R1 ;  /* 0x000033400c0c7816 */ /* 0x001fe40000000001 */
[----:B------:R-:W-:Y:S02]  /*65ec0*/  LOP3.LUT R10, R10, 0xffff, RZ, 0xc0, !PT ;  /* 0x0000ffff0a0a7812 */ /* 0x000fe400078ec0ff */
[----:B------:R-:W-:-:S04]  /*65ed0*/  LOP3.LUT R9, R9, 0xffff, RZ, 0xc0, !PT ;  /* 0x0000ffff09097812 */ /* 0x000fc800078ec0ff */
[----:B------:R-:W-:Y:S02]  /*65ee0*/  PRMT R9, R9, 0x3340, R10 ;  /* 0x0000334009097816 */ /* 0x000fe4000000000a */
[----:B--2---:R-:W-:Y:S02]  /*65ef0*/  PRMT R14, R14, 0x3340, R15 ;  /* 0x000033400e0e7816 */ /* 0x004fe4000000000f */
[----:B------:R-:W0:Y:S02]  /*65f00*/  S2R R15, SR_TID.X ;  /* 0x00000000000f7919 */ /* 0x000e240000002100 */
[----:B------:R-:W-:Y:S02]  /*65f10*/  PRMT R14, R14, 0x5410, R11 ;  /* 0x000054100e0e7816 */ /* 0x000fe4000000000b */
[----:B------:R-:W2:Y:S01]  /*65f20*/  LDL.LU R11, [R1+0x50] ;  /* 0x00005000010b7983 */ /* 0x000ea20000300800 */
[----:B---3--:R-:W-:-:S03]  /*65f30*/  PRMT R13, R29, 0x3340, R13 ;  /* 0x000033401d0d7816 */ /* 0x008fc6000000000d */
[----:B------:R1:W-:Y:S01]  /*65f40*/  STL [R1+0x1e4], R14 ;  /* 0x0001e40e01007387 */ /* 0x0003e20000100800 */
[----:B------:R-:W-:-:S03]  /*65f50*/  PRMT R13, R13, 0x5410, R12 ;  /* 0x000054100d0d7816 */ /* 0x000fc6000000000c */
[----:B-1----:R-:W3:Y:S04]  /*65f60*/  LDL.LU R14, [R1+0x20] ;  /* 0x00002000010e7983 */ /* 0x002ee80000300800 */
[----:B------:R-:W4:Y:S01]  /*65f70*/  LDL.LU R12, [R1+0x48] ;  /* 0x00004800010c7983 */ /* 0x000f220000300800 */
[----:B0-----:R-:W-:-:S03]  /*65f80*/  IMAD.SHL.U32 R15, R15, 0x8, RZ ;  /* 0x000000080f0f7824 */ /* 0x001fc600078e00ff */
[----:B------:R0:W-:Y:S02]  /*65f90*/  STL [R1+0x1d8], R13 ;  /* 0x0001d80d01007387 */ /* 0x0001e40000100800 */
[----:B------:R-:W-:-:S05]  /*65fa0*/  LOP3.LUT R15, R15, 0x100, RZ, 0xc0, !PT ;  /* 0x000001000f0f7812 */ /* 0x000fca00078ec0ff */
[----:B------:R-:W-:Y:S01]  /*65fb0*/  IMAD.IADD R21, R15, 0x1, R21 ;  /* 0x000000010f157824 */ /* 0x000fe200078e0215 */
[----:B0-----:R-:W3:Y:S04]  /*65fc0*/  LDL.LU R13, [R1+0x54] ;  /* 0x00005400010d7983 */ /* 0x001ee80000300800 */
[----:B------:R-:W2:Y:S04]  /*65fd0*/  LDL.LU R15, [R1+0x58] ;  /* 0x00005800010f7983 */ /* 0x000ea80000300800 */
[----:B------:R-:W4:Y:S04]  /*65fe0*/  LDL.LU R10, [R1+0x4c] ;  /* 0x00004c00010a7983 */ /* 0x000f280000300800 */
[----:B------:R4:W-:Y:S01]  /*65ff0*/  STL [R1+0xbc], R9 ;  /* 0x0000bc0901007387 */ /* 0x0009e20000100800 */
[----:B------:R-:W-:-:S02]  /*66000*/  SHF.R.U32.HI R20, RZ, 0x8, R20 ;  /* 0x00000008ff147819 */ /* 0x000fc40000011614 */
[----:B------:R-:W-:Y:S02]  /*66010*/  SHF.R.U32.HI R2, RZ, 0x8, R2 ;  /* 0x00000008ff027819 */ /* 0x000fe40000011602 */
[----:B------:R-:W-:Y:S02]  /*66020*/  SHF.R.U32.HI R6, RZ, 0x8, R6 ;  /* 0x00000008ff067819 */ /* 0x000fe40000011606 */
[----:B------:R-:W-:Y:S02]  /*66030*/  SHF.R.U32.HI R0, RZ, 0x8, R0 ;  /* 0x00000008ff007819 */ /* 0x000fe40000011600 */
[----:B------:R-:W-:Y:S02]  /*66040*/  LOP3.LUT R20, R20, 0xffff, RZ, 0xc0, !PT ;  /* 0x0000ffff14147812 */ /* 0x000fe400078ec0ff */
[----:B------:R-:W-:Y:S02]  /*66050*/  LOP3.LUT R2, R2, 0xffff, RZ, 0xc0, !PT ;  /* 0x0000ffff02027812 */ /* 0x000fe400078ec0ff */
[----:B----4-:R-:W-:-:S02]  /*66060*/  SHF.R.U32.HI R9, RZ, 0x8, R10 ;  /* 0x00000008ff097819 */ /* 0x010fc4000001160a */
[----:B--2---:R-:W-:Y:S02]  /*66070*/  SHF.R.U32.HI R10, RZ, 0x8, R15 ;  /* 0x00000008ff0a7819 */ /* 0x004fe4000001160f */
[----:B------:R-:W2:Y:S01]  /*66080*/  LDL.LU R15, [R1+0xb0] ;  /* 0x0000b000010f7983 */ /* 0x000ea20000300800 */
[----:B------:R-:W-:Y:S02]  /*66090*/  LOP3.LUT R9, R9, 0xffff, RZ, 0xc0, !PT ;  /* 0x0000ffff09097812 */ /* 0x000fe400078ec0ff */
[----:B------:R-:W-:Y:S02]  /*660a0*/  SHF.R.U32.HI R11, RZ, 0x8, R11 ;  /* 0x00000008ff0b7819 */ /* 0x000fe4000001160b */
[----:B------:R-:W-:Y:S02]  /*660b0*/  PRMT R9, R9, 0x3340, R1 ;  /* 0x0000334009097816 */ /* 0x000fe40000000001 */
[----:B------:R-:W-:Y:S02]  /*660c0*/  SHF.R.U32.HI R12, RZ, 0x8, R12 ;  /* 0x00000008ff0c7819 */ /* 0x000fe4000001160c */
[----:B------:R-:W-:-:S02]  /*660d0*/  LOP3.LUT R11, R11, 0xffff, RZ, 0xc0, !PT ;  /* 0x0000ffff0b0b7812 */ /* 0x000fc400078ec0ff */
[----:B------:R-:W-:Y:S01]  /*660e0*/  LOP3.LUT R10, R10, 0xffff, RZ, 0xc0, !PT ;  /* 0x0000ffff0a0a7812 */ /* 0x000fe200078ec0ff */
[----:B------:R0:W-:Y:S01]  /*660f0*/  STL [R1+0x4], R9 ;  /* 0x0000040901007387 */ /* 0x0001e20000100800 */
[----:B---3--:R-:W-:Y:S02]  /*66100*/  SHF.R.U32.HI R13, RZ, 0x8, R13 ;  /* 0x00000008ff0d7819 */ /* 0x008fe4000001160d */
[----:B------:R-:W-:Y:S02]  /*66110*/  SHF.R.U32.HI R14, RZ, 0x8, R14 ;  /* 0x00000008ff0e7819 */ /* 0x000fe4000001160e */
[----:B------:R-:W-:Y:S02]  /*66120*/  LOP3.LUT R12, R12, 0xffff, RZ, 0xc0, !PT ;  /* 0x0000ffff0c0c7812 */ /* 0x000fe400078ec0ff */
[----:B------:R-:W-:Y:S02]  /*66130*/  LOP3.LUT R14, R14, 0xffff, RZ, 0xc0, !PT ;  /* 0x0000ffff0e0e7812 */ /* 0x000fe400078ec0ff */
[----:B0-----:R-:W-:-:S02]  /*66140*/  PRMT R9, R10, 0x3340, R11 ;  /* 0x000033400a097816 */ /* 0x001fc4000000000b */
[----:B------:R-:W-:Y:S01]  /*66150*/  LOP3.LUT R13, R13, 0xffff, RZ, 0xc0, !PT ;  /* 0x0000ffff0d0d7812 */ /* 0x000fe200078ec0ff */
[----:B------:R-:W3:Y:S01]  /*66160*/  LDL.LU R11, [R1+0xc0] ;  /* 0x0000c000010b7983 */ /* 0x000ee20000300800 */
[----:B------:R-:W-:Y:S02]  /*66170*/  PRMT R12, R12, 0x3340, R1 ;  /* 0x000033400c0c7816 */ /* 0x000fe40000000001 */
[----:B------:R-:W-:Y:S01]  /*66180*/  PRMT R10, R13, 0x3340, R14 ;  /* 0x000033400d0a7816 */ /* 0x000fe2000000000e */
[----:B------:R0:W-:Y:S04]  /*66190*/  STL [R1+0xac], R9 ;  /* 0x0000ac0901007387 */ /* 0x0001e80000100800 */
[----:B------:R-:W-:Y:S01]  /*661a0*/  STL [R1], R12 ;  /* 0x0000000c01007387 */ /* 0x000fe20000100800 */
[----:B0-----:R-:W-:-:S03]  /*661b0*/  SHF.R.U32.HI R9, RZ, 0x8, R16 ;  /* 0x00000008ff097819 */ /* 0x001fc60000011610 */
[----:B------:R-:W4:Y:S01]  /*661c0*/  LDL.LU R16, [R1+0xb8] ;  /* 0x0000b80001107983 */ /* 0x000f220000300800 */
[----:B------:R-:W-:-:S03]  /*661d0*/  LOP3.LUT R9, R9, 0xffff, RZ, 0xc0, !PT ;  /* 0x0000ffff09097812 */ /* 0x000fc600078ec0ff */
[----:B------:R0:W-:Y:S01]  /*661e0*/  STL [R1+0xa8], R10 ;  /* 0x0000a80a01007387 */ /* 0x0001e20000100800 */
[----:B------:R-:W-:Y:S02]  /*661f0*/  SHF.R.U32.HI R22, RZ, 0x8, R22 ;  /* 0x00000008ff167819 */ /* 0x000fe40000011616 */
[----:B0-----:R-:W-:Y:S02]  /*66200*/  LOP3.LUT R10, R6, 0xffff, RZ, 0xc0, !PT ;  /* 0x0000ffff060a7812 */ /* 0x001fe400078ec0ff */
[----:B------:R-:W-:Y:S02]  /*66210*/  LOP3.LUT R6, R0, 0xffff, RZ, 0xc0, !PT ;  /* 0x0000ffff00067812 */ /* 0x000fe400078ec0ff */
[----:B------:R-:W-:Y:S02]  /*66220*/  PRMT R0, R9, 0x3340, R1 ;  /* 0x0000334009007816 */ /* 0x000fe40000000001 */
[----:B------:R-:W-:Y:S02]  /*66230*/  PRMT R9, R20, 0x3340, R2 ;  /* 0x0000334014097816 */ /* 0x000fe40000000002 */
[----:B------:R-:W4:Y:S01]  /*66240*/  LDL.LU R20, [R1+0xb4] ;  /* 0x0000b40001147983 */ /* 0x000f220000300800 */
[----:B------:R-:W-:-:S03]  /*66250*/  LOP3.LUT R22, R22, 0xffff, RZ, 0xc0, !PT ;  /* 0x0000ffff16167812 */ /* 0x000fc600078ec0ff */
[----:B------:R0:W-:Y:S02]  /*66260*/  STL [R1+0xa0], R9 ;  /* 0x0000a00901007387 */ /* 0x0001e40000100800 */
[----:B0-----:R-:W-:-:S05]  /*66270*/  PRMT R9, R22, 0x3340, R6 ;  /* 0x0000334016097816 */ /* 0x001fca0000000006 */
[----:B------:R2:W-:Y:S04]  /*66280*/  STL [R1+0xa4], R9 ;  /* 0x0000a40901007387 */ /* 0x0005e80000100800 */
[----:B------:R-:W4:Y:S04]  /*66290*/  LDL.LU R12, [R1+0x84] ;  /* 0x00008400010c7983 */ /* 0x000f280000300800 */
[----:B------:R-:W4:Y:S04]  /*662a0*/  LDL.LU R13, [R1+0x10c] ;  /* 0x00010c00010d7983 */ /* 0x000f280000300800 */
[----:B------:R-:W4:Y:S01]  /*662b0*/  LDL.LU R14, [R1+0xe4] ;  /* 0x0000e400010e7983 */ /* 0x000f220000300800 */
[----:B--2---:R-:W-:-:S03]  /*662c0*/  SHF.R.U32.HI R9, RZ, 0x8, R15 ;  /* 0x00000008ff097819 */ /* 0x004fc6000001160f */
[----:B------:R-:W2:Y:S01]  /*662d0*/  LDL.LU R15, [R1+0xd0] ;  /* 0x0000d000010f7983 */ /* 0x000ea20000300800 */
[----:B------:R-:W-:Y:S02]  /*662e0*/  SHF.R.U32.HI R4, RZ, 0x8, R4 ;  /* 0x00000008ff047819 */ /* 0x000fe40000011604 */
[----:B------:R-:W-:Y:S02]  /*662f0*/  SHF.R.U32.HI R3, RZ, 0x8, R3 ;  /* 0x00000008ff037819 */ /* 0x000fe40000011603 */
[----:B------:R-:W-:Y:S02]  /*66300*/  PRMT R2, R10, 0x3340, R1 ;  /* 0x000033400a027816 */ /* 0x000fe40000000001 */
[----:B------:R-:W-:Y:S02]  /*66310*/  LOP3.LUT R9, R9, 0xffff, RZ, 0xc0, !PT ;  /* 0x0000ffff09097812 */ /* 0x000fe400078ec0ff */
[----:B------:R-:W-:Y:S02]  /*66320*/  SHF.R.U32.HI R24, RZ, 0x8, R24 ;  /* 0x00000008ff187819 */ /* 0x000fe40000011618 */
[----:B---3--:R-:W-:-:S02]  /*66330*/  SHF.R.U32.HI R6, RZ, 0x8, R11 ;  /* 0x00000008ff067819 */ /* 0x008fc4000001160b */
[----:B------:R-:W-:Y:S02]  /*66340*/  LOP3.LUT R11, R4, 0xffff, RZ, 0xc0, !PT ;  /* 0x0000ffff040b7812 */ /* 0x000fe400078ec0ff */
[----:B------:R-:W-:Y:S02]  /*66350*/  LOP3.LUT R10, R6, 0xffff, RZ, 0xc0, !PT ;  /* 0x0000ffff060a7812 */ /* 0x000fe400078ec0ff */
[----:B------:R-:W-:Y:S02]  /*66360*/  LOP3.LUT R6, R3, 0xffff, RZ, 0xc0, !PT ;  /* 0x0000ffff03067812 */ /* 0x000fe400078ec0ff */
[----:B------:R-:W-:Y:S02]  /*66370*/  PRMT R10, R10, 0x3340, R9 ;  /* 0x000033400a0a7816 */ /* 0x000fe40000000009 */
[----:B------:R-:W-:Y:S02]  /*66380*/  PRMT R9, R11, 0x3340, R6 ;  /* 0x000033400b097816 */ /* 0x000fe40000000006 */
[----:B------:R-:W-:Y:S01]  /*66390*/  SHF.R.U32.HI R18, RZ, 0x8, R18 ;  /* 0x00000008ff127819 */ /* 0x000fe20000011612 */
[----:B------:R-:W-:Y:S01]  /*663a0*/  STL [R1+0x2c], R10 ;  /* 0x00002c0a01007387 */ /* 0x000fe20000100800 */
[----:B------:R-:W-:-:S03]  /*663b0*/  SHF.R.U32.HI R19, RZ, 0x8, R19 ;  /* 0x00000008ff137819 */ /* 0x000fc60000011613 */
[----:B------:R4:W-:Y:S01]  /*663c0*/  STL [R1+0x9c], R9 ;  /* 0x00009c0901007387 */ /* 0x0009e20000100800 */
[----:B------:R-:W-:Y:S02]  /*663d0*/  LOP3.LUT R24, R24, 0xffff, RZ, 0xc0, !PT ;  /* 0x0000ffff18187812 */ /* 0x000fe400078ec0ff */
[----:B------:R-:W-:Y:S02]  /*663e0*/  LOP3.LUT R18, R18, 0xffff, RZ, 0xc0, !PT ;  /* 0x0000ffff12127812 */ /* 0x000fe400078ec0ff */
[----:B------:R-:W-:Y:S02]  /*663f0*/  LOP3.LUT R19, R19, 0xffff, RZ, 0xc0, !PT ;  /* 0x0000ffff13137812 */ /* 0x000fe400078ec0ff */
[----:B----4-:R-:W-:-:S04]  /*66400*/  SHF.R.U32.HI R9, RZ, 0x8, R16 ;  /* 0x00000008ff097819 */ /* 0x010fc80000011610 */
[----:B------:R-:W-:Y:S02]  /*66410*/  LOP3.LUT R9, R9, 0xffff, RZ, 0xc0, !PT ;  /* 0x0000ffff09097812 */ /* 0x000fe400078ec0ff */
[----:B------:R-:W-:-:S04]  /*66420*/  SHF.R.U32.HI R6, RZ, 0x8, R20 ;  /* 0x00000008ff067819 */ /* 0x000fc80000011614 */
[----:B------:R-:W-:Y:S02]  /*66430*/  LOP3.LUT R10, R6, 0xffff, RZ, 0xc0, !PT ;  /* 0x0000ffff060a7812 */ /* 0x000fe400078ec0ff */
[----:B------:R-:W-:Y:S02]  /*66440*/  PRMT R3, R24, 0x3340, R1 ;  /* 0x0000334018037816 */ /* 0x000fe40000000001 */
[----:B------:R-:W-:Y:S01]  /*66450*/  PRMT R10, R10, 0x3340, R18 ;  /* 0x000033400a0a7816 */ /* 0x000fe20000000012 */
[----:B------:R-:W3:Y:S01]  /*66460*/  LDL.LU R24, [R1+0x60] ;  /* 0x0000600001187983 */ /* 0x000ee20000300800 */
[----:B------:R-:W-:Y:S02]  /*66470*/  SHF.R.U32.HI R17, RZ, 0x8, R17 ;  /* 0x00000008ff117819 */ /* 0x000fe40000011611 */
[----:B------:R-:W-:Y:S01]  /*66480*/  SHF.R.U32.HI R23, RZ, 0x8, R23 ;  /* 0x00000008ff177819 */ /* 0x000fe20000011617 */
[----:B------:R-:W4:Y:S01]  /*66490*/  LDL.LU R20, [R1+0xe8] ;  /* 0x0000e80001147983 */ /* 0x000f220000300800 */
[----:B------:R-:W-:-:S02]  /*664a0*/  PRMT R9, R9, 0x3340, R19 ;  /* 0x0000334009097816 */ /* 0x000fc40000000013 */
[----:B------:R-:W-:Y:S01]  /*664b0*/  SHF.R.U32.HI R5, RZ, 0x8, R5 ;  /* 0x00000008ff057819 */ /* 0x000fe20000011605 */
[----:B------:R-:W3:Y:S01]  /*664c0*/  LDL.LU R16, [R1+0xd8] ;  /* 0x0000d80001107983 */ /* 0x000ee20000300800 */
[----:B------:R-:W-:Y:S02]  /*664d0*/  LOP3.LUT R17, R17, 0xffff, RZ, 0xc0, !PT ;  /* 0x0000ffff11117812 */ /* 0x000fe400078ec0ff */
[----:B------:R-:W-:Y:S01]  /*664e0*/  LOP3.LUT R23, R23, 0xffff, RZ, 0xc0, !PT ;  /* 0x0000ffff17177812 */ /* 0x000fe200078ec0ff */
[----:B------:R0:W-:Y:S01]  /*664f0*/  STL [R1+0x24], R10 ;  /* 0x0000240a01007387 */ /* 0x0001e20000100800 */
[----:B------:R-:W-:-:S03]  /*66500*/  LOP3.LUT R6, R5, 0xffff, RZ, 0xc0, !PT ;  /* 0x0000ffff05067812 */ /* 0x000fc600078ec0ff */
[----:B------:R-:W3:Y:S01]  /*66510*/  LDL.LU R19, [R1+0x88] ;  /* 0x0000880001137983 */ /* 0x000ee20000300800 */
[----:B------:R-:W-:-:S03]  /*66520*/  SHF.R.U32.HI R11, RZ, 0x8, R13 ;  /* 0x00000008ff0b7819 */ /* 0x000fc6000001160d */
[----:B------:R1:W-:Y:S01]  /*66530*/  STL [R1+0x28], R9 ;  /* 0x0000280901007387 */ /* 0x0003e20000100800 */
[----:B0-----:R-:W-:Y:S02]  /*66540*/  SHF.R.U32.HI R10, RZ, 0x8, R14 ;  /* 0x00000008ff0a7819 */ /* 0x001fe4000001160e */
[--C-:B------:R-:W-:Y:S02]  /*66550*/  PRMT R5, R17, 0x3340, R1.reuse ;  /* 0x0000334011057816 */ /* 0x100fe40000000001 */
[----:B------:R-:W-:Y:S02]  /*66560*/  PRMT R4, R23, 0x3340, R1 ;  /* 0x0000334017047816 */ /* 0x000fe40000000001 */
[----:B-1----:R-:W-:Y:S02]  /*66570*/  SHF.R.U32.HI R9, RZ, 0x8, R7 ;  /* 0x00000008ff097819 */ /* 0x002fe40000011607 */
[----:B--2---:R-:W-:Y:S02]  /*66580*/  SHF.R.U32.HI R13, RZ, 0x8, R15 ;  /* 0x00000008ff0d7819 */ /* 0x004fe4000001160f */
[----:B------:R-:W2:Y:S04]  /*66590*/  LDL.LU R15, [R1+0x98] ;  /* 0x00009800010f7983 */ /* 0x000ea80000300800 */
[----:B------:R-:W2:Y:S01]  /*665a0*/  LDL.LU R14, [R1+0x140] ;  /* 0x00014000010e7983 */ /* 0x000ea20000300800 */
[----:B------:R-:W-:-:S03]  /*665b0*/  LOP3.LUT R7, R13, 0xffff, RZ, 0xc0, !PT ;  /* 0x0000ffff0d077812 */ /* 0x000fc600078ec0ff */
[----:B------:R-:W2:Y:S04]  /*665c0*/  LDL.LU R18, [R1+0x128] ;  /* 0x0001280001127983 */ /* 0x000ea80000300800 */
[----:B------:R-:W2:Y:S04]  /*665d0*/  LDL.LU R17, [R1+0xf8] ;  /* 0x0000f80001117983 */ /* 0x000ea80000300800 */
[----:B------:R-:W2:Y:S04]  /*665e0*/  LDL.LU R23, [R1+0x18] ;  /* 0x0000180001177983 */ /* 0x000ea80000300800 */
[----:B------:R-:W2:Y:S04]  /*665f0*/  LDL.LU R22, [R1+0x14] ;  /* 0x0000140001167983 */ /* 0x000ea80000300800 */
[----:B------:R-:W2:Y:S01]  /*66600*/  LDL.LU R13, [R1+0xd4] ;  /* 0x0000d400010d7983 */ /* 0x000ea20000300800 */
[----:B------:R-:W-:-:S02]  /*66610*/  SHF.R.U32.HI R12, RZ, 0x8, R12 ;  /* 0x00000008ff0c7819 */ /* 0x000fc4000001160c */
[----:B------:R-:W-:Y:S02]  /*66620*/  SHF.R.U32.HI R8, RZ, 0x8, R8 ;  /* 0x00000008ff087819 */ /* 0x000fe40000011608 */
[----:B------:R-:W-:Y:S02]  /*66630*/  LOP3.LUT R12, R12, 0xffff, RZ, 0xc0, !PT ;  /* 0x0000ffff0c0c7812 */ /* 0x000fe400078ec0ff */
[----:B------:R-:W-:Y:S02]  /*66640*/  LOP3.LUT R10, R10, 0xffff, RZ, 0xc0, !PT ;  /* 0x0000ffff0a0a7812 */ /* 0x000fe400078ec0ff */
[----:B------:R-:W-:Y:S02]  /*66650*/  LOP3.LUT R11, R11, 0xffff, RZ, 0xc0, !PT ;  /* 0x0000ffff0b0b7812 */ /* 0x000fe400078ec0ff */
[----:B------:R-:W-:Y:S02]  /*66660*/  LOP3.LUT R8, R8, 0xffff, RZ, 0xc0, !PT ;  /* 0x0000ffff08087812 */ /* 0x000fe400078ec0ff */
[----:B------:R-:W-:-:S02]  /*66670*/  LOP3.LUT R9, R9, 0xffff, RZ, 0xc0, !PT ;  /* 0x0000ffff09097812 */ /* 0x000fc400078ec0ff */
[----:B------:R-:W-:Y:S02]  /*66680*/  PRMT R12, R12, 0x3340, R1 ;  /* 0x000033400c0c7816 */ /* 0x000fe40000000001 */
[----:B------:R-:W-:Y:S02]  /*66690*/  PRMT R10, R11, 0x3340, R10 ;  /* 0x000033400b0a7816 */ /* 0x000fe4000000000a */
[----:B------:R-:W-:Y:S01]  /*666a0*/  PRMT R8, R9, 0x3340, R8 ;  /* 0x0000334009087816 */ /* 0x000fe20000000008 */
[----:B------:R0:W-:Y:S04]  /*666b0*/  STL [R1+0x10], R12 ;  /* 0x0000100c01007387 */ /* 0x0001e80000100800 */
[----:B0-----:R-:W2:Y:S04]  /*666c0*/  LDL.LU R12, [R1+0x5c] ;  /* 0x00005c00010c7983 */ /* 0x001ea80000300800 */
[----:B------:R-:W-:Y:S04]  /*666d0*/  STL [R1+0x20], R10 ;  /* 0x0000200a01007387 */ /* 0x000fe80000100800 */
[----:B------:R3:W-:Y:S01]  /*666e0*/  STL [R1+0x44], R8 ;  /* 0x0000440801007387 */ /* 0x0007e20000100800 */
[----:B----4-:R-:W-:-:S02]  /*666f0*/  SHF.R.U32.HI R9, RZ, 0x8, R20 ;  /* 0x00000008ff097819 */ /* 0x010fc40000011614 */
[----:B---3--:R-:W-:Y:S02]  /*66700*/  SHF.R.U32.HI R8, RZ, 0x8, R16 ;  /* 0x00000008ff087819 */ /* 0x008fe40000011610 */
[----:B------:R-:W-:Y:S02]  /*66710*/  LOP3.LUT R9, R9, 0xffff, RZ, 0xc0, !PT ;  /* 0x0000ffff09097812 */ /* 0x000fe400078ec0ff */
[----:B------:R-:W-:Y:S02]  /*66720*/  SHF.R.U32.HI R10, RZ, 0x8, R19 ;  /* 0x00000008ff0a7819 */ /* 0x000fe40000011613 */
[----:B------:R-:W-:Y:S01]  /*66730*/  LOP3.LUT R8, R8, 0xffff, RZ, 0xc0, !PT ;  /* 0x0000ffff08087812 */ /* 0x000fe200078ec0ff */
[----:B------:R-:W3:Y:S01]  /*66740*/  LDL.LU R19, [R1+0xe0] ;  /* 0x0000e00001137983 */ /* 0x000ee20000300800 */
[----:B------:R-:W-:Y:S02]  /*66750*/  LOP3.LUT R10, R10, 0xffff, RZ, 0xc0, !PT ;  /* 0x0000ffff0a0a7812 */ /* 0x000fe400078ec0ff */
[----:B------:R-:W-:-:S02]  /*66760*/  PRMT R8, R9, 0x3340, R8 ;  /* 0x0000334009087816 */ /* 0x000fc40000000008 */
[----:B--2---:R-:W-:Y:S02]  /*66770*/  SHF.R.U32.HI R15, RZ, 0x8, R15 ;  /* 0x00000008ff0f7819 */ /* 0x004fe4000001160f */
[----:B------:R-:W-:Y:S02]  /*66780*/  SHF.R.U32.HI R14, RZ, 0x8, R14 ;  /* 0x00000008ff0e7819 */ /* 0x000fe4000001160e */
[----:B------:R-:W-:Y:S02]  /*66790*/  LOP3.LUT R15, R15, 0xffff, RZ, 0xc0, !PT ;  /* 0x0000ffff0f0f7812 */ /* 0x000fe400078ec0ff */
[----:B------:R-:W-:Y:S02]  /*667a0*/  SHF.R.U32.HI R11, RZ, 0x8, R13 ;  /* 0x00000008ff0b7819 */ /* 0x000fe4000001160d */
[----:B------:R-:W-:Y:S02]  /*667b0*/  SHF.R.U32.HI R13, RZ, 0x8, R24 ;  /* 0x00000008ff0d7819 */ /* 0x000fe40000011618 */
[----:B------:R-:W-:Y:S01]  /*667c0*/  LOP3.LUT R11, R11, 0xffff, RZ, 0xc0, !PT ;  /* 0x0000ffff0b0b7812 */ /* 0x000fe200078ec0ff */
[----:B------:R-:W2:Y:S01]  /*667d0*/  LDL.LU R24, [R1+0x68] ;  /* 0x0000680001187983 */ /* 0x000ea20000300800 */
[----:B------:R-:W-:-:S02]  /*667e0*/  LOP3.LUT R13, R13, 0xffff, RZ, 0xc0, !PT ;  /* 0x0000ffff0d0d7812 */ /* 0x000fc400078ec0ff */
[----:B------:R-:W-:Y:S01]  /*667f0*/  PRMT R10, R11, 0x3340, R10 ;  /* 0x000033400b0a7816 */ /* 0x000fe2000000000a */
[----:B------:R-:W4:Y:S01]  /*66800*/  LDL.LU R20, [R1+0x11c] ;  /* 0x00011c0001147983 */ /* 0x000f220000300800 */
[----:B------:R-:W-:-:S03]  /*66810*/  PRMT R13, R13, 0x3340, R1 ;  /* 0x000033400d0d7816 */ /* 0x000fc60000000001 */
[----:B------:R-:W4:Y:S01]  /*66820*/  LDL.LU R16, [R1+0x100] ;  /* 0x0001000001107983 */ /* 0x000f220000300800 */
[----:B------:R-:W-:-:S03]  /*66830*/  SHF.R.U32.HI R11, RZ, 0x8, R18 ;  /* 0x00000008ff0b7819 */ /* 0x000fc60000011612 */
[----:B------:R0:W-:Y:S01]  /*66840*/  STL [R1+0x48], R10 ;  /* 0x0000480a01007387 */ /* 0x0001e20000100800 */
[----:B------:R-:W-:-:S03]  /*66850*/  SHF.R.U32.HI R9, RZ, 0x8, R23 ;  /* 0x00000008ff097819 */ /* 0x000fc60000011617 */
[----:B------:R1:W-:Y:S01]  /*66860*/  STL [R1+0x2368], R13 ;  /* 0x0023680d01007387 */ /* 0x0003e20000100800 */
[----:B------:R-:W-:-:S03]  /*66870*/  LOP3.LUT R11, R11, 0xffff, RZ, 0xc0, !PT ;  /* 0x0000ffff0b0b7812 */ /* 0x000fc600078ec0ff */
[----:B------:R1:W-:Y:S01]  /*66880*/  STL [R1+0x4c], R8 ;  /* 0x00004c0801007387 */ /* 0x0003e20000100800 */
[----:B0-----:R-:W-:Y:S02]  /*66890*/  SHF.R.U32.HI R10, RZ, 0x8, R17 ;  /* 0x00000008ff0a7819 */ /* 0x001fe40000011611 */
[----:B------:R-:W-:Y:S02]  /*668a0*/  LOP3.LUT R14, R14, 0xffff, RZ, 0xc0, !PT ;  /* 0x0000ffff0e0e7812 */ /* 0x000fe400078ec0ff */
[----:B------:R-:W-:Y:S01]  /*668b0*/  LOP3.LUT R10, R10, 0xffff, RZ, 0xc0, !PT ;  /* 0x0000ffff0a0a7812 */ /* 0x000fe200078ec0ff */
[----:B-1----:R-:W4:Y:S01]  /*668c0*/  LDL.LU R13, [R1+0x154] ;  /* 0x00015400010d7983 */ /* 0x002f220000300800 */
[----:B------:R-:W-:-:S03]  /*668d0*/  SHF.R.U32.HI R8, RZ, 0x8, R22 ;  /* 0x00000008ff087819 */ /* 0x000fc60000011616 */
[----:B------:R-:W4:Y:S01]  /*668e0*/  LDL.LU R18, [R1+0x148] ;  /* 0x0001480001127983 */ /* 0x000f220000300800 */
[----:B------:R-:W-:Y:S02]  /*668f0*/  LOP3.LUT R9, R9, 0xffff, RZ, 0xc0, !PT ;  /* 0x0000ffff09097812 */ /* 0x000fe400078ec0ff */
[----:B------:R-:W-:Y:S01]  /*66900*/  LOP3.LUT R8, R8, 0xffff, RZ, 0xc0, !PT ;  /* 0x0000ffff08087812 */ /* 0x000fe200078ec0ff */
[----:B------:R-:W4:Y:S01]  /*66910*/  LDL.LU R17, [R1+0x134] ;  /* 0x0001340001117983 */ /* 0x000f220000300800 */
[----:B------:R-:W-:Y:S02]  /*66920*/  PRMT R15, R15, 0x3340, R1 ;  /* 0x000033400f0f7816 */ /* 0x000fe40000000001 */
[----:B------:R-:W-:Y:S01]  /*66930*/  PRMT R11, R14, 0x3340, R11 ;  /* 0x000033400e0b7816 */ /* 0x000fe2000000000b */
[----:B------:R-:W4:Y:S01]  /*66940*/  LDL.LU R23, [R1+0xdc] ;  /* 0x0000dc0001177983 */ /* 0x000f220000300800 */
[----:B------:R-:W-:Y:S02]  /*66950*/  PRMT R10, R10, 0x3340, R1 ;  /* 0x000033400a0a7816 */ /* 0x000fe40000000001 */
[----:B------:R-:W-:Y:S01]  /*66960*/  PRMT R8, R9, 0x3340, R8 ;  /* 0x0000334009087816 */ /* 0x000fe20000000008 */
[----:B------:R-:W4:Y:S04]  /*66970*/  LDL.LU R22, [R1+0x64] ;  /* 0x0000640001167983 */ /* 0x000f280000300800 */
[----:B------:R-:W-:Y:S04]  /*66980*/  STL [R1+0x40], R15 ;  /* 0x0000400f01007387 */ /* 0x000fe80000100800 */
[----:B------:R-:W-:Y:S04]  /*66990*/  STL [R1+0x94], R11 ;  /* 0x0000940b01007387 */ /* 0x000fe80000100800 */
[----:B------:R0:W-:Y:S04]  /*669a0*/  STL [R1+0x3c], R10 ;  /* 0x00003c0a01007387 */ /* 0x0001e80000100800 */
[----:B------:R4:W-:Y:S01]  /*669b0*/  STL [R1+0x98], R8 ;  /* 0x0000980801007387 */ /* 0x0009e20000100800 */
[----:B0-----:R-:W-:-:S03]  /*669c0*/  SHF.R.U32.HI R10, RZ, 0x8, R25 ;  /* 0x00000008ff0a7819 */ /* 0x001fc60000011619 */
[----:B------:R-:W4:Y:S01]  /*669d0*/  LDL.LU R25, [R1+0x118] ;  /* 0x0001180001197983 */ /* 0x000f220000300800 */
[----:B------:R-:W-:Y:S02]  /*669e0*/  SHF.R.U32.HI R15, RZ, 0x8, R26 ;  /* 0x00000008ff0f7819 */ /* 0x000fe4000001161a */
[----:B---3--:R-:W-:Y:S01]  /*669f0*/  SHF.R.U32.HI R14, RZ, 0x8, R19 ;  /* 0x00000008ff0e7819 */ /* 0x008fe20000011613 */
[----:B------:R-:W3:Y:S01]  /*66a00*/  LDL.LU R26, [R1+0x120] ;  /* 0x00012000011a7983 */ /* 0x000ee20000300800 */
[----:B------:R-:W-:Y:S02]  /*66a10*/  LOP3.LUT R15, R15, 0xffff, RZ, 0xc0, !PT ;  /* 0x0000ffff0f0f7812 */ /* 0x000fe400078ec0ff */
[----:B------:R-:W-:Y:S01]  /*66a20*/  LOP3.LUT R14, R14, 0xffff, RZ, 0xc0, !PT ;  /* 0x0000ffff0e0e7812 */ /* 0x000fe200078ec0ff */
[----:B------:R-:W3:Y:S01]  /*66a30*/  LDL.LU R19, [R1+0xf0] ;  /* 0x0000f00001137983 */ /* 0x000ee20000300800 */
[----:B------:R-:W-:Y:S02]  /*66a40*/  PRMT R15, R15, 0x3340, R1 ;  /* 0x000033400f0f7816 */ /* 0x000fe40000000001 */
[----:B------:R-:W-:-:S03]  /*66a50*/  LOP3.LUT R10, R10, 0xffff, RZ, 0xc0, !PT ;  /* 0x0000ffff0a0a7812 */ /* 0x000fc600078ec0ff */
[----:B------:R-:W-:Y:S01]  /*66a60*/  STL [R1+0x30], R15 ;  /* 0x0000300f01007387 */ /* 0x000fe20000100800 */
[----:B------:R-:W-:Y:S02]  /*66a70*/  PRMT R10, R10, 0x3340, R1 ;  /* 0x000033400a0a7816 */ /* 0x000fe40000000001 */
[----:B--2---:R-:W-:-:S04]  /*66a80*/  SHF.R.U32.HI R11, RZ, 0x8, R24 ;  /* 0x00000008ff0b7819 */ /* 0x004fc80000011618 */
[----:B------:R-:W-:-:S04]  /*66a90*/  LOP3.LUT R11, R11, 0xffff, RZ, 0xc0, !PT ;  /* 0x0000ffff0b0b7812 */ /* 0x000fc800078ec0ff */
[----:B------:R-:W-:Y:S02]  /*66aa0*/  PRMT R11, R14, 0x3340, R11 ;  /* 0x000033400e0b7816 */ /* 0x000fe4000000000b */
[----:B----4-:R-:W-:Y:S02]  /*66ab0*/  SHF.R.U32.HI R8, RZ, 0x8, R16 ;  /* 0x00000008ff087819 */ /* 0x010fe40000011610 */
[----:B------:R-:W2:Y:S01]  /*66ac0*/  LDL.LU R16, [R1+0xec] ;  /* 0x0000ec0001107983 */ /* 0x000ea20000300800 */
[----:B------:R-:W-:-:S03]  /*66ad0*/  SHF.R.U32.HI R9, RZ, 0x8, R20 ;  /* 0x00000008ff097819 */ /* 0x000fc60000011614 */
[----:B------:R-:W4:Y:S01]  /*66ae0*/  LDL.LU R24, [R1+0x144] ;  /* 0x0001440001187983 */ /* 0x000f220000300800 */
[----:B------:R-:W-:-:S03]  /*66af0*/  LOP3.LUT R8, R8, 0xffff, RZ, 0xc0, !PT ;  /* 0x0000ffff08087812 */ /* 0x000fc600078ec0ff */
[----:B------:R-:W4:Y:S01]  /*66b00*/  LDL.LU R20, [R1+0x124] ;  /* 0x0001240001147983 */ /* 0x000f220000300800 */
[----:B------:R-:W-:-:S03]  /*66b10*/  LOP3.LUT R9, R9, 0xffff, RZ, 0xc0, !PT ;  /* 0x0000ffff09097812 */ /* 0x000fc600078ec0ff */
[----:B------:R0:W-:Y:S04]  /*66b20*/  STL [R1+0x6c], R11 ;  /* 0x00006c0b01007387 */ /* 0x0001e80000100800 */
[----:B------:R1:W-:Y:S01]  /*66b30*/  STL [R1+0x1c], R10 ;  /* 0x00001c0a01007387 */ /* 0x0003e20000100800 */
[----:B------:R-:W-:Y:S02]  /*66b40*/  PRMT R8, R9, 0x3340, R8 ;  /* 0x0000334009087816 */ /* 0x000fe40000000008 */
[----:B0-----:R-:W-:Y:S02]  /*66b50*/  SHF.R.U32.HI R11, RZ, 0x8, R13 ;  /* 0x00000008ff0b7819 */ /* 0x001fe4000001160d */
[----:B-1----:R-:W-:Y:S02]  /*66b60*/  SHF.R.U32.HI R10, RZ, 0x8, R18 ;  /* 0x00000008ff0a7819 */ /* 0x002fe40000011612 */
[----:B------:R-:W-:-:S02]  /*66b70*/  LOP3.LUT R11, R11, 0xffff, RZ, 0xc0, !PT ;  /* 0x0000ffff0b0b7812 */ /* 0x000fc400078ec0ff */
[----:B------:R-:W-:Y:S01]  /*66b80*/  LOP3.LUT R10, R10, 0xffff, RZ, 0xc0, !PT ;  /* 0x0000ffff0a0a7812 */ /* 0x000fe200078ec0ff */
[----:B------:R-:W-:Y:S01]  /*66b90*/  STL [R1+0x70], R8 ;  /* 0x0000700801007387 */ /* 0x000fe20000100800 */
[----:B------:R-:W-:Y:S02]  /*66ba0*/  SHF.R.U32.HI R14, RZ, 0x8, R17 ;  /* 0x00000008ff0e7819 */ /* 0x000fe40000011611 */
[----:B------:R-:W-:Y:S01]  /*66bb0*/  PRMT R10, R11, 0x3340, R10 ;  /* 0x000033400b0a7816 */ /* 0x000fe2000000000a */
[----:B------:R-:W4:Y:S01]  /*66bc0*/  LDL.LU R17, [R1+0x14c] ;  /* 0x00014c0001117983 */ /* 0x000f220000300800 */
[----:B------:R-:W-:-:S04]  /*66bd0*/  SHF.R.U32.HI R15, RZ, 0x8, R25 ;  /* 0x00000008ff0f7819 */ /* 0x000fc80000011619 */
[----:B------:R-:W-:-:S04]  /*66be0*/  LOP3.LUT R15, R15, 0xffff, RZ, 0xc0, !PT ;  /* 0x0000ffff0f0f7812 */ /* 0x000fc800078ec0ff */
[----:B------:R-:W-:-:S05]  /*66bf0*/  PRMT R13, R15, 0x3340, R1 ;  /* 0x000033400f0d7816 */ /* 0x000fca0000000001 */
[----:B------:R0:W-:Y:S04]  /*66c00*/  STL [R1+0x64], R13 ;  /* 0x0000640d01007387 */ /* 0x0001e80000100800 */
[----:B0-----:R-:W4:Y:S04]  /*66c10*/  LDL.LU R13, [R1+0x164] ;  /* 0x00016400010d7983 */ /* 0x001f280000300800 */
[----:B------:R0:W-:Y:S04]  /*66c20*/  STL [R1+0x68], R10 ;  /* 0x0000680a01007387 */ /* 0x0001e80000100800 */
[----:B------:R-:W4:Y:S01]  /*66c30*/  LDL.LU R18, [R1+0x158] ;  /* 0x0001580001127983 */ /* 0x000f220000300800 */
[----:B------:R-:W-:-:S02]  /*66c40*/  SHF.R.U32.HI R9, RZ, 0x8, R23 ;  /* 0x00000008ff097819 */ /* 0x000fc40000011617 */
[----:B------:R-:W-:Y:S01]  /*66c50*/  SHF.R.U32.HI R8, RZ, 0x8, R22 ;  /* 0x00000008ff087819 */ /* 0x000fe20000011616 */
[----:B------:R-:W4:Y:S04]  /*66c60*/  LDL.LU R23, [R1+0x150] ;  /* 0x0001500001177983 */ /* 0x000f280000300800 */
[----:B------:R-:W4:Y:S01]  /*66c70*/  LDL.LU R22, [R1+0xfc] ;  /* 0x0000fc0001167983 */ /* 0x000f220000300800 */
[----:B------:R-:W-:Y:S02]  /*66c80*/  SHF.R.U32.HI R15, RZ, 0x8, R28 ;  /* 0x00000008ff0f7819 */ /* 0x000fe4000001161c */
[----:B------:R-:W-:Y:S02]  /*66c90*/  LOP3.LUT R14, R14, 0xffff, RZ, 0xc0, !PT ;  /* 0x0000ffff0e0e7812 */ /* 0x000fe400078ec0ff */
[----:B------:R-:W-:-:S02]  /*66ca0*/  LOP3.LUT R8, R8, 0xffff, RZ, 0xc0, !PT ;  /* 0x0000ffff08087812 */ /* 0x000fc400078ec0ff */
[----:B------:R-:W-:Y:S02]  /*66cb0*/  LOP3.LUT R9, R9, 0xffff, RZ, 0xc0, !PT ;  /* 0x0000ffff09097812 */ /* 0x000fe400078ec0ff */
[----:B---3--:R-:W-:Y:S02]  /*66cc0*/  SHF.R.U32.HI R11, RZ, 0x8, R26 ;  /* 0x00000008ff0b7819 */ /* 0x008fe4000001161a */
[----:B0-----:R-:W-:Y:S02]  /*66cd0*/  SHF.R.U32.HI R10, RZ, 0x8, R19 ;  /* 0x00000008ff0a7819 */ /* 0x001fe40000011613 */
[----:B------:R-:W-:Y:S02]  /*66ce0*/  LOP3.LUT R15, R15, 0xffff, RZ, 0xc0, !PT ;  /* 0x0000ffff0f0f7812 */ /* 0x000fe400078ec0ff */
[----:B------:R-:W-:Y:S02]  /*66cf0*/  PRMT R14, R14, 0x3340, R1 ;  /* 0x000033400e0e7816 */ /* 0x000fe40000000001 */
[----:B------:R-:W-:-:S02]  /*66d00*/  PRMT R8, R9, 0x3340, R8 ;  /* 0x0000334009087816 */ /* 0x000fc40000000008 */
[----:B------:R-:W-:Y:S02]  /*66d10*/  LOP3.LUT R10, R10, 0xffff, RZ, 0xc0, !PT ;  /* 0x0000ffff0a0a7812 */ /* 0x000fe400078ec0ff */
[----:B------:R-:W-:Y:S02]  /*66d20*/  LOP3.LUT R11, R11, 0xffff, RZ, 0xc0, !PT ;  /* 0x0000ffff0b0b7812 */ /* 0x000fe400078ec0ff */
[----:B------:R-:W-:Y:S01]  /*66d30*/  PRMT R15, R15, 0x3340, R1 ;  /* 0x000033400f0f7816 */ /* 0x000fe20000000001 */
[----:B------:R0:W-:Y:S01]  /*66d40*/  STL [R1+0x2354], R14 ;  /* 0x0023540e01007387 */ /* 0x0001e20000100800 */
[----:B------:R-:W-:-:S03]  /*66d50*/  PRMT R10, R11, 0x3340, R10 ;  /* 0x000033400b0a7816 */ /* 0x000fc6000000000a */
[----:B------:R1:W-:Y:S04]  /*66d60*/  STL [R1+0x90], R8 ;  /* 0x0000900801007387 */ /* 0x0003e80000100800 */
[----:B------:R-:W-:Y:S04]  /*66d70*/  STL [R1+0x2350], R15 ;  /* 0x0023500f01007387 */ /* 0x000fe80000100800 */
[----:B------:R-:W3:Y:S04]  /*66d80*/  LDL.LU R19, [R1+0x8] ;  /* 0x0000080001137983 */ /* 0x000ee80000300800 */
[----:B------:R-:W3:Y:S04]  /*66d90*/  LDL.LU R28, [R1+0xf4] ;  /* 0x0000f400011c7983 */ /* 0x000ee80000300800 */
[----:B------:R-:W-:Y:S04]  /*66da0*/  STL [R1+0x88], R10 ;  /* 0x0000880a01007387 */ /* 0x000fe80000100800 */
[----:B0-----:R-:W3:Y:S01]  /*66db0*/  LDL.LU R14, [R1+0x78] ;  /* 0x00007800010e7983 */ /* 0x001ee20000300800 */
[----:B--2---:R-:W-:-:S02]  /*66dc0*/  SHF.R.U32.HI R16, RZ, 0x8, R16 ;  /* 0x00000008ff107819 */ /* 0x004fc40000011610 */
[----:B----4-:R-:W-:Y:S02]  /*66dd0*/  SHF.R.U32.HI R9, RZ, 0x8, R24 ;  /* 0x00000008ff097819 */ /* 0x010fe40000011618 */
[----:B-1----:R-:W-:Y:S02]  /*66de0*/  SHF.R.U32.HI R8, RZ, 0x8, R20 ;  /* 0x00000008ff087819 */ /* 0x002fe40000011614 */
[----:B------:R-:W-:Y:S01]  /*66df0*/  LOP3.LUT R16, R16, 0xffff, RZ, 0xc0, !PT ;  /* 0x0000ffff10107812 */ /* 0x000fe200078ec0ff */
[----:B------:R-:W2:Y:S01]  /*66e00*/  LDL.LU R20, [R1+0x74] ;  /* 0x0000740001147983 */ /* 0x000ea20000300800 */
[----:B------:R-:W-:Y:S02]  /*66e10*/  LOP3.LUT R8, R8, 0xffff, RZ, 0xc0, !PT ;  /* 0x0000ffff08087812 */ /* 0x000fe400078ec0ff */
[----:B------:R-:W-:Y:S01]  /*66e20*/  LOP3.LUT R9, R9, 0xffff, RZ, 0xc0, !PT ;  /* 0x0000ffff09097812 */ /* 0x000fe200078ec0ff */
[----:B------:R-:W4:Y:S01]  /*66e30*/  LDL.LU R25, [R1+0x130] ;  /* 0x0001300001197983 */ /* 0x000f220000300800 */
[----:B------:R-:W-:-:S02]  /*66e40*/  PRMT R16, R16, 0x3340, R1 ;  /* 0x0000334010107816 */ /* 0x000fc40000000001 */
[----:B------:R-:W-:Y:S01]  /*66e50*/  PRMT R8, R9, 0x3340, R8 ;  /* 0x0000334009087816 */ /* 0x000fe20000000008 */
[----:B------:R-:W4:Y:S04]  /*66e60*/  LDL.LU R24, [R1+0x12c] ;  /* 0x00012c0001187983 */ /* 0x000f280000300800 */
[----:B------:R-:W-:Y:S01]  /*66e70*/  STL [R1+0x234c], R16 ;  /* 0x00234c1001007387 */ /* 0x000fe20000100800 */
[----:B------:R-:W-:-:S04]  /*66e80*/  SHF.R.U32.HI R17, RZ, 0x8, R17 ;  /* 0x00000008ff117819 */ /* 0x000fc80000011611 */
[----:B------:R-:W-:-:S04]  /*66e90*/  LOP3.LUT R17, R17, 0xffff, RZ, 0xc0, !PT ;  /* 0x0000ffff11117812 */ /* 0x000fc800078ec0ff */
[----:B------:R-:W-:Y:S01]  /*66ea0*/  PRMT R17, R17, 0x3340, R1 ;  /* 0x0000334011117816 */ /* 0x000fe20000000001 */
[----:B------:R0:W-:Y:S04]  /*66eb0*/  STL [R1+0x8c], R8 ;  /* 0x00008c0801007387 */ /* 0x0001e80000100800 */
[----:B------:R-:W-:Y:S01]  /*66ec0*/  STL [R1+0x2348], R17 ;  /* 0x0023481101007387 */ /* 0x000fe20000100800 */
[----:B0-----:R-:W-:Y:S02]  /*66ed0*/  SHF.R.U32.HI R8, RZ, 0x8, R27 ;  /* 0x00000008ff087819 */ /* 0x001fe4000001161b */
[----:B------:R-:W-:-:S04]  /*66ee0*/  SHF.R.U32.HI R11, RZ, 0x8, R13 ;  /* 0x00000008ff0b7819 */ /* 0x000fc8000001160d */
[----:B------:R-:W-:Y:S02]  /*66ef0*/  LOP3.LUT R11, R11, 0xffff, RZ, 0xc0, !PT ;  /* 0x0000ffff0b0b7812 */ /* 0x000fe400078ec0ff */
[----:B------:R-:W-:-:S04]  /*66f00*/  SHF.R.U32.HI R10, RZ, 0x8, R18 ;  /* 0x00000008ff0a7819 */ /* 0x000fc80000011612 */
[----:B------:R-:W-:-:S04]  /*66f10*/  LOP3.LUT R10, R10, 0xffff, RZ, 0xc0, !PT ;  /* 0x0000ffff0a0a7812 */ /* 0x000fc800078ec0ff */
[----:B------:R-:W-:Y:S02]  /*66f20*/  PRMT R10, R11, 0x3340, R10 ;  /* 0x000033400b0a7816 */ /* 0x000fe4000000000a */
[----:B------:R-:W-:Y:S02]  /*66f30*/  SHF.R.U32.HI R9, RZ, 0x8, R22 ;  /* 0x00000008ff097819 */ /* 0x000fe40000011616 */
[----:B------:R-:W4:Y:S04]  /*66f40*/  LDL.LU R22, [R1+0x15c] ;  /* 0x00015c0001167983 */ /* 0x000f280000300800 */
[----:B------:R-:W4:Y:S01]  /*66f50*/  LDL.LU R27, [R1+0x178] ;  /* 0x00017800011b7983 */ /* 0x000f220000300800 */
[----:B------:R-:W-:-:S03]  /*66f60*/  SHF.R.U32.HI R18, RZ, 0x8, R23 ;  /* 0x00000008ff127819 */ /* 0x000fc60000011617 */
[----:B------:R0:W-:Y:S04]  /*66f70*/  STL [R1+0x80], R10 ;  /* 0x0000800a01007387 */ /* 0x0001e80000100800 */
[----:B------:R-:W4:Y:S04]  /*66f80*/  LDL.LU R16, [R1+0x16c] ;  /* 0x00016c0001107983 */ /* 0x000f280000300800 */
[----:B------:R-:W4:Y:S04]  /*66f90*/  LDL.LU R23, [R1+0x160] ;  /* 0x0001600001177983 */ /* 0x000f280000300800 */
[----:B------:R-:W4:Y:S04]  /*66fa0*/  LDL.LU R26, [R1+0xc4] ;  /* 0x0000c400011a7983 */ /* 0x000f280000300800 */
[----:B------:R-:W4:Y:S01]  /*66fb0*/  LDL.LU R13, [R1+0x38] ;  /* 0x00003800010d7983 */ /* 0x000f220000300800 */
[----:B------:R-:W-:-:S02]  /*66fc0*/  LOP3.LUT R18, R18, 0xffff, RZ, 0xc0, !PT ;  /* 0x0000ffff12127812 */ /* 0x000fc400078ec0ff */
[----:B------:R-:W-:Y:S02]  /*66fd0*/  LOP3.LUT R8, R8, 0xffff, RZ, 0xc0, !PT ;  /* 0x0000ffff08087812 */ /* 0x000fe400078ec0ff */
[----:B------:R-:W-:Y:S02]  /*66fe0*/  LOP3.LUT R9, R9, 0xffff, RZ, 0xc0, !PT ;  /* 0x0000ffff09097812 */ /* 0x000fe400078ec0ff */
[----:B---3--:R-:W-:Y:S02]  /*66ff0*/  SHF.R.U32.HI R19, RZ, 0x8, R19 ;  /* 0x00000008ff137819 */ /* 0x008fe40000011613 */
[----:B------:R-:W-:Y:S02]  /*67000*/  SHF.R.U32.HI R11, RZ, 0x8, R28 ;  /* 0x00000008ff0b7819 */ /* 0x000fe4000001161c */
[----:B------:R-:W-:Y:S02]  /*67010*/  LOP3.LUT R19, R19, 0xffff, RZ, 0xc0, !PT ;  /* 0x0000ffff13137812 */ /* 0x000fe400078ec0ff */
[----:B------:R-:W-:-:S02]  /*67020*/  PRMT R18, R18, 0x3340, R1 ;  /* 0x0000334012127816 */ /* 0x000fc40000000001 */
[----:B0-----:R-:W-:Y:S02]  /*67030*/  SHF.R.U32.HI R10, RZ, 0x8, R14 ;  /* 0x00000008ff0a7819 */ /* 0x001fe4000001160e */
[----:B------:R-:W-:Y:S02]  /*67040*/  PRMT R8, R9, 0x3340, R8 ;  /* 0x0000334009087816 */ /* 0x000fe40000000008 */
[----:B------:R-:W-:Y:S02]  /*67050*/  LOP3.LUT R10, R10, 0xffff, RZ, 0xc0, !PT ;  /* 0x0000ffff0a0a7812 */ /* 0x000fe400078ec0ff */
[----:B------:R-:W-:Y:S02]  /*67060*/  LOP3.LUT R11, R11, 0xffff, RZ, 0xc0, !PT ;  /* 0x0000ffff0b0b7812 */ /* 0x000fe400078ec0ff */
[----:B------:R-:W-:Y:S01]  /*67070*/  PRMT R19, R19, 0x3340, R1 ;  /* 0x0000334013137816 */ /* 0x000fe20000000001 */
[----:B------:R-:W-:Y:S01]  /*67080*/  STL [R1+0x2344], R18 ;  /* 0x0023441201007387 */ /* 0x000fe20000100800 */
[----:B------:R-:W-:-:S03]  /*67090*/  PRMT R10, R11, 0x3340, R10 ;  /* 0x000033400b0a7816 */ /* 0x000fc6000000000a */
[----:B------:R0:W-:Y:S04]  /*670a0*/  STL [R1+0x84], R8 ;  /* 0x0000840801007387 */ /* 0x0001e80000100800 */
[----:B------:R1:W-:Y:S01]  /*670b0*/  STL [R1+0x2340], R19 ;  /* 0x0023401301007387 */ /* 0x0003e20000100800 */
[----:B--2---:R-:W-:Y:S02]  /*670c0*/  SHF.R.U32.HI R20, RZ, 0x8, R20 ;  /* 0x00000008ff147819 */ /* 0x004fe40000011614 */
[----:B----4-:R-:W-:Y:S02]  /*670d0*/  SHF.R.U32.HI R9, RZ, 0x8, R25 ;  /* 0x00000008ff097819 */ /* 0x010fe40000011619 */
[----:B0-----:R-:W-:Y:S02]  /*670e0*/  SHF.R.U32.HI R8, RZ, 0x8, R24 ;  /* 0x00000008ff087819 */ /* 0x001fe40000011618 */
[----:B------:R-:W2:Y:S04]  /*670f0*/  LDL.LU R24, [R1+0xc8] ;  /* 0x0000c80001187983 */ /* 0x000ea80000300800 */
[----:B-1----:R-:W3:Y:S04]  /*67100*/  LDL.LU R19, [R1+0x138] ;  /* 0x0001380001137983 */ /* 0x002ee80000300800 */
[----:B------:R0:W-:Y:S01]  /*67110*/  STL [R1+0x7c], R10 ;  /* 0x00007c0a01007387 */ /* 0x0001e20000100800 */
[----:B------:R-:W-:-:S03]  /*67120*/  LOP3.LUT R20, R20, 0xffff, RZ, 0xc0, !PT ;  /* 0x0000ffff14147812 */ /* 0x000fc600078ec0ff */
[----:B------:R-:W4:Y:S01]  /*67130*/  LDL.LU R15, [R1+0x104] ;  /* 0x00010400010f7983 */ /* 0x000f220000300800 */
[----:B------:R-:W-:Y:S02]  /*67140*/  LOP3.LUT R8, R8, 0xffff, RZ, 0xc0, !PT ;  /* 0x0000ffff08087812 */ /* 0x000fe400078ec0ff */
[----:B------:R-:W-:Y:S01]  /*67150*/  LOP3.LUT R9, R9, 0xffff, RZ, 0xc0, !PT ;  /* 0x0000ffff09097812 */ /* 0x000fe200078ec0ff */
[----:B------:R-:W4:Y:S01]  /*67160*/  LDL.LU R25, [R1+0xc] ;  /* 0x00000c0001197983 */ /* 0x000f220000300800 */
[----:B------:R-:W-:-:S03]  /*67170*/  PRMT R20, R20, 0x3340, R1 ;  /* 0x0000334014147816 */ /* 0x000fc60000000001 */
[----:B------:R-:W4:Y:S01]  /*67180*/  LDL.LU R28, [R1+0x168] ;  /* 0x00016800011c7983 */ /* 0x000f220000300800 */
[----:B------:R-:W-:-:S03]  /*67190*/  PRMT R8, R9, 0x3340, R8 ;  /* 0x0000334009087816 */ /* 0x000fc60000000008 */
[----:B------:R-:W4:Y:S04]  /*671a0*/  LDL.LU R14, [R1+0x13c] ;  /* 0x00013c00010e7983 */ /* 0x000f280000300800 */
[----:B------:R-:W-:Y:S04]  /*671b0*/  STL [R1+0x233c], R20 ;  /* 0x00233c1401007387 */ /* 0x000fe80000100800 */
[----:B------:R1:W-:Y:S01]  /*671c0*/  STL [R1+0x78], R8 ;  /* 0x0000780801007387 */ /* 0x0003e20000100800 */
[----:B------:R-:W-:Y:S02]  /*671d0*/  SHF.R.U32.HI R22, RZ, 0x8, R22 ;  /* 0x00000008ff167819 */ /* 0x000fe40000011616 */
[----:B------:R-:W-:-:S02]  /*671e0*/  SHF.R.U32.HI R11, RZ, 0x8, R27 ;  /* 0x00000008ff0b7819 */ /* 0x000fc4000001161b */
[----:B------:R-:W-:Y:S02]  /*671f0*/  LOP3.LUT R22, R22, 0xffff, RZ, 0xc0, !PT ;  /* 0x0000ffff16167812 */ /* 0x000fe400078ec0ff */
[----:B------:R-:W-:Y:S02]  /*67200*/  LOP3.LUT R11, R11, 0xffff, RZ, 0xc0, !PT ;  /* 0x0000ffff0b0b7812 */ /* 0x000fe400078ec0ff */
[----:B0-----:R-:W-:Y:S02]  /*67210*/  SHF.R.U32.HI R10, RZ, 0x8, R16 ;  /* 0x00000008ff0a7819 */ /* 0x001fe40000011610 */
[----:B------:R-:W-:Y:S02]  /*67220*/  PRMT R22, R22, 0x3340, R1 ;  /* 0x0000334016167816 */ /* 0x000fe40000000001 */
[----:B------:R-:W-:Y:S02]  /*67230*/  SHF.R.U32.HI R23, RZ, 0x8, R23 ;  /* 0x00000008ff177819 */ /* 0x000fe40000011617 */
[----:B------:R-:W-:-:S02]  /*67240*/  LOP3.LUT R10, R10, 0xffff, RZ, 0xc0, !PT ;  /* 0x0000ffff0a0a7812 */ /* 0x000fc400078ec0ff */
[----:B------:R-:W-:Y:S02]  /*67250*/  LOP3.LUT R23, R23, 0xffff, RZ, 0xc0, !PT ;  /* 0x0000ffff17177812 */ /* 0x000fe400078ec0ff */
[----:B------:R-:W-:Y:S01]  /*67260*/  PRMT R10, R11, 0x3340, R10 ;  /* 0x000033400b0a7816 */ /* 0x000fe2000000000a */
[----:B------:R-:W-:Y:S01]  /*67270*/  STL [R1+0x2338], R22 ;  /* 0x0023381601007387 */ /* 0x000fe20000100800 */
[----:B------:R-:W-:Y:S02]  /*67280*/  SHF.R.U32.HI R9, RZ, 0x8, R26 ;  /* 0x00000008ff097819 */ /* 0x000fe4000001161a */
[----:B------:R-:W-:Y:S01]  /*67290*/  PRMT R23, R23, 0x3340, R1 ;  /* 0x0000334017177816 */ /* 0x000fe20000000001 */
[----:B------:R-:W4:Y:S01]  /*672a0*/  LDL.LU R26, [R1+0x170] ;  /* 0x00017000011a7983 */ /* 0x000f220000300800 */
[----:B-1----:R-:W-:-:S03]  /*672b0*/  SHF.R.U32.HI R8, RZ, 0x8, R13 ;  /* 0x00000008ff087819 */ /* 0x002fc6000001160d */
[----:B------:R-:W4:Y:S04]  /*672c0*/  LDL.LU R18, [R1+0x190] ;  /* 0x0001900001127983 */ /* 0x000f280000300800 */
[----:B------:R4:W-:Y:S04]  /*672d0*/  STL [R1+0x74], R10 ;  /* 0x0000740a01007387 */ /* 0x0009e80000100800 */
[----:B------:R-:W4:Y:S04]  /*672e0*/  LDL.LU R27, [R1+0x188] ;  /* 0x00018800011b7983 */ /* 0x000f280000300800 */
[----:B------:R-:W4:Y:S04]  /*672f0*/  LDL.LU R13, [R1+0x174] ;  /* 0x00017400010d7983 */ /* 0x000f280000300800 */
[----:B------:R-:W-:Y:S04]  /*67300*/  STL [R1+0x2334], R23 ;  /* 0x0023341701007387 */ /* 0x000fe80000100800 */
[----:B------:R-:W4:Y:S04]  /*67310*/  LDL.LU R17, [R1+0x108] ;  /* 0x0001080001117983 */ /* 0x000f280000300800 */
[----:B------:R-:W4:Y:S01]  /*67320*/  LDL.LU R16, [R1+0xcc] ;  /* 0x0000cc0001107983 */ /* 0x000f220000300800 */
[----:B------:R-:W-:-:S02]  /*67330*/  LOP3.LUT R8, R8, 0xffff, RZ, 0xc0, !PT ;  /* 0x0000ffff08087812 */ /* 0x000fc400078ec0ff */
[----:B------:R-:W-:-:S04]  /*67340*/  LOP3.LUT R9, R9, 0xffff, RZ, 0xc0, !PT ;  /* 0x0000ffff09097812 */ /* 0x000fc800078ec0ff */
[----:B------:R-:W-:-:S05]  /*67350*/  PRMT R8, R9, 0x3340, R8 ;  /* 0x0000334009087816 */ /* 0x000fca0000000008 */
[----:B------:R0:W-:Y:S01]  /*67360*/  STL [R1+0x60], R8 ;  /* 0x0000600801007387 */ /* 0x0001e20000100800 */
[----:B--2---:R-:W-:Y:S02]  /*67370*/  SHF.R.U32.HI R24, RZ, 0x8, R24 ;  /* 0x00000008ff187819 */ /* 0x004fe40000011618 */
[----:B---3--:R-:W-:Y:S02]  /*67380*/  SHF.R.U32.HI R11, RZ, 0x8, R19 ;  /* 0x00000008ff0b7819 */ /* 0x008fe40000011613 */
[----:B------:R-:W-:Y:S02]  /*67390*/  LOP3.LUT R24, R24, 0xffff, RZ, 0xc0, !PT ;  /* 0x0000ffff18187812 */ /* 0x000fe400078ec0ff */
[----:B------:R-:W-:Y:S02]  /*673a0*/  LOP3.LUT R11, R11, 0xffff, RZ, 0xc0, !PT ;  /* 0x0000ffff0b0b7812 */ /* 0x000fe400078ec0ff */
[----:B----4-:R-:W-:Y:S02]  /*673b0*/  SHF.R.U32.HI R10, RZ, 0x8, R15 ;  /* 0x00000008ff0a7819 */ /* 0x010fe4000001160f */
[----:B------:R-:W-:-:S02]  /*673c0*/  PRMT R24, R24, 0x3340, R1 ;  /* 0x0000334018187816 */ /* 0x000fc40000000001 */
[----:B------:R-:W-:Y:S02]  /*673d0*/  SHF.R.U32.HI R25, RZ, 0x8, R25 ;  /* 0x00000008ff197819 */ /* 0x000fe40000011619 */
[----:B------:R-:W-:Y:S02]  /*673e0*/  LOP3.LUT R10, R10, 0xffff, RZ, 0xc0, !PT ;  /* 0x0000ffff0a0a7812 */ /* 0x000fe400078ec0ff */
[----:B------:R-:W-:Y:S02]  /*673f0*/  SHF.R.U32.HI R9, RZ, 0x8, R28 ;  /* 0x00000008ff097819 */ /* 0x000fe4000001161c */
[----:B------:R-:W-:Y:S02]  /*67400*/  LOP3.LUT R25, R25, 0xffff, RZ, 0xc0, !PT ;  /* 0x0000ffff19197812 */ /* 0x000fe400078ec0ff */
[----:B0-----:R-:W-:Y:S02]  /*67410*/  SHF.R.U32.HI R8, RZ, 0x8, R14 ;  /* 0x00000008ff087819 */ /* 0x001fe4000001160e */
[----:B------:R-:W-:Y:S01]  /*67420*/  PRMT R10, R11, 0x3340, R10 ;  /* 0x000033400b0a7816 */ /* 0x000fe2000000000a */
[----:B------:R-:W-:Y:S01]  /*67430*/  STL [R1+0x2330], R24 ;  /* 0x0023301801007387 */ /* 0x000fe20000100800 */
[----:B------:R-:W-:-:S02]  /*67440*/  LOP3.LUT R8, R8, 0xffff, RZ, 0xc0, !PT ;  /* 0x0000ffff08087812 */ /* 0x000fc400078ec0ff */
[----:B------:R-:W-:Y:S01]  /*67450*/  LOP3.LUT R9, R9, 0xffff, RZ, 0xc0, !PT ;  /* 0x0000ffff09097812 */ /* 0x000fe200078ec0ff */
[----:B------:R-:W2:Y:S01]  /*67460*/  LDL.LU R23, [R1+0x198] ;  /* 0x0001980001177983 */ /* 0x000ea20000300800 */
[----:B------:R-:W-:-:S03]  /*67470*/  PRMT R25, R25, 0x3340, R1 ;  /* 0x0000334019197816 */ /* 0x000fc60000000001 */
[----:B------:R-:W3:Y:S01]  /*67480*/  LDL.LU R19, [R1+0x194] ;  /* 0x0001940001137983 */ /* 0x000ee20000300800 */
[----:B------:R-:W-:-:S03]  /*67490*/  PRMT R8, R9, 0x3340, R8 ;  /* 0x0000334009087816 */ /* 0x000fc60000000008 */
[----:B------:R0:W-:Y:S04]  /*674a0*/  STL [R1+0x38], R10 ;  /* 0x0000380a01007387 */ /* 0x0001e80000100800 */
[----:B------:R-:W4:Y:S04]  /*674b0*/  LDL.LU R22, [R1+0x184] ;  /* 0x0001840001167983 */ /* 0x000f280000300800 */
[----:B------:R-:W4:Y:S04]  /*674c0*/  LDL.LU R15, [R1+0x180] ;  /* 0x00018000010f7983 */ /* 0x000f280000300800 */
[----:B------:R-:W4:Y:S04]  /*674d0*/  LDL.LU R28, [R1+0x110] ;  /* 0x00011000011c7983 */ /* 0x000f280000300800 */
[----:B------:R-:W-:Y:S04]  /*674e0*/  STL [R1+0x232c], R25 ;  /* 0x00232c1901007387 */ /* 0x000fe80000100800 */
[----:B------:R-:W4:Y:S04]  /*674f0*/  LDL.LU R14, [R1+0x17c] ;  /* 0x00017c00010e7983 */ /* 0x000f280000300800 */
[----:B------:R1:W-:Y:S01]  /*67500*/  STL [R1+0x34], R8 ;  /* 0x0000340801007387 */ /* 0x0003e20000100800 */
[----:B------:R-:W-:-:S02]  /*67510*/  SHF.R.U32.HI R11, RZ, 0x8, R18 ;  /* 0x00000008ff0b7819 */ /* 0x000fc40000011612 */
[----:B0-----:R-:W-:Y:S02]  /*67520*/  SHF.R.U32.HI R10, RZ, 0x8, R27 ;  /* 0x00000008ff0a7819 */ /* 0x001fe4000001161b */
[----:B------:R-:W-:Y:S02]  /*67530*/  SHF.R.U32.HI R27, RZ, 0x8, R13 ;  /* 0x00000008ff1b7819 */ /* 0x000fe4000001160d */
[----:B------:R-:W4:Y:S04]  /*67540*/  LDL.LU R13, [R1+0x114] ;  /* 0x00011400010d7983 */ /* 0x000f280000300800 */
[----:B------:R-:W4:Y:S01]  /*67550*/  LDL.LU R20, [R1+0x1f8] ;  /* 0x0001f80001147983 */ /* 0x000f220000300800 */
[----:B------:R-:W-:Y:S02]  /*67560*/  SHF.R.U32.HI R9, RZ, 0x8, R17 ;  /* 0x00000008ff097819 */ /* 0x000fe40000011611 */
[----:B-1----:R-:W-:-:S02]  /*67570*/  SHF.R.U32.HI R8, RZ, 0x8, R16 ;  /* 0x00000008ff087819 */ /* 0x002fc40000011610 */
[----:B------:R-:W4:Y:S04]  /*67580*/  LDL.LU R16, [R1+0x1f4] ;  /* 0x0001f40001107983 */ /* 0x000f280000300800 */
[----:B------:R-:W4:Y:S04]  /*67590*/  LDL.LU R17, [R1+0x1f0] ;  /* 0x0001f00001117983 */ /* 0x000f280000300800 */
[----:B------:R-:W4:Y:S01]  /*675a0*/  LDL.LU R18, [R1+0x1bc] ;  /* 0x0001bc0001127983 */ /* 0x000f220000300800 */
[----:B------:R-:W-:Y:S02]  /*675b0*/  SHF.R.U32.HI R26, RZ, 0x8, R26 ;  /* 0x00000008ff1a7819 */ /* 0x000fe4000001161a */
[----:B------:R-:W-:-:S02]  /*675c0*/  LOP3.LUT R27, R27, 0xffff, RZ, 0xc0, !PT ;  /* 0x0000ffff1b1b7812 */ /* 0x000fc400078ec0ff */
[----:B------:R-:W-:Y:S02]  /*675d0*/  LOP3.LUT R26, R26, 0xffff, RZ, 0xc0, !PT ;  /* 0x0000ffff1a1a7812 */ /* 0x000fe400078ec0ff */
[----:B------:R-:W-:Y:S02]  /*675e0*/  LOP3.LUT R10, R10, 0xffff, RZ, 0xc0, !PT ;  /* 0x0000ffff0a0a7812 */ /* 0x000fe400078ec0ff */
[----:B------:R-:W-:Y:S02]  /*675f0*/  LOP3.LUT R11, R11, 0xffff, RZ, 0xc0, !PT ;  /* 0x0000ffff0b0b7812 */ /* 0x000fe400078ec0ff */
[----:B------:R-:W-:Y:S02]  /*67600*/  PRMT R26, R26, 0x3340, R1 ;  /* 0x000033401a1a7816 */ /* 0x000fe40000000001 */
[----:B------:R-:W-:Y:S02]  /*67610*/  LOP3.LUT R8, R8, 0xffff, RZ, 0xc0, !PT ;  /* 0x0000ffff08087812 */ /* 0x000fe400078ec0ff */
[----:B------:R-:W-:-:S02]  /*67620*/  LOP3.LUT R9, R9, 0xffff, RZ, 0xc0, !PT ;  /* 0x0000ffff09097812 */ /* 0x000fc400078ec0ff */
[----:B------:R-:W-:Y:S02]  /*67630*/  PRMT R27, R27, 0x3340, R1 ;  /* 0x000033401b1b7816 */ /* 0x000fe40000000001 */
[----:B------:R-:W-:Y:S01]  /*67640*/  PRMT R10, R11, 0x3340, R10 ;  /* 0x000033400b0a7816 */ /* 0x000fe2000000000a */
[----:B------:R-:W-:Y:S01]  /*67650*/  STL [R1+0x2358], R26 ;  /* 0x0023581a01007387 */ /* 0x000fe20000100800 */
[----:B------:R-:W-:-:S03]  /*67660*/  PRMT R8, R9, 0x3340, R8 ;  /* 0x0000334009087816 */ /* 0x000fc60000000008 */
[----:B------:R-:W-:Y:S04]  /*67670*/  STL [R1+0x2328], R27 ;  /* 0x0023281b01007387 */ /* 0x000fe80000100800 */
[----:B------:R4:W-:Y:S04]  /*67680*/  STL [R1+0x18], R10 ;  /* 0x0000180a01007387 */ /* 0x0009e80000100800 */
[----:B------:R0:W-:Y:S01]  /*67690*/  STL [R1+0x14], R8 ;  /* 0x0000140801007387 */ /* 0x0001e20000100800 */
[----:B------:R-:W-:-:S04]  /*676a0*/  SHF.R.U32.HI R29, RZ, 0x8, R29 ;  /* 0x00000008ff1d7819 */ /* 0x000fc8000001161d */
[----:B------:R-:W-:Y:S02]  /*676b0*/  LOP3.LUT R29, R29, 0xffff, RZ, 0xc0, !PT ;  /* 0x0000ffff1d1d7812 */ /* 0x000fe400078ec0ff */
[----:B--2---:R-:W-:Y:S02]  /*676c0*/  LOP3.LUT R23, R23, 0xffff, RZ, 0xc0, !PT ;  /* 0x0000ffff17177812 */ /* 0x004fe400078ec0ff */
[----:B---3--:R-:W-:-:S03]  /*676d0*/  LOP3.LUT R19, R19, 0xffff, RZ, 0xc0, !PT ;  /* 0x0000ffff13137812 */ /* 0x008fc600078ec0ff */
[----:B------:R-:W-:Y:S01]  /*676e0*/  STL [R1+0x50], R23 ;  /* 0x0000501701007387 */ /* 0x000fe20000100800 */
[----:B----4-:R-:W-:-:S03]  /*676f0*/  LOP3.LUT R10, R22, 0xffff, RZ, 0xc0, !PT ;  /* 0x0000ffff160a7812 */ /* 0x010fc600078ec0ff */
[----:B------:R-:W-:Y:S01]  /*67700*/  STL [R1+0x54], R19 ;  /* 0x0000541301007387 */ /* 0x000fe20000100800 */
[----:B------:R-:W-:-:S03]  /*67710*/  LOP3.LUT R11, R15, 0xffff, RZ, 0xc0, !PT ;  /* 0x0000ffff0f0b7812 */ /* 0x000fc600078ec0ff */
[----:B------:R1:W-:Y:S01]  /*67720*/  STL [R1+0x58], R10 ;  /* 0x0000580a01007387 */ /* 0x0003e20000100800 */
[----:B------:R-:W-:-:S03]  /*67730*/  SHF.R.U32.HI R28, RZ, 0x8, R28 ;  /* 0x00000008ff1c7819 */ /* 0x000fc6000001161c */
[----:B------:R2:W-:Y:S01]  /*67740*/  STL [R1+0x5c], R11 ;  /* 0x00005c0b01007387 */ /* 0x0005e20000100800 */
[----:B------:R-:W-:-:S03]  /*67750*/  LOP3.LUT R28, R28, 0xffff, RZ, 0xc0, !PT ;  /* 0x0000ffff1c1c7812 */ /* 0x000fc600078ec0ff */
[----:B------:R-:W3:Y:S01]  /*67760*/  LDL.LU R26, [R1+0xbc] ;  /* 0x0000bc00011a7983 */ /* 0x000ee20000300800 */
[----:B------:R-:W-:-:S03]  /*67770*/  SHF.R.U32.HI R9, RZ, 0x8, R14 ;  /* 0x00000008ff097819 */ /* 0x000fc6000001160e */
[----:B------:R-:W4:Y:S01]  /*67780*/  LDL.LU R15, [R1] ;  /* 0x00000000010f7983 */ /* 0x000f220000300800 */
[----:B------:R-:W-:Y:S02]  /*67790*/  PRMT R28, R28, 0x3340, R1 ;  /* 0x000033401c1c7816 */ /* 0x000fe40000000001 */
[----:B------:R-:W-:Y:S01]  /*677a0*/  LOP3.LUT R22, R9, 0xffff, RZ, 0xc0, !PT ;  /* 0x0000ffff09167812 */ /* 0x000fe200078ec0ff */
[----:B------:R-:W4:Y:S01]  /*677b0*/  LDL.LU R14, [R1+0xac] ;  /* 0x0000ac00010e7983 */ /* 0x000f220000300800 */
[----:B0-----:R-:W-:-:S04]  /*677c0*/  SHF.R.U32.HI R8, RZ, 0x8, R13 ;  /* 0x00000008ff087819 */ /* 0x001fc8000001160d */
[----:B------:R-:W-:Y:S02]  /*677d0*/  LOP3.LUT R13, R8, 0xffff, RZ, 0xc0, !PT ;  /* 0x0000ffff080d7812 */ /* 0x000fe400078ec0ff */
[----:B------:R-:W-:Y:S02]  /*677e0*/  PRMT R8, R20, 0x4210, R23 ;  /* 0x0000421014087816 */ /* 0x000fe40000000017 */
[----:B------:R-:W-:Y:S02]  /*677f0*/  PRMT R9, R16, 0x4210, R19 ;  /* 0x0000421010097816 */ /* 0x000fe40000000013 */
[----:B------:R-:W3:Y:S01]  /*67800*/  LDL.LU R16, [R1+0xa8] ;  /* 0x0000a80001107983 */ /* 0x000ee20000300800 */
[----:B-1----:R-:W-:-:S03]  /*67810*/  PRMT R10, R17, 0x4210, R10 ;  /* 0x00004210110a7816 */ /* 0x002fc6000000000a */
[----:B------:R-:W3:Y:S01]  /*67820*/  LDL.LU R17, [R1+0xa0] ;  /* 0x0000a00001117983 */ /* 0x000ee20000300800 */
[----:B--2---:R-:W-:-:S03]  /*67830*/  PRMT R11, R18, 0x4210, R11 ;  /* 0x00004210120b7816 */ /* 0x004fc6000000000b */
[----:B------:R-:W2:Y:S04]  /*67840*/  LDL.LU R18, [R1+0xa4] ;  /* 0x0000a40001127983 */ /* 0x000ea80000300800 */
[----:B------:R-:W2:Y:S01]  /*67850*/  LDL.LU R19, [R1+0x2c] ;  /* 0x00002c0001137983 */ /* 0x000ea20000300800 */
[----:B------:R-:W-:-:S03]  /*67860*/  PRMT R23, R29, 0x3340, R22 ;  /* 0x000033401d177816 */ /* 0x000fc60000000016 */
[----:B------:R-:W2:Y:S04]  /*67870*/  LDL.LU R20, [R1+0x9c] ;  /* 0x00009c0001147983 */ /* 0x000ea80000300800 */
[----:B------:R0:W-:Y:S04]  /*67880*/  STL [R1+0x235c], R28 ;  /* 0x00235c1c01007387 */ /* 0x0001e80000100800 */
[----:B0-----:R-:W2:Y:S04]  /*67890*/  LDL.LU R28, [R1+0x4] ;  /* 0x00000400011c7983 */ /* 0x001ea80000300800 */
[----:B------:R-:W2:Y:S04]  /*678a0*/  LDL.LU R22, [R1+0x24] ;  /* 0x0000240001167983 */ /* 0x000ea80000300800 */
[----:B------:R-:W2:Y:S04]  /*678b0*/  LDL.LU R24, [R1+0x10] ;  /* 0x0000100001187983 */ /* 0x000ea80000300800 */
[----:B------:R0:W-:Y:S01]  /*678c0*/  STL [R1+0x8], R23 ;  /* 0x0000081701007387 */ /* 0x0001e20000100800 */
[----:B------:R-:W-:-:S03]  /*678d0*/  PRMT R29, R13, 0x3340, R1 ;  /* 0x000033400d1d7816 */ /* 0x000fc60000000001 */
[----:B0-----:R-:W2:Y:S04]  /*678e0*/  LDL.LU R23, [R1+0x28] ;  /* 0x0000280001177983 */ /* 0x001ea80000300800 */
[----:B------:R-:W2:Y:S04]  /*678f0*/  LDL.LU R25, [R1+0x20] ;  /* 0x0000200001197983 */ /* 0x000ea80000300800 */
[----:B------:R-:W2:Y:S04]  /*67900*/  LDL.LU R13, [R1+0x44] ;  /* 0x00004400010d7983 */ /* 0x000ea80000300800 */
[----:B------:R-:W2:Y:S04]  /*67910*/  LDL.LU R27, [R1+0x48] ;  /* 0x00004800011b7983 */ /* 0x000ea80000300800 */
[----:B------:R-:W-:Y:S04]  /*67920*/  STL [R1+0x2360], R29 ;  /* 0x0023601d01007387 */ /* 0x000fe80000100800 */
[----:B------:R0:W-:Y:S04]  /*67930*/  STSM.16.M88.4 [R21], R8 ;  /* 0x0000000815007844 */ /* 0x0001e80000000200 */
[----:B------:R1:W-:Y:S01]  /*67940*/  STL [R1+0x2364], R21 ;  /* 0x0023641501007387 */ /* 0x0003e20000100800 */
[----:B------:R-:W-:-:S02]  /*67950*/  SHF.R.U32.HI R12, RZ, 0x8, R12 ;  /* 0x00000008ff0c7819 */ /* 0x000fc4000001160c */
[--C-:B------:R-:W-:Y:S01]  /*67960*/  PRMT R6, R6, 0x3340, R1.reuse ;  /* 0x0000334006067816 */ /* 0x100fe20000000001 */
[----:B0-----:R-:W2:Y:S04]  /*67970*/  LDL.LU R10, [R1+0x3c] ;  /* 0x00003c00010a7983 */ /* 0x001ea80000300800 */
[----:B------:R-:W2:Y:S04]  /*67980*/  LDL.LU R11, [R1+0x94] ;  /* 0x00009400010b7983 */ /* 0x000ea80000300800 */
[----:B-1----:R-:W2:Y:S04]  /*67990*/  LDL.LU R21, [R1+0x30] ;  /* 0x0000300001157983 */ /* 0x002ea80000300800 */
[----:B------:R-:W2:Y:S01]  /*679a0*/  LDL.LU R29, [R1+0x98] ;  /* 0x00009800011d7983 */ /* 0x000ea20000300800 */
[----:B------:R-:W-:-:S02]  /*679b0*/  PRMT R7, R7, 0x3340, R1 ;  /* 0x0000334007077816 */ /* 0x000fc40000000001 */
[----:B------:R-:W-:-:S04]  /*679c0*/  LOP3.LUT R12, R12, 0xffff, RZ, 0xc0, !PT ;  /* 0x0000ffff0c0c7812 */ /* 0x000fc800078ec0ff */
[----:B------:R-:W-:Y:S02]  /*679d0*/  PRMT R12, R12, 0x3340, R1 ;  /* 0x000033400c0c7816 */ /* 0x000fe40000000001 */
[----:B----4-:R-:W-:Y:S02]  /*679e0*/  PRMT R9, R14, 0x5410, R15 ;  /* 0x000054100e097816 */ /* 0x010fe4000000000f */
[----:B---3--:R-:W-:Y:S02]  /*679f0*/  PRMT R0, R16, 0x5410, R0 ;  /* 0x0000541010007816 */ /* 0x008fe40000000000 */
[----:B------:R-:W-:Y:S02]  /*67a00*/  PRMT R2, R17, 0x5410, R2 ;  /* 0x0000541011027816 */ /* 0x000fe40000000002 */
[----:B--2---:R-:W-:Y:S02]  /*67a10*/  PRMT R3, R18, 0x5410, R3 ;  /* 0x0000541012037816 */ /* 0x004fe40000000003 */
[----:B------:R-:W-:-:S02]  /*67a20*/  PRMT R4, R19, 0x5410, R4 ;  /* 0x0000541013047816 */ /* 0x000fc40000000004 */
[----:B------:R-:W-:Y:S02]  /*67a30*/  PRMT R5, R20, 0x5410, R5 ;  /* 0x0000541014057816 */ /* 0x000fe40000000005 */
[----:B------:R-:W-:Y:S02]  /*67a40*/  PRMT R8, R26, 0x5410, R28 ;  /* 0x000054101a087816 */ /* 0x000fe4000000001c */
[----:B------:R-:W2:Y:S04]  /*67a50*/  LDL.LU R28, [R1+0x1c] ;  /* 0x00001c00011c7983 */ /* 0x000ea80000300800 */
[----:B------:R-:W3:Y:S04]  /*67a60*/  LDL.LU R26, [R1+0x64] ;  /* 0x00006400011a7983 */ /* 0x000ee80000300800 */
[----:B------:R-:W3:Y:S04]  /*67a70*/  LDL.LU R14, [R1+0x70] ;  /* 0x00007000010e7983 */ /* 0x000ee80000300800 */
[----:B------:R-:W4:Y:S04]  /*67a80*/  LDL.LU R15, [R1+0x68] ;  /* 0x00006800010f7983 */ /* 0x000f280000300800 */
[----:B------:R-:W4:Y:S01]  /*67a90*/  LDL.LU R16, [R1+0x90] ;  /* 0x0000900001107983 */ /* 0x000f220000300800 */
[----:B------:R-:W-:-:S03]  /*67aa0*/  PRMT R6, R22, 0x5410, R6 ;  /* 0x0000541016067816 */ /* 0x000fc60000000006 */
[----:B------:R-:W4:Y:S01]  /*67ab0*/  LDL.LU R17, [R1+0x88] ;  /* 0x0000880001117983 */ /* 0x000f220000300800 */
[----:B------:R-:W-:-:S03]  /*67ac0*/  PRMT R24, R23, 0x5410, R24 ;  /* 0x0000541017187816 */ /* 0x000fc60000000018 */
[----:B------:R-:W4:Y:S01]  /*67ad0*/  LDL.LU R18, [R1+0x8c] ;  /* 0x00008c0001127983 */ /* 0x000f220000300800 */
[----:B------:R-:W-:-:S03]  /*67ae0*/  PRMT R25, R25, 0x5410, R7 ;  /* 0x0000541019197816 */ /* 0x000fc60000000007 */
[----:B------:R-:W4:Y:S04]  /*67af0*/  LDL.LU R19, [R1+0x80] ;  /* 0x0000800001137983 */ /* 0x000f280000300800 */
[----:B------:R-:W4:Y:S04]  /*67b00*/  LDL.LU R20, [R1+0x84] ;  /* 0x0000840001147983 */ /* 0x000f280000300800 */
[----:B------:R-:W4:Y:S04]  /*67b10*/  LDL.LU R22, [R1+0x7c] ;  /* 0x00007c0001167983 */ /* 0x000f280000300800 */
[----:B------:R-:W4:Y:S04]  /*67b20*/  LDL.LU R23, [R1+0x78] ;  /* 0x0000780001177983 */ /* 0x000f280000300800 */
[----:B------:R0:W-:Y:S01]  /*67b30*/  STL [R1+0x2c], R24 ;  /* 0x00002c1801007387 */ /* 0x0001e20000100800 */
[----:B------:R-:W-:-:S03]  /*67b40*/  PRMT R12, R13, 0x5410, R12 ;  /* 0x000054100d0c7816 */ /* 0x000fc6000000000c */
[----:B0-----:R-:W4:Y:S04]  /*67b50*/  LDL.LU R24, [R1+0x74] ;  /* 0x0000740001187983 */ /* 0x001f280000300800 */
[----:B------:R-:W2:Y:S04]  /*67b60*/  LDL.LU R7, [R1+0x4c] ;  /* 0x00004c0001077983 */ /* 0x000ea80000300800 */
[----:B------:R0:W-:Y:S04]  /*67b70*/  STL [R1+0x28], R25 ;  /* 0x0000281901007387 */ /* 0x0001e80000100800 */
[----:B0-----:R-:W4:Y:S04]  /*67b80*/  LDL.LU R25, [R1+0x60] ;  /* 0x0000600001197983 */ /* 0x001f280000300800 */
[----:B------:R-:W3:Y:S04]  /*67b90*/  LDL.LU R13, [R1+0x2368] ;  /* 0x00236800010d7983 */ /* 0x000ee80000300800 */
[----:B------:R0:W-:Y:S04]  /*67ba0*/  STL [R1+0x24], R12 ;  /* 0x0000240c01007387 */ /* 0x0001e80000100800 */
[----:B0-----:R-:W2:Y:S01]  /*67bb0*/  LDL.LU R12, [R1+0x40] ;  /* 0x00004000010c7983 */ /* 0x001ea20000300800 */
[----:B------:R-:W-:Y:S01]  /*67bc0*/  BAR.SYNC.DEFER_BLOCKING 0x0 ;  /* 0x0000000000007b1d */ /* 0x000fe20000010000 */
[----:B---3--:R-:W-:-:S05]  /*67bd0*/  PRMT R27, R27, 0x5410, R13 ;  /* 0x000054101b1b7816 */ /* 0x008fca000000000d */
[----:B------:R-:W3:Y:S04]  /*67be0*/  LDL.LU R13, [R1+0x6c] ;  /* 0x00006c00010d7983 */ /* 0x000ee80000300800 */
[----:B------:R0:W-:Y:S01]  /*67bf0*/  STL [R1+0x20], R27 ;  /* 0x0000201b01007387 */ /* 0x0001e20000100800 */
[----:B--2---:R-:W-:-:S03]  /*67c00*/  PRMT R7, R7, 0x5410, R12 ;  /* 0x0000541007077816 */ /* 0x004fc6000000000c */
[----:B0-----:R-:W2:Y:S04]  /*67c10*/  LDL.LU R27, [R1+0x34] ;  /* 0x00003400011b7983 */ /* 0x001ea80000300800 */
[----:B------:R-:W2:Y:S04]  /*67c20*/  LDL.LU R12, [R1+0x54] ;  /* 0x00005400010c7983 */ /* 0x000ea80000300800 */
[----:B------:R0:W-:Y:S01]  /*67c30*/  STL [R1+0x4c], R7 ;  /* 0x00004c0701007387 */ /* 0x0001e20000100800 */
[----:B------:R-:W-:Y:S02]  /*67c40*/  PRMT R29, R29, 0x5410, R21 ;  /* 0x000054101d1d7816 */ /* 0x000fe40000000015 */
[----:B0-----:R-:W-:-:S02]  /*67c50*/  PRMT R7, R11, 0x5410, R10 ;  /* 0x000054100b077816 */ /* 0x001fc4000000000a */
[----:B------:R-:W2:Y:S04]  /*67c60*/  LDL.LU R10, [R1+0x58] ;  /* 0x00005800010a7983 */ /* 0x000ea80000300800 */
[----:B------:R-:W2:Y:S04]  /*67c70*/  LDL.LU R11, [R1+0x5c] ;  /* 0x00005c00010b7983 */ /* 0x000ea80000300800 */
[----:B------:R0:W-:Y:S01]  /*67c80*/  STL [R1+0x48], R7 ;  /* 0x0000480701007387 */ /* 0x0001e20000100800 */
[----:B------:R-:W-:-:S03]  /*67c90*/  PRMT R14, R14, 0x5410, R26 ;  /* 0x000054100e0e7816 */ /* 0x000fc6000000001a */
[----:B0-----:R-:W2:Y:S04]  /*67ca0*/  LDL.LU R7, [R1+0x1ac] ;  /* 0x0001ac0001077983 */ /* 0x001ea80000300800 */
[----:B------:R-:W2:Y:S04]  /*67cb0*/  LDL.LU R21, [R1+0x2364] ;  /* 0x0023640001157983 */ /* 0x000ea80000300800 */
[----:B------:R0:W-:Y:S04]  /*67cc0*/  STL [R1+0x44], R29 ;  /* 0x0000441d01007387 */ /* 0x0001e80000100800 */
[----:B0-----:R-:W2:Y:S01]  /*67cd0*/  LDL.LU R29, [R1+0x2360] ;  /* 0x00236000011d7983 */ /* 0x001ea20000300800 */
[----:B---3--:R-:W-:-:S03]  /*67ce0*/  PRMT R13, R13, 0x5410, R28 ;  /* 0x000054100d0d7816 */ /* 0x008fc6000000001c */
[----:B------:R-:W3:Y:S04]  /*67cf0*/  LDL.LU R28, [R1+0x235c] ;  /* 0x00235c00011c7983 */ /* 0x000ee80000300800 */
[----:B------:R0:W-:Y:S04]  /*67d00*/  STL [R1+0x40], R13 ;  /* 0x0000400d01007387 */ /* 0x0001e80000100800 */
[----:B0-----:R-:W3:Y:S04]  /*67d10*/  LDL.LU R13, [R1+0x21c] ;  /* 0x00021c00010d7983 */ /* 0x001ee80000300800 */
[----:B------:R-:W2:Y:S04]  /*67d20*/  LDL.LU R26, [R1+0x2358] ;  /* 0x00235800011a7983 */ /* 0x000ea80000300800 */
[----:B------:R0:W-:Y:S04]  /*67d30*/  STL [R1+0x70], R14 ;  /* 0x0000700e01007387 */ /* 0x0001e80000100800 */
[----:B0-----:R-:W4:Y:S02]  /*67d40*/  LDL.LU R14, [R1+0x2354] ;  /* 0x00235400010e7983 */ /* 0x001f240000300800 */
[----:B----4-:R-:W-:-:S02]  /*67d50*/  PRMT R14, R15, 0x5410, R14 ;  /* 0x000054100f0e7816 */ /* 0x010fc4000000000e */
[----:B------:R-:W4:Y:S04]  /*67d60*/  LDL.LU R15, [R1+0x2350] ;  /* 0x00235000010f7983 */ /* 0x000f280000300800 */
[----:B------:R0:W-:Y:S04]  /*67d70*/  STL [R1+0x6c], R14 ;  /* 0x00006c0e01007387 */ /* 0x0001e80000100800 */
[----:B0-----:R-:W3:Y:S01]  /*67d80*/  LDL.LU R14, [R1+0x228] ;  /* 0x00022800010e7983 */ /* 0x001ee20000300800 */
[----:B----4-:R-:W-:-:S03]  /*67d90*/  PRMT R15, R16, 0x5410, R15 ;  /* 0x00005410100f7816 */ /* 0x010fc6000000000f */
        /* <DEDUP_REMOVED lines=24> */
[----:B------:R-:W4:Y:S02]  /*67f20*/  LDL.LU R23, [R1+0x2334] ;  /* 0x0023340001177983 */ /* 0x000f240000300800 */
[----:B----4-:R-:W-:Y:S02]  /*67f30*/  PRMT R23, R24, 0x5410, R23 ;  /* 0x0000541018177816 */ /* 0x010fe40000000017 */
[----:B------:R-:W4:Y:S04]  /*67f40*/  LDL.LU R24, [R1+0x2330] ;  /* 0x0023300001187983 */ /* 0x000f280000300800 */
[----:B------:R0:W-:Y:S04]  /*67f50*/  STL [R1+0xa4], R23 ;  /* 0x0000a41701007387 */ /* 0x0001e80000100800 */
[----:B0-----:R-:W3:Y:S01]  /*67f60*/  LDL.LU R23, [R1+0x38] ;  /* 0x0000380001177983 */ /* 0x001ee20000300800 */
[----:B----4-:R-:W-:-:S03]  /*67f70*/  PRMT R24, R25, 0x5410, R24 ;  /* 0x0000541019187816 */ /* 0x010fc60000000018 */
[----:B------:R-:W3:Y:S01]  /*67f80*/  LDL.LU R25, [R1+0x232c] ;  /* 0x00232c0001197983 */ /* 0x000ee20000300800 */
[----:B--2---:R-:W-:-:S03]  /*67f90*/  PRMT R26, R27, 0x5410, R26 ;  /* 0x000054101b1a7816 */ /* 0x004fc6000000001a */
[----:B------:R0:W-:Y:S04]  /*67fa0*/  STL [R1+0xa0], R24 ;  /* 0x0000a01801007387 */ /* 0x0001e80000100800 */
[----:B0-----:R-:W2:Y:S01]  /*67fb0*/  LDL.LU R24, [R1+0x8] ;  /* 0x0000080001187983 */ /* 0x001ea20000300800 */
[----:B------:R-:W-:Y:S02]  /*67fc0*/  PRMT R9, R9, 0x5210, R12 ;  /* 0x0000521009097816 */ /* 0x000fe4000000000c */
[----:B------:R-:W0:Y:S01]  /*67fd0*/  S2R R12, SR_TID.X ;  /* 0x00000000000c7919 */ /* 0x000e220000002100 */
[----:B---3--:R-:W-:Y:S02]  /*67fe0*/  PRMT R23, R23, 0x5410, R25 ;  /* 0x0000541017177816 */ /* 0x008fe40000000019 */
[----:B------:R-:W3:Y:S04]  /*67ff0*/  LDL.LU R25, [R1+0x14] ;  /* 0x0000140001197983 */ /* 0x000ee80000300800 */
[----:B------:R-:W4:Y:S04]  /*68000*/  LDL.LU R27, [R1+0x2328] ;  /* 0x00232800011b7983 */ /* 0x000f280000300800 */
[----:B------:R1:W-:Y:S04]  /*68010*/  STL [R1+0xc4], R26 ;  /* 0x0000c41a01007387 */ /* 0x0003e80000100800 */
[----:B-1----:R-:W4:Y:S01]  /*68020*/  LDL.LU R26, [R1+0x18] ;  /* 0x00001800011a7983 */ /* 0x002f220000300800 */
[----:B0-----:R-:W-:-:S02]  /*68030*/  LOP3.LUT R12, R12, 0x3f, RZ, 0xc0, !PT ;  /* 0x0000003f0c0c7812 */ /* 0x001fc400078ec0ff */
[----:B------:R-:W-:Y:S02]  /*68040*/  PRMT R10, R0, 0x5210, R10 ;  /* 0x00005210000a7816 */ /* 0x000fe4000000000a */
[----:B------:R-:W-:Y:S02]  /*68050*/  PRMT R11, R2, 0x5210, R11 ;  /* 0x00005210020b7816 */ /* 0x000fe4000000000b */
[----:B------:R-:W-:Y:S01]  /*68060*/  LEA R12, R12, UR4, 0x4 ;  /* 0x000000040c0c7c11 */ /* 0x000fe2000f8e20ff */
[----:B------:R-:W-:Y:S01]  /*68070*/  ULDC UR4, c[0x0][0x244] ;  /* 0x0000910000047ab9 */ /* 0x000fe20000000800 */
[----:B------:R-:W-:Y:S02]  /*68080*/  LOP3.LUT R7, R7, 0xffff, RZ, 0xc0, !PT ;  /* 0x0000ffff07077812 */ /* 0x000fe400078ec0ff */
[----:B------:R-:W-:Y:S02]  /*68090*/  LOP3.LUT R2, R18, 0xffff, RZ, 0xc0, !PT ;  /* 0x0000ffff12027812 */ /* 0x000fe400078ec0ff */
[----:B------:R-:W-:-:S02]  /*680a0*/  LOP3.LUT R0, R17, 0xffff, RZ, 0xc0, !PT ;  /* 0x0000ffff11007812 */ /* 0x000fc400078ec0ff */
[----:B------:R-:W-:Y:S02]  /*680b0*/  PRMT R8, R8, 0x5210, R20 ;  /* 0x0000521008087816 */ /* 0x000fe40000000014 */
[----:B------:R-:W-:Y:S02]  /*680c0*/  LOP3.LUT R20, R19, 0xffff, RZ, 0xc0, !PT ;  /* 0x0000ffff13147812 */ /* 0x000fe400078ec0ff */
[----:B------:R-:W-:Y:S02]  /*680d0*/  PRMT R17, R15, 0x4210, R7 ;  /* 0x000042100f117816 */ /* 0x000fe40000000007 */
[----:B------:R-:W-:Y:S02]  /*680e0*/  PRMT R18, R14, 0x4210, R2 ;  /* 0x000042100e127816 */ /* 0x000fe40000000002 */
[----:B------:R-:W-:Y:S02]  /*680f0*/  PRMT R19, R13, 0x4210, R0 ;  /* 0x000042100d137816 */ /* 0x000fe40000000000 */
[----:B--2---:R-:W-:-:S02]  /*68100*/  PRMT R29, R24, 0x5410, R29 ;  /* 0x00005410181d7816 */ /* 0x004fc4000000001d */
[----:B----4-:R-:W-:-:S05]  /*68110*/  PRMT R26, R26, 0x5410, R27 ;  /* 0x000054101a1a7816 */ /* 0x010fca000000001b */
[----:B------:R0:W-:Y:S04]  /*68120*/  STL [R1+0xc0], R26 ;  /* 0x0000c01a01007387 */ /* 0x0001e80000100800 */
[----:B------:R-:W-:Y:S04]  /*68130*/  STL [R1+0x80], R12 ;  /* 0x0000800c01007387 */ /* 0x000fe80000100800 */
[----:B------:R-:W1:Y:S01]  /*68140*/  LDS.128 R12, [R12] ;  /* 0x000000000c0c7984 */ /* 0x000e620000000c00 */
[----:B---3--:R-:W-:-:S03]  /*68150*/  PRMT R28, R25, 0x5410, R28 ;  /* 0x00005410191c7816 */ /* 0x008fc6000000001c */
[----:B------:R-:W2:Y:S04]  /*68160*/  LDL.LU R25, [R1+0x25c] ;  /* 0x00025c0001197983 */ /* 0x000ea80000300800 */
[----:B------:R-:W3:Y:S04]  /*68170*/  LDL.LU R24, [R1+0x2c] ;  /* 0x00002c0001187983 */ /* 0x000ee80000300800 */
[----:B0-----:R-:W4:Y:S04]  /*68180*/  LDL.LU R26, [R1+0x20] ;  /* 0x00002000011a7983 */ /* 0x001f280000300800 */
[----:B------:R-:W3:Y:S01]  /*68190*/  LDL.LU R27, [R1+0x258] ;  /* 0x00025800011b7983 */ /* 0x000ee20000300800 */
[----:B------:R-:W-:Y:S06]  /*681a0*/  BAR.SYNC.DEFER_BLOCKING 0x0 ;  /* 0x0000000000007b1d */ /* 0x000fec0000010000 */
[----:B-1----:R0:W-:Y:S04]  /*681b0*/  STL [R1+0x22c8], R15 ;  /* 0x0022c80f01007387 */ /* 0x0021e80000100800 */
[----:B0-----:R-:W2:Y:S04]  /*681c0*/  LDL R15, [R1+0x80] ;  /* 0x00008000010f7983 */ /* 0x001ea80000100800 */
[----:B------:R-:W-:Y:S01]  /*681d0*/  STSM.16.M88.4 [R21], R8 ;  /* 0x0000000815007844 */ /* 0x000fe20000000200 */
[----:B------:R-:W-:Y:S06]  /*681e0*/  BAR.SYNC.DEFER_BLOCKING 0x0 ;  /* 0x0000000000007b1d */ /* 0x000fec0000010000 */
[----:B------:R0:W-:Y:S04]  /*681f0*/  STL [R1+0x22d8], R14 ;  /* 0x0022d80e01007387 */ /* 0x0001e80000100800 */
[----:B0-----:R-:W4:Y:S04]  /*68200*/  LDL.LU R14, [R1+0x1a8] ;  /* 0x0001a800010e7983 */ /* 0x001f280000300800 */
[----:B------:R0:W-:Y:S04]  /*68210*/  STL.64 [R1+0x22d0], R12 ;  /* 0x0022d00c01007387 */ /* 0x0001e80000100a00 */
[----:B0-----:R-:W3:Y:S04]  /*68220*/  LDL.LU R12, [R1+0x260] ;  /* 0x00026000010c7983 */ /* 0x001ee80000300800 */
[----:B------:R-:W3:Y:S04]  /*68230*/  LDL.LU R13, [R1+0x24] ;  /* 0x00002400010d7983 */ /* 0x000ee80000300800 */
[----:B--2---:R-:W0:Y:S04]  /*68240*/  LDS.128 R8, [R15] ;  /* 0x000000000f087984 */ /* 0x004e280000000c00 */
[----:B0-----:R0:W-:Y:S04]  /*68250*/  STL.64 [R1+0x22e8], R10 ;  /* 0x0022e80a01007387 */ /* 0x0011e80000100a00 */
[----:B0-----:R-:W2:Y:S04]  /*68260*/  LDL.LU R10, [R1+0x1b8] ;  /* 0x0001b800010a7983 */ /* 0x001ea80000300800 */
[----:B------:R-:W2:Y:S04]  /*68270*/  LDL.LU R11, [R1+0x1b4] ;  /* 0x0001b400010b7983 */ /* 0x000ea80000300800 */
[----:B------:R0:W-:Y:S04]  /*68280*/  STL.64 [R1+0x22e0], R8 ;  /* 0x0022e00801007387 */ /* 0x0001e80000100a00 */
[----:B0-----:R-:W4:Y:S04]  /*68290*/  LDL.LU R8, [R1+0x208] ;  /* 0x0002080001087983 */ /* 0x001f280000300800 */
[----:B------:R-:W4:Y:S01]  /*682a0*/  LDL.LU R9, [R1+0x204] ;  /* 0x0002040001097983 */ /* 0x000f220000300800 */
[--C-:B------:R-:W-:Y:S01]  /*682b0*/  PRMT R16, R16, 0x4210, R20.reuse ;  /* 0x0000421010107816 */ /* 0x100fe20000000014 */
[----:B------:R-:W-:Y:S06]  /*682c0*/  BAR.SYNC.DEFER_BLOCKING 0x0 ;  /* 0x0000000000007b1d */ /* 0x000fec0000010000 */
[----:B------:R0:W-:Y:S02]  /*682d0*/  STSM.16.M88.4 [R21], R16 ;  /* 0x0000001015007844 */ /* 0x0001e40000000200 */
[----:B0-----:R-:W-:-:S02]  /*682e0*/  PRMT R16, R3, 0x5210, R20 ;  /* 0x0000521003107816 */ /* 0x001fc40000000014 */
[----:B--2---:R0:W-:Y:S04]  /*682f0*/  STL.64 [R1+0x2320], R10 ;  /* 0x0023200a01007387 */ /* 0x0041e80000100a00 */
[----:B0-----:R-:W2:Y:S04]  /*68300*/  LDL.LU R10, [R1+0x218] ;  /* 0x00021800010a7983 */ /* 0x001ea80000300800 */
[----:B------:R-:W3:Y:S04]  /*68310*/  LDL.LU R11, [R1+0x210] ;  /* 0x00021000010b7983 */ /* 0x000ee80000300800 */
[----:B----4-:R0:W-:Y:S04]  /*68320*/  STL.64 [R1+0x2318], R8 ;  /* 0x0023180801007387 */ /* 0x0101e80000100a00 */
[----:B0-----:R-:W4:Y:S04]  /*68330*/  LDL.LU R8, [R1+0x1c4] ;  /* 0x0001c40001087983 */ /* 0x001f280000300800 */
[----:B------:R-:W3:Y:S04]  /*68340*/  LDL.LU R9, [R1+0x1a4] ;  /* 0x0001a40001097983 */ /* 0x000ee80000300800 */
[----:B------:R-:W3:Y:S01]  /*68350*/  LDL.LU R20, [R1+0x1cc] ;  /* 0x0001cc0001147983 */ /* 0x000ee20000300800 */
[----:B------:R-:W-:-:S02]  /*68360*/  PRMT R18, R5, 0x5210, R2 ;  /* 0x0000521005127816 */ /* 0x000fc40000000002 */
[----:B------:R-:W-:Y:S02]  /*68370*/  PRMT R19, R6, 0x5210, R0 ;  /* 0x0000521006137816 */ /* 0x000fe40000000000 */
[----:B------:R-:W-:Y:S02]  /*68380*/  LOP3.LUT R2, R14, 0xffff, RZ, 0xc0, !PT ;  /* 0x0000ffff0e027812 */ /* 0x000fe400078ec0ff */
[----:B------:R-:W-:Y:S01]  /*68390*/  PRMT R17, R4, 0x5210, R7 ;  /* 0x0000521004117816 */ /* 0x000fe20000000007 */
[----:B------:R-:W-:Y:S06]  /*683a0*/  BAR.SYNC.DEFER_BLOCKING 0x0 ;  /* 0x0000000000007b1d */ /* 0x000fec0000010000 */
[----:B------:R-:W3:Y:S01]  /*683b0*/  LDL.LU R14, [R1+0x24c] ;  /* 0x00024c00010e7983 */ /* 0x000ee20000300800 */
[----:B--2---:R-:W-:-:S02]  /*683c0*/  PRMT R6, R10, 0x4210, R2 ;  /* 0x000042100a067816 */ /* 0x004fc40000000002 */
[----:B----4-:R-:W-:Y:S02]  /*683d0*/  LOP3.LUT R3, R8, 0xffff, RZ, 0xc0, !PT ;  /* 0x0000ffff08037812 */ /* 0x010fe400078ec0ff */
[----:B---3--:R-:W-:-:S04]  /*683e0*/  LOP3.LUT R0, R9, 0xffff, RZ, 0xc0, !PT ;  /* 0x0000ffff09007812 */ /* 0x008fc800078ec0ff */
[----:B------:R-:W-:Y:S02]  /*683f0*/  PRMT R7, R11, 0x4210, R0 ;  /* 0x000042100b077816 */ /* 0x000fe40000000000 */
[----:B------:R-:W0:Y:S01]  /*68400*/  LDS.128 R8, [R15] ;  /* 0x000000000f087984 */ /* 0x000e220000000c00 */
[----:B------:R-:W-:Y:S01]  /*68410*/  BAR.SYNC.DEFER_BLOCKING 0x0 ;  /* 0x0000000000007b1d */ /* 0x000fe20000010000 */
[----:B------:R-:W-:Y:S02]  /*68420*/  LOP3.LUT R20, R20, 0xffff, RZ, 0xc0, !PT ;  /* 0x0000ffff14147812 */ /* 0x000fe400078ec0ff */
[----:B------:R-:W-:-:S03]  /*68430*/  PRMT R5, R25, 0x4210, R3 ;  /* 0x0000421019057816 */ /* 0x000fc60000000003 */
[----:B------:R1:W-:Y:S01]  /*68440*/  STSM.16.M88.4 [R21], R16 ;  /* 0x0000001015007844 */ /* 0x0003e20000000200 */
[----:B------:R-:W-:Y:S01]  /*68450*/  PRMT R4, R12, 0x4210, R20 ;  /* 0x000042100c047816 */ /* 0x000fe20000000014 */
[----:B------:R-:W-:Y:S06]  /*68460*/  BAR.SYNC.DEFER_BLOCKING 0x0 ;  /* 0x0000000000007b1d */ /* 0x000fec0000010000 */
[----:B------:R-:W2:Y:S04]  /*68470*/  LDL.LU R12, [R1+0x200] ;  /* 0x00020000010c7983 */ /* 0x000ea80000300800 */
[----:B------:R-:W3:Y:S04]  /*68480*/  LDL.LU R25, [R1+0x1fc] ;  /* 0x0001fc0001197983 */ /* 0x000ee80000300800 */
[----:B0-----:R-:W-:Y:S04]  /*68490*/  STL.64 [R1], R8 ;  /* 0x0000000801007387 */ /* 0x001fe80000100a00 */
[----:B------:R-:W-:Y:S04]  /*684a0*/  STL.64 [R1+0x8], R10 ;  /* 0x0000080a01007387 */ /* 0x000fe80000100a00 */
[----:B------:R-:W0:Y:S04]  /*684b0*/  LDS.128 R8, [R15] ;  /* 0x000000000f087984 */ /* 0x000e280000000c00 */
[----:B-1----:R-:W4:Y:S01]  /*684c0*/  LDL.LU R19, [R1+0x28] ;  /* 0x0000280001137983 */ /* 0x002f220000300800 */
[----:B------:R-:W-:Y:S06]  /*684d0*/  BAR.SYNC.DEFER_BLOCKING 0x0 ;  /* 0x0000000000007b1d */ /* 0x000fec0000010000 */
[----:B0-----:R-:W-:Y:S04]  /*684e0*/  STL.64 [R1+0x10], R8 ;  /* 0x0000100801007387 */ /* 0x001fe80000100a00 */
[----:B------:R0:W-:Y:S04]  /*684f0*/  STL.64 [R1+0x18], R10 ;  /* 0x0000180a01007387 */ /* 0x0001e80000100a00 */
[----:B0-----:R-:W2:Y:S04]  /*68500*/  LDL.LU.64 R10, [R1+0x2320] ;  /* 0x00232000010a7983 */ /* 0x001ea80000300a00 */
[----:B------:R-:W3:Y:S04]  /*68510*/  LDL.LU.64 R8, [R1+0x2318] ;  /* 0x0023180001087983 */ /* 0x000ee80000300a00 */
[----:B------:R0:W-:Y:S02]  /*68520*/  STSM.16.M88.4 [R21], R4 ;  /* 0x0000000415007844 */ /* 0x0001e40000000200 */
[----:B0-----:R-:W-:-:S02]  /*68530*/  PRMT R7, R26, 0x5210, R0 ;  /* 0x000052101a077816 */ /* 0x001fc40000000000 */
[----:B------:R-:W-:Y:S02]  /*68540*/  PRMT R4, R24, 0x5210, R20 ;  /* 0x0000521018047816 */ /* 0x000fe40000000014 */
[----:B------:R-:W4:Y:S01]  /*68550*/  LDL.LU R24, [R1+0x4c] ;  /* 0x00004c0001187983 */ /* 0x000f220000300800 */
[----:B------:R-:W-:-:S03]  /*68560*/  PRMT R6, R13, 0x5210, R2 ;  /* 0x000052100d067816 */ /* 0x000fc60000000002 */
[----:B------:R-:W4:Y:S04]  /*68570*/  LDL.LU R13, [R1+0x48] ;  /* 0x00004800010d7983 */ /* 0x000f280000300800 */
[----:B------:R-:W4:Y:S01]  /*68580*/  LDL.LU R26, [R1+0x44] ;  /* 0x00004400011a7983 */ /* 0x000f220000300800 */
[----:B------:R-:W-:Y:S01]  /*68590*/  BAR.SYNC.DEFER_BLOCKING 0x0 ;  /* 0x0000000000007b1d */ /* 0x000fe20000010000 */
[----:B---3--:R-:W-:-:S04]  /*685a0*/  LOP3.LUT R0, R8, 0xffff, RZ, 0xc0, !PT ;  /* 0x0000ffff08007812 */ /* 0x008fc800078ec0ff */
[----:B------:R-:W-:Y:S02]  /*685b0*/  PRMT R16, R27, 0x4210, R0 ;  /* 0x000042101b107816 */ /* 0x000fe40000000000 */
[----:B------:R-:W3:Y:S01]  /*685c0*/  LDL.LU R27, [R1+0x240] ;  /* 0x00024000011b7983 */ /* 0x000ee20000300800 */
[----:B--2---:R-:W-:Y:S02]  /*685d0*/  LOP3.LUT R20, R11, 0xffff, RZ, 0xc0, !PT ;  /* 0x0000ffff0b147812 */ /* 0x004fe400078ec0ff */
[----:B----4-:R-:W-:Y:S02]  /*685e0*/  PRMT R5, R19, 0x5210, R3 ;  /* 0x0000521013057816 */ /* 0x010fe40000000003 */
[----:B------:R-:W-:Y:S02]  /*685f0*/  PRMT R19, R25, 0x4210, R20 ;  /* 0x0000421019137816 */ /* 0x000fe40000000014 */
[----:B------:R-:W-:-:S04]  /*68600*/  LOP3.LUT R2, R9, 0xffff, RZ, 0xc0, !PT ;  /* 0x0000ffff09027812 */ /* 0x000fc800078ec0ff */
[----:B------:R-:W-:Y:S01]  /*68610*/  PRMT R17, R14, 0x4210, R2 ;  /* 0x000042100e117816 */ /* 0x000fe20000000002 */
[----:B---3--:R-:W-:Y:S04]  /*68620*/  STL.64 [R1+0x2310], R26 ;  /* 0x0023101a01007387 */ /* 0x008fe80000100a00 */
[----:B------:R-:W-:Y:S04]  /*68630*/  STL [R1+0x2308], R24 ;  /* 0x0023081801007387 */ /* 0x000fe80000100800 */
[----:B------:R-:W0:Y:S01]  /*68640*/  LDS.128 R24, [R15] ;  /* 0x000000000f187984 */ /* 0x000e220000000c00 */
[----:B------:R-:W-:Y:S06]  /*68650*/  BAR.SYNC.DEFER_BLOCKING 0x0 ;  /* 0x0000000000007b1d */ /* 0x000fec0000010000 */
[----:B------:R-:W2:Y:S04]  /*68660*/  LDL.LU R8, [R1+0x244] ;  /* 0x0002440001087983 */ /* 0x000ea80000300800 */
[----:B------:R-:W3:Y:S04]  /*68670*/  LDL.LU R9, [R1+0x1ec] ;  /* 0x0001ec0001097983 */ /* 0x000ee80000300800 */
[----:B------:R-:W4:Y:S04]  /*68680*/  LDL.LU R14, [R1+0x1e8] ;  /* 0x0001e800010e7983 */ /* 0x000f280000300800 */
[----:B------:R1:W-:Y:S04]  /*68690*/  STSM.16.M88.4 [R21], R4 ;  /* 0x0000000415007844 */ /* 0x0003e80000000200 */
[----:B0-----:R-:W-:Y:S04]  /*686a0*/  STL.64 [R1+0x30], R24 ;  /* 0x0000301801007387 */ /* 0x001fe80000100a00 */
[----:B------:R-:W-:Y:S01]  /*686b0*/  STL.64 [R1+0x38], R26 ;  /* 0x0000381a01007387 */ /* 0x000fe20000100a00 */
[----:B------:R-:W-:Y:S06]  /*686c0*/  BAR.SYNC.DEFER_BLOCKING 0x0 ;  /* 0x0000000000007b1d */ /* 0x000fec0000010000 */
[----:B-1----:R-:W2:Y:S04]  /*686d0*/  LDL.LU R7, [R1+0x40] ;  /* 0x0000400001077983 */ /* 0x002ea80000300800 */
[----:B------:R-:W0:Y:S04]  /*686e0*/  LDS.128 R24, [R15] ;  /* 0x000000000f187984 */ /* 0x000e280000000c00 */
[----:B0-----:R-:W-:Y:S04]  /*686f0*/  STL.64 [R1+0x20], R24 ;  /* 0x0000201801007387 */ /* 0x001fe80000100a00 */
[----:B------:R0:W-:Y:S04]  /*68700*/  STL.64 [R1+0x28], R26 ;  /* 0x0000281a01007387 */ /* 0x0001e80000100a00 */
[----:B0-----:R-:W3:Y:S04]  /*68710*/  LDL.LU.64 R26, [R1+0x2310] ;  /* 0x00231000011a7983 */ /* 0x001ee80000300a00 */
[----:B------:R-:W4:Y:S01]  /*68720*/  LDL.LU R24, [R1+0x2308] ;  /* 0x0023080001187983 */ /* 0x000f220000300800 */
[----:B------:R-:W-:-:S04]  /*68730*/  LOP3.LUT R3, R10, 0xffff, RZ, 0xc0, !PT ;  /* 0x0000ffff0a037812 */ /* 0x000fc800078ec0ff */
[----:B------:R-:W-:Y:S01]  /*68740*/  PRMT R18, R12, 0x4210, R3 ;  /* 0x000042100c127816 */ /* 0x000fe20000000003 */
[----:B------:R-:W-:Y:S06]  /*68750*/  BAR.SYNC.DEFER_BLOCKING 0x0 ;  /* 0x0000000000007b1d */ /* 0x000fec0000010000 */
[----:B------:R0:W-:Y:S04]  /*68760*/  STSM.16.M88.4 [R21], R16 ;  /* 0x0000001015007844 */ /* 0x0001e80000000200 */
[----:B0-----:R-:W3:Y:S04]  /*68770*/  LDL.LU R16, [R1+0x23c] ;  /* 0x00023c0001107983 */ /* 0x001ee80000300800 */
[----:B------:R-:W3:Y:S04]  /*68780*/  LDL.LU R17, [R1+0x1d4] ;  /* 0x0001d40001117983 */ /* 0x000ee80000300800 */
[----:B------:R-:W3:Y:S04]  /*68790*/  LDL.LU R18, [R1+0x1d0] ;  /* 0x0001d00001127983 */ /* 0x000ee80000300800 */
[----:B------:R-:W3:Y:S04]  /*687a0*/  LDL.LU R19, [R1+0x248] ;  /* 0x0002480001137983 */ /* 0x000ee80000300800 */
[----:B------:R-:W3:Y:S04]  /*687b0*/  LDL.LU R10, [R1+0x70] ;  /* 0x00007000010a7983 */ /* 0x000ee80000300800 */
[----:B------:R-:W3:Y:S01]  /*687c0*/  LDL.LU R25, [R1+0x6c] ;  /* 0x00006c0001197983 */ /* 0x000ee20000300800 */
[----:B------:R-:W-:-:S02]  /*687d0*/  PRMT R5, R13, 0x5210, R2 ;  /* 0x000052100d057816 */ /* 0x000fc40000000002 */
[----:B--2---:R-:W-:Y:S02]  /*687e0*/  PRMT R7, R7, 0x5210, R20 ;  /* 0x0000521007077816 */ /* 0x004fe40000000014 */
[----:B----4-:R-:W-:Y:S02]  /*687f0*/  PRMT R4, R24, 0x5210, R0 ;  /* 0x0000521018047816 */ /* 0x010fe40000000000 */
[----:B------:R-:W2:Y:S04]  /*68800*/  LDL.LU R24, [R1+0x68] ;  /* 0x0000680001187983 */ /* 0x000ea80000300800 */
[----:B------:R-:W4:Y:S01]  /*68810*/  LDL.LU R11, [R1+0x64] ;  /* 0x00006400010b7983 */ /* 0x000f220000300800 */
[----:B---3--:R-:W-:Y:S01]  /*68820*/  PRMT R6, R26, 0x5210, R3 ;  /* 0x000052101a067816 */ /* 0x008fe20000000003 */
[----:B------:R-:W-:Y:S01]  /*68830*/  BAR.SYNC.DEFER_BLOCKING 0x0 ;  /* 0x0000000000007b1d */ /* 0x000fe20000010000 */
[----:B------:R-:W-:-:S02]  /*68840*/  LOP3.LUT R2, R16, 0xffff, RZ, 0xc0, !PT ;  /* 0x0000ffff10027812 */ /* 0x000fc400078ec0ff */
[----:B------:R-:W-:Y:S02]  /*68850*/  LOP3.LUT R3, R17, 0xffff, RZ, 0xc0, !PT ;  /* 0x0000ffff11037812 */ /* 0x000fe400078ec0ff */
[----:B------:R-:W-:Y:S02]  /*68860*/  PRMT R17, R8, 0x4210, R2 ;  /* 0x0000421008117816 */ /* 0x000fe40000000002 */
[----:B------:R-:W-:Y:S02]  /*68870*/  LOP3.LUT R20, R18, 0xffff, RZ, 0xc0, !PT ;  /* 0x0000ffff12147812 */ /* 0x000fe400078ec0ff */
[----:B------:R-:W-:Y:S02]  /*68880*/  PRMT R18, R9, 0x4210, R3 ;  /* 0x0000421009127816 */ /* 0x000fe40000000003 */
[----:B------:R-:W-:-:S04]  /*68890*/  LOP3.LUT R0, R27, 0xffff, RZ, 0xc0, !PT ;  /* 0x0000ffff1b007812 */ /* 0x000fc800078ec0ff */
[----:B------:R-:W-:Y:S02]  /*688a0*/  PRMT R16, R19, 0x4210, R0 ;  /* 0x0000421013107816 */ /* 0x000fe40000000000 */
[----:B------:R-:W-:Y:S01]  /*688b0*/  PRMT R19, R14, 0x4210, R20 ;  /* 0x000042100e137816 */ /* 0x000fe20000000014 */
[----:B----4-:R-:W-:Y:S04]  /*688c0*/  STL.64 [R1+0x2300], R10 ;  /* 0x0023000a01007387 */ /* 0x010fe80000100a00 */
[----:B------:R-:W0:Y:S04]  /*688d0*/  LDS.128 R8, [R15] ;  /* 0x000000000f087984 */ /* 0x000e280000000c00 */
[----:B------:R-:W3:Y:S04]  /*688e0*/  LDL.LU R12, [R1+0x268] ;  /* 0x00026800010c7983 */ /* 0x000ee80000300800 */
[----:B------:R-:W4:Y:S04]  /*688f0*/  LDL.LU R13, [R1+0x264] ;  /* 0x00026400010d7983 */ /* 0x000f280000300800 */
[----:B------:R-:W4:Y:S04]  /*68900*/  LDL.LU R26, [R1+0x214] ;  /* 0x00021400011a7983 */ /* 0x000f280000300800 */
[----:B------:R-:W4:Y:S04]  /*68910*/  LDL.LU R27, [R1+0x20c] ;  /* 0x00020c00011b7983 */ /* 0x000f280000300800 */
[----:B------:R-:W4:Y:S01]  /*68920*/  LDL.LU R14, [R1+0x238] ;  /* 0x00023800010e7983 */ /* 0x000f220000300800 */
[----:B------:R-:W-:Y:S06]  /*68930*/  BAR.SYNC.DEFER_BLOCKING 0x0 ;  /* 0x0000000000007b1d */ /* 0x000fec0000010000 */
[----:B0-----:R-:W-:Y:S04]  /*68940*/  STL.64 [R1+0x50], R8 ;  /* 0x0000500801007387 */ /* 0x001fe80000100a00 */
[----:B------:R0:W-:Y:S04]  /*68950*/  STL.64 [R1+0x58], R10 ;  /* 0x0000580a01007387 */ /* 0x0001e80000100a00 */
[----:B0-----:R-:W3:Y:S04]  /*68960*/  LDL.LU.64 R10, [R1+0x2300] ;  /* 0x00230000010a7983 */ /* 0x001ee80000300a00 */
[----:B------:R-:W-:Y:S01]  /*68970*/  STSM.16.M88.4 [R21], R4 ;  /* 0x0000000415007844 */ /* 0x000fe20000000200 */
[----:B------:R-:W-:Y:S06]  /*68980*/  BAR.SYNC.DEFER_BLOCKING 0x0 ;  /* 0x0000000000007b1d */ /* 0x000fec0000010000 */
[----:B------:R-:W0:Y:S02]  /*68990*/  LDS.128 R4, [R15] ;  /* 0x000000000f047984 */ /* 0x000e240000000c00 */
[----:B------:R-:W-:Y:S06]  /*689a0*/  BAR.SYNC.DEFER_BLOCKING 0x0 ;  /* 0x0000000000007b1d */ /* 0x000fec0000010000 */
[----:B------:R1:W-:Y:S04]  /*689b0*/  STSM.16.M88.4 [R21], R16 ;  /* 0x0000001015007844 */ /* 0x0003e80000000200 */
[----:B0-----:R0:W-:Y:S04]  /*689c0*/  STL.64 [R1+0x40], R4 ;  /* 0x0000400401007387 */ /* 0x0011e80000100a00 */
[----:B------:R2:W-:Y:S04]  /*689d0*/  STL.64 [R1+0x48], R6 ;  /* 0x0000480601007387 */ /* 0x0005e80000100a00 */
[----:B-1----:R-:W4:Y:S04]  /*689e0*/  LDL.LU R17, [R1+0x230] ;  /* 0x0002300001117983 */ /* 0x002f280000300800 */
[----:B------:R-:W4:Y:S01]  /*689f0*/  LDL.LU R18, [R1+0x1c8] ;  /* 0x0001c80001127983 */ /* 0x000f220000300800 */
[----:B0-----:R-:W-:-:S03]  /*68a00*/  PRMT R5, R25, 0x5210, R2 ;  /* 0x0000521019057816 */ /* 0x001fc60000000002 */
[----:B------:R-:W4:Y:S01]  /*68a10*/  LDL.LU R19, [R1+0x1c0] ;  /* 0x0001c00001137983 */ /* 0x000f220000300800 */
[----:B--2---:R-:W-:-:S03]  /*68a20*/  PRMT R6, R24, 0x5210, R3 ;  /* 0x0000521018067816 */ /* 0x004fc60000000003 */
[----:B------:R-:W2:Y:S04]  /*68a30*/  LDL.LU R24, [R1+0x90] ;  /* 0x0000900001187983 */ /* 0x000ea80000300800 */
[----:B------:R-:W2:Y:S01]  /*68a40*/  LDL.LU R25, [R1+0x8c] ;  /* 0x00008c0001197983 */ /* 0x000ea20000300800 */
[----:B---3--:R-:W-:-:S03]  /*68a50*/  PRMT R7, R11, 0x5210, R20 ;  /* 0x000052100b077816 */ /* 0x008fc60000000014 */
[----:B------:R-:W3:Y:S01]  /*68a60*/  LDL.LU R20, [R1+0x280] ;  /* 0x0002800001147983 */ /* 0x000ee20000300800 */
[----:B------:R-:W-:-:S03]  /*68a70*/  PRMT R4, R10, 0x5210, R0 ;  /* 0x000052100a047816 */ /* 0x000fc60000000000 */
[----:B------:R-:W3:Y:S04]  /*68a80*/  LDL.LU R3, [R1+0x224] ;  /* 0x0002240001037983 */ /* 0x000ee80000300800 */
[----:B------:R-:W2:Y:S04]  /*68a90*/  LDL.LU R8, [R1+0x254] ;  /* 0x0002540001087983 */ /* 0x000ea80000300800 */
[----:B------:R-:W2:Y:S04]  /*68aa0*/  LDL.LU R9, [R1+0x250] ;  /* 0x0002500001097983 */ /* 0x000ea80000300800 */
[----:B------:R-:W3:Y:S04]  /*68ab0*/  LDL.LU R10, [R1+0x234] ;  /* 0x00023400010a7983 */ /* 0x000ee80000300800 */
[----:B------:R-:W3:Y:S01]  /*68ac0*/  LDL.LU R11, [R1+0xa4] ;  /* 0x0000a400010b7983 */ /* 0x000ee20000300800 */
[----:B------:R-:W-:Y:S01]  /*68ad0*/  BAR.SYNC.DEFER_BLOCKING 0x0 ;  /* 0x0000000000007b1d */ /* 0x000fe20000010000 */
[----:B------:R-:W-:-:S02]  /*68ae0*/  LOP3.LUT R0, R12, 0xffff, RZ, 0xc0, !PT ;  /* 0x0000ffff0c007812 */ /* 0x000fc400078ec0ff */
[----:B----4-:R-:W-:Y:S02]  /*68af0*/  LOP3.LUT R2, R13, 0xffff, RZ, 0xc0, !PT ;  /* 0x0000ffff0d027812 */ /* 0x010fe400078ec0ff */
[----:B------:R-:W-:Y:S01]  /*68b00*/  PRMT R16, R14, 0x4210, R0 ;  /* 0x000042100e107816 */ /* 0x000fe20000000000 */
[----:B---3--:R-:W-:Y:S04]  /*68b10*/  STL.64 [R1+0x22f8], R10 ;  /* 0x0022f80a01007387 */ /* 0x008fe80000100a00 */
[----:B--2---:R-:W-:Y:S04]  /*68b20*/  STL.64 [R1+0x22f0], R8 ;  /* 0x0022f00801007387 */ /* 0x004fe80000100a00 */
        /* <DEDUP_REMOVED lines=10> */
[----:B------:R-:W3:Y:S04]  /*68bd0*/  LDL.LU R6, [R1+0x84] ;  /* 0x0000840001067983 */ /* 0x000ee80000300800 */
[----:B------:R-:W4:Y:S04]  /*68be0*/  LDL.LU R7, [R1+0x27c] ;  /* 0x00027c0001077983 */ /* 0x000f280000300800 */
[----:B------:R-:W0:Y:S04]  /*68bf0*/  LDS.128 R8, [R15] ;  /* 0x000000000f087984 */ /* 0x000e280000000c00 */
[----:B0-----:R-:W-:Y:S04]  /*68c00*/  STL.64 [R1+0x60], R8 ;  /* 0x0000600801007387 */ /* 0x001fe80000100a00 */
[----:B------:R0:W-:Y:S04]  /*68c10*/  STL.64 [R1+0x68], R10 ;  /* 0x0000680a01007387 */ /* 0x0001e80000100a00 */
[----:B0-----:R-:W4:Y:S04]  /*68c20*/  LDL.LU.64 R10, [R1+0x22f8] ;  /* 0x0022f800010a7983 */ /* 0x001f280000300a00 */
[----:B------:R-:W4:Y:S01]  /*68c30*/  LDL.LU.64 R8, [R1+0x22f0] ;  /* 0x0022f00001087983 */ /* 0x000f220000300a00 */
[----:B------:R-:W-:-:S02]  /*68c40*/  LOP3.LUT R26, R26, 0xffff, RZ, 0xc0, !PT ;  /* 0x0000ffff1a1a7812 */ /* 0x000fc400078ec0ff */
[----:B------:R-:W-:Y:S02]  /*68c50*/  LOP3.LUT R27, R27, 0xffff, RZ, 0xc0, !PT ;  /* 0x0000ffff1b1b7812 */ /* 0x000fe400078ec0ff */
[----:B------:R-:W-:Y:S02]  /*68c60*/  PRMT R17, R17, 0x4210, R2 ;  /* 0x0000421011117816 */ /* 0x000fe40000000002 */
[----:B------:R-:W-:Y:S02]  /*68c70*/  PRMT R18, R18, 0x4210, R26 ;  /* 0x0000421012127816 */ /* 0x000fe4000000001a */
[----:B------:R-:W-:Y:S01]  /*68c80*/  PRMT R19, R19, 0x4210, R27 ;  /* 0x0000421013137816 */ /* 0x000fe2000000001b */
[----:B------:R-:W-:Y:S01]  /*68c90*/  BAR.SYNC.DEFER_BLOCKING 0x0 ;  /* 0x0000000000007b1d */ /* 0x000fe20000010000 */
[----:B------:R-:W-:-:S05]  /*68ca0*/  PRMT R25, R25, 0x5210, R2 ;  /* 0x0000521019197816 */ /* 0x000fca0000000002 */
[----:B------:R0:W-:Y:S01]  /*68cb0*/  STSM.16.M88.4 [R21], R16 ;  /* 0x0000001015007844 */ /* 0x0001e20000000200 */
[----:B------:R-:W-:Y:S02]  /*68cc0*/  PRMT R24, R24, 0x5210, R0 ;  /* 0x0000521018187816 */ /* 0x000fe40000000000 */
[----:B------:R-:W-:Y:S01]  /*68cd0*/  LOP3.LUT R0, R20, 0xffff, RZ, 0xc0, !PT ;  /* 0x0000ffff14007812 */ /* 0x000fe200078ec0ff */
[----:B------:R-:W-:Y:S01]  /*68ce0*/  BAR.SYNC.DEFER_BLOCKING 0x0 ;  /* 0x0000000000007b1d */ /* 0x000fe20000010000 */
[----:B--2---:R-:W-:Y:S02]  /*68cf0*/  PRMT R26, R5, 0x5210, R26 ;  /* 0x00005210051a7816 */ /* 0x004fe4000000001a */
[----:B---3--:R-:W-:Y:S02]  /*68d00*/  PRMT R27, R6, 0x5210, R27 ;  /* 0x00005210061b7816 */ /* 0x008fe4000000001b */
[----:B----4-:R-:W-:Y:S02]  /*68d10*/  LOP3.LUT R2, R7, 0xffff, RZ, 0xc0, !PT ;  /* 0x0000ffff07027812 */ /* 0x010fe400078ec0ff */
[----:B------:R-:W1:Y:S01]  /*68d20*/  LDS.128 R4, [R15] ;  /* 0x000000000f047984 */ /* 0x000e620000000c00 */
[----:B------:R-:W-:Y:S01]  /*68d30*/  BAR.SYNC.DEFER_BLOCKING 0x0 ;  /* 0x0000000000007b1d */ /* 0x000fe20000010000 */
[----:B0-----:R-:W-:-:S05]  /*68d40*/  PRMT R16, R3, 0x4210, R2 ;  /* 0x0000421003107816 */ /* 0x001fca0000000002 */
[----:B------:R0:W-:Y:S04]  /*68d50*/  STSM.16.M88.4 [R21], R24 ;  /* 0x0000001815007844 */ /* 0x0001e80000000200 */
[----:B-1----:R-:W-:Y:S04]  /*68d60*/  STL.64 [R1+0x90], R4 ;  /* 0x0000900401007387 */ /* 0x002fe80000100a00 */
[----:B------:R-:W-:Y:S01]  /*68d70*/  STL.64 [R1+0x98], R6 ;  /* 0x0000980601007387 */ /* 0x000fe20000100a00 */
[----:B0-----:R-:W-:-:S03]  /*68d80*/  PRMT R24, R22, 0x5210, R2 ;  /* 0x0000521016187816 */ /* 0x001fc60000000002 */
[----:B------:R-:W2:Y:S01]  /*68d90*/  LDL.LU R22, [R1+0x288] ;  /* 0x0002880001167983 */ /* 0x000ea20000300800 */
[----:B------:R-:W-:Y:S01]  /*68da0*/  BAR.SYNC.DEFER_BLOCKING 0x0 ;  /* 0x0000000000007b1d */ /* 0x000fe20000010000 */
[--C-:B------:R-:W-:Y:S02]  /*68db0*/  PRMT R17, R10, 0x4210, R0.reuse ;  /* 0x000042100a117816 */ /* 0x100fe40000000000 */
[----:B------:R-:W-:-:S03]  /*68dc0*/  PRMT R25, R11, 0x5210, R0 ;  /* 0x000052100b197816 */ /* 0x000fc60000000000 */
[----:B------:R-:W3:Y:S01]  /*68dd0*/  LDL.LU R0, [R1+0x284] ;  /* 0x0002840001007983 */ /* 0x000ee20000300800 */
[----:B------:R-:W-:Y:S02]  /*68de0*/  LOP3.LUT R2, R8, 0xffff, RZ, 0xc0, !PT ;  /* 0x0000ffff08027812 */ /* 0x000fe400078ec0ff */
[----:B------:R-:W-:Y:S01]  /*68df0*/  LOP3.LUT R3, R9, 0xffff, RZ, 0xc0, !PT ;  /* 0x0000ffff09037812 */ /* 0x000fe200078ec0ff */
[----:B------:R-:W4:Y:S04]  /*68e00*/  LDL.LU R20, [R1+0x278] ;  /* 0x0002780001147983 */ /* 0x000f280000300800 */
[----:B------:R-:W4:Y:S04]  /*68e10*/  LDL.LU R8, [R1+0x274] ;  /* 0x0002740001087983 */ /* 0x000f280000300800 */
[----:B------:R-:W4:Y:S04]  /*68e20*/  LDL.LU R9, [R1+0x22c] ;  /* 0x00022c0001097983 */ /* 0x000f280000300800 */
[----:B------:R-:W4:Y:S04]  /*68e30*/  LDL.LU R10, [R1+0x220] ;  /* 0x00022000010a7983 */ /* 0x000f280000300800 */
[----:B------:R-:W4:Y:S01]  /*68e40*/  LDL.LU R11, [R1+0x1e4] ;  /* 0x0001e400010b7983 */ /* 0x000f220000300800 */
[----:B------:R-:W-:-:S03]  /*68e50*/  PRMT R18, R12, 0x4210, R2 ;  /* 0x000042100c127816 */ /* 0x000fc60000000002 */
[----:B------:R-:W4:Y:S01]  /*68e60*/  LDL.LU R12, [R1+0x1d8] ;  /* 0x0001d800010c7983 */ /* 0x000f220000300800 */
[----:B------:R-:W-:Y:S02]  /*68e70*/  PRMT R26, R13, 0x5210, R2 ;  /* 0x000052100d1a7816 */ /* 0x000fe40000000002 */
[--C-:B------:R-:W-:Y:S01]  /*68e80*/  PRMT R19, R14, 0x4210, R3.reuse ;  /* 0x000042100e137816 */ /* 0x100fe20000000003 */
[----:B------:R-:W4:Y:S04]  /*68e90*/  LDL.LU R13, [R1+0xc4] ;  /* 0x0000c400010d7983 */ /* 0x000f280000300800 */
[----:B------:R-:W4:Y:S04]  /*68ea0*/  LDL.LU R14, [R1+0xc0] ;  /* 0x0000c000010e7983 */ /* 0x000f280000300800 */
[----:B------:R-:W0:Y:S01]  /*68eb0*/  LDS.128 R4, [R15] ;  /* 0x000000000f047984 */ /* 0x000e220000000c00 */
[----:B------:R-:W-:Y:S06]  /*68ec0*/  BAR.SYNC.DEFER_BLOCKING 0x0 ;  /* 0x0000000000007b1d */ /* 0x000fec0000010000 */
[----:B------:R-:W-:Y:S02]  /*68ed0*/  STSM.16.M88.4 [R21], R16 ;  /* 0x0000001015007844 */ /* 0x000fe40000000200 */
[----:B------:R-:W-:Y:S01]  /*68ee0*/  BAR.SYNC.DEFER_BLOCKING 0x0 ;  /* 0x0000000000007b1d */ /* 0x000fe20000010000 */
[----:B------:R-:W-:-:S05]  /*68ef0*/  PRMT R27, R23, 0x5210, R3 ;  /* 0x00005210171b7816 */ /* 0x000fca0000000003 */
[----:B------:R-:W1:Y:S02]  /*68f00*/  LDS.128 R16, [R15] ;  /* 0x000000000f107984 */ /* 0x000e640000000c00 */
[----:B------:R-:W-:Y:S06]  /*68f10*/  BAR.SYNC.DEFER_BLOCKING 0x0 ;  /* 0x0000000000007b1d */ /* 0x000fec0000010000 */
[----:B0-----:R0:W-:Y:S04]  /*68f20*/  STL [R1+0x22c4], R4 ;  /* 0x0022c40401007387 */ /* 0x0011e80000100800 */
[----:B0-----:R-:W4:Y:S04]  /*68f30*/  LDL R4, [R1+0xc84] ;  /* 0x000c840001047983 */ /* 0x001f280000100800 */
[----:B------:R-:W-:Y:S04]  /*68f40*/  STSM.16.M88.4 [R21], R24 ;  /* 0x0000001815007844 */ /* 0x000fe80000000200 */
[----:B------:R0:W-:Y:S04]  /*68f50*/  STL [R1+0x22c0], R5 ;  /* 0x0022c00501007387 */ /* 0x0001e80000100800 */
[----:B0-----:R-:W4:Y:S04]  /*68f60*/  LDL R5, [R1+0xc88] ;  /* 0x000c880001057983 */ /* 0x001f280000100800 */
[----:B------:R-:W-:Y:S04]  /*68f70*/  STL [R1+0x22bc], R6 ;  /* 0x0022bc0601007387 */ /* 0x000fe80000100800 */
[----:B------:R0:W-:Y:S04]  /*68f80*/  STL [R1+0x22b8], R7 ;  /* 0x0022b80701007387 */ /* 0x0001e80000100800 */
[----:B0-----:R-:W4:Y:S04]  /*68f90*/  LDL R7, [R1+0xbd4] ;  /* 0x000bd40001077983 */ /* 0x001f280000100800 */
[----:B-1----:R0:W-:Y:S04]  /*68fa0*/  STL.64 [R1+0xb0], R16 ;  /* 0x0000b01001007387 */ /* 0x0021e80000100a00 */
[----:B------:R1:W-:Y:S01]  /*68fb0*/  STL.64 [R1+0xb8], R18 ;  /* 0x0000b81201007387 */ /* 0x0003e20000100a00 */
[----:B--2---:R-:W-:-:S02]  /*68fc0*/  LOP3.LUT R22, R22, 0xffff, RZ, 0xc0, !PT ;  /* 0x0000ffff16167812 */ /* 0x004fc400078ec0ff */
[----:B---3--:R-:W-:Y:S02]  /*68fd0*/  LOP3.LUT R23, R0, 0xffff, RZ, 0xc0, !PT ;  /* 0x0000ffff00177812 */ /* 0x008fe400078ec0ff */
[----:B----4-:R-:W-:Y:S02]  /*68fe0*/  LOP3.LUT R24, R20, 0xffff, RZ, 0xc0, !PT ;  /* 0x0000ffff14187812 */ /* 0x010fe400078ec0ff */
[----:B------:R-:W-:Y:S02]  /*68ff0*/  LOP3.LUT R25, R8, 0xffff, RZ, 0xc0, !PT ;  /* 0x0000ffff08197812 */ /* 0x000fe400078ec0ff */
[----:B0-----:R-:W-:Y:S02]  /*69000*/  PRMT R16, R9, 0x4210, R22 ;  /* 0x0000421009107816 */ /* 0x001fe40000000016 */
[----:B------:R-:W-:Y:S02]  /*69010*/  PRMT R17, R10, 0x4210, R23 ;  /* 0x000042100a117816 */ /* 0x000fe40000000017 */
[----:B-1----:R-:W-:Y:S01]  /*69020*/  PRMT R18, R11, 0x4210, R24 ;  /* 0x000042100b127816 */ /* 0x002fe20000000018 */
[----:B------:R-:W-:Y:S01]  /*69030*/  BAR.SYNC.DEFER_BLOCKING 0x0 ;  /* 0x0000000000007b1d */ /* 0x000fe20000010000 */
[----:B------:R-:W-:-:S05]  /*69040*/  PRMT R19, R12, 0x4210, R25 ;  /* 0x000042100c137816 */ /* 0x000fca0000000019 */
[----:B------:R-:W0:Y:S02]  /*69050*/  LDS.128 R8, [R15] ;  /* 0x000000000f087984 */ /* 0x000e240000000c00 */
[----:B------:R-:W-:Y:S06]  /*69060*/  BAR.SYNC.DEFER_BLOCKING 0x0 ;  /* 0x0000000000007b1d */ /* 0x000fec0000010000 */
[----:B------:R1:W-:Y:S02]  /*69070*/  STSM.16.M88.4 [R21], R16 ;  /* 0x0000001015007844 */ /* 0x0003e40000000200 */
[----:B-1----:R-:W-:-:S02]  /*69080*/  PRMT R16, R13, 0x5210, R22 ;  /* 0x000052100d107816 */ /* 0x002fc40000000016 */
[----:B------:R-:W-:Y:S01]  /*69090*/  PRMT R17, R14, 0x5210, R23 ;  /* 0x000052100e117816 */ /* 0x000fe20000000017 */
[----:B------:R-:W-:Y:S06]  /*690a0*/  BAR.SYNC.DEFER_BLOCKING 0x0 ;  /* 0x0000000000007b1d */ /* 0x000fec0000010000 */
[----:B------:R-:W1:Y:S04]  /*690b0*/  LDS.128 R12, [R15] ;  /* 0x000000000f0c7984 */ /* 0x000e680000000c00 */
[----:B0-----:R-:W-:Y:S04]  /*690c0*/  STL.64 [R1+0xa0], R8 ;  /* 0x0000a00801007387 */ /* 0x001fe80000100a00 */
[----:B------:R0:W-:Y:S04]  /*690d0*/  STL.64 [R1+0xa8], R10 ;  /* 0x0000a80a01007387 */ /* 0x0001e80000100a00 */
[----:B0-----:R-:W2:Y:S04]  /*690e0*/  LDL.LU.64 R10, [R1+0x22e8] ;  /* 0x0022e800010a7983 */ /* 0x001ea80000300a00 */
[----:B------:R-:W3:Y:S04]  /*690f0*/  LDL.LU.64 R8, [R1+0x22e0] ;  /* 0x0022e00001087983 */ /* 0x000ee80000300a00 */
[----:B-1----:R-:W-:Y:S04]  /*69100*/  STL.64 [R1+0xc0], R12 ;  /* 0x0000c00c01007387 */ /* 0x002fe80000100a00 */
[----:B------:R0:W-:Y:S04]  /*69110*/  STL.64 [R1+0xc8], R14 ;  /* 0x0000c80e01007387 */ /* 0x0001e80000100a00 */
[----:B0-----:R-:W4:Y:S04]  /*69120*/  LDL.LU R14, [R1+0x22d8] ;  /* 0x0022d800010e7983 */ /* 0x001f280000300800 */
[----:B------:R-:W2:Y:S04]  /*69130*/  LDL.LU.64 R12, [R1+0x22d0] ;  /* 0x0022d000010c7983 */ /* 0x000ea80000300a00 */
[----:B------:R-:W3:Y:S04]  /*69140*/  LDL R6, [R1+0xc90] ;  /* 0x000c900001067983 */ /* 0x000ee80000100800 */
[----:B------:R-:W4:Y:S01]  /*69150*/  LDL R15, [R1+0xc8c] ;  /* 0x000c8c00010f7983 */ /* 0x000f220000100800 */
[----:B------:R-:W-:-:S02]  /*69160*/  PRMT R19, R29, 0x5210, R25 ;  /* 0x000052101d137816 */ /* 0x000fc40000000019 */
[----:B------:R-:W0:Y:S01]  /*69170*/  LDC R29, c[0x0][0x244] ;  /* 0x00009100ff1d7b82 */ /* 0x000e220000000800 */
[----:B------:R-:W-:-:S07]  /*69180*/  PRMT R18, R28, 0x5210, R24 ;  /* 0x000052101c127816 */ /* 0x000fce0000000018 */
[----:B------:R-:W-:Y:S01]  /*69190*/  BAR.SYNC.DEFER_BLOCKING 0x0 ;  /* 0x0000000000007b1d */ /* 0x000fe20000010000 */
[----:B------:R-:W-:Y:S02]  /*691a0*/  IMAD R2, R5, UR5, RZ ;  /* 0x0000000505027c24 */ /* 0x000fe4000f8e02ff */
[----:B------:R-:W-:-:S03]  /*691b0*/  IMAD R26, R4, UR4, RZ ;  /* 0x00000004041a7c24 */ /* 0x000fc6000f8e02ff */
[----:B------:R-:W-:Y:S01]  /*691c0*/  IADD3 R3, P4, R2, UR8, RZ ;  /* 0x0000000802037c10 */ /* 0x000fe2000ff9e0ff */
[----:B------:R-:W-:Y:S01]  /*691d0*/  ULDC UR4, c[0x0][0x248] ;  /* 0x0000920000047ab9 */ /* 0x000fe20000000800 */
[----:B------:R-:W-:Y:S02]  /*691e0*/  IADD3 R0, P3, R26, UR6, RZ ;  /* 0x000000061a007c10 */ /* 0x000fe4000ff7e0ff */
[----:B------:R-:W-:Y:S01]  /*691f0*/  LEA.HI.X.SX32 R20, R2, UR9, 0x1, P4 ;  /* 0x0000000902147c11 */ /* 0x000fe2000a0f0eff */
[----:B------:R-:W-:Y:S01]  /*69200*/  ULDC.64 UR8, c[0x0][0x228] ;  /* 0x00008a0000087ab9 */ /* 0x000fe20000000a00 */
[----:B------:R-:W-:Y:S01]  /*69210*/  LEA.HI.X.SX32 R2, R26, UR7, 0x1, P3 ;  /* 0x000000071a027c11 */ /* 0x000fe200098f0eff */
[----:B------:R-:W-:Y:S01]  /*69220*/  IMAD R27, R7, UR4, RZ ;  /* 0x00000004071b7c24 */ /* 0x000fe2000f8e02ff */
[----:B------:R-:W-:Y:S01]  /*69230*/  ISETP.GE.AND P3, PT, R4, UR8, PT ;  /* 0x0000000804007c0c */ /* 0x000fe2000bf66270 */
[----:B------:R-:W-:Y:S01]  /*69240*/  ULDC.64 UR6, c[0x0][0x220] ;  /* 0x0000880000067ab9 */ /* 0x000fe20000000a00 */
[----:B------:R-:W-:Y:S01]  /*69250*/  ISETP.GE.AND P2, PT, R5, UR10, PT ;  /* 0x0000000a05007c0c */ /* 0x000fe2000bf46270 */
[----:B------:R-:W-:Y:S01]  /*69260*/  ULDC.64 UR4, c[0x0][0x228] ;  /* 0x00008a0000047ab9 */ /* 0x000fe20000000a00 */
[----:B------:R0:W-:Y:S01]  /*69270*/  STSM.16.M88.4 [R21], R16 ;  /* 0x0000001015007844 */ /* 0x0001e20000000200 */
[C---:B------:R-:W-:Y:S01]  /*69280*/  ISETP.LT.AND P3, PT, R7.reuse, UR25, !P3 ;  /* 0x0000001907007c0c */ /* 0x040fe2000df61270 */
[----:B------:R-:W-:Y:S01]  /*69290*/  ULDC.64 UR10, c[0x0][0x228] ;  /* 0x00008a00000a7ab9 */ /* 0x000fe20000000a00 */
[----:B------:R-:W-:-:S02]  /*692a0*/  ISETP.LT.AND P2, PT, R7, UR27, !P2 ;  /* 0x0000001b07007c0c */ /* 0x000fc4000d741270 */
[----:B------:R-:W-:Y:S01]  /*692b0*/  SHF.R.S32.HI R28, RZ, 0x1f, R27 ;  /* 0x0000001fff1c7819 */ /* 0x000fe2000001141b */
[----:B0-----:R-:W-:Y:S02]  /*692c0*/  IMAD R17, R29, 0x80, R26 ;  /* 0x000000801d117824 */ /* 0x001fe400078e021a */
[----:B------:R-:W0:Y:S08]  /*692d0*/  LDC R29, c[0x0][0x244] ;  /* 0x00009100ff1d7b82 */ /* 0x000e300000000800 */
[----:B------:R-:W-:Y:S01]  /*692e0*/  BAR.SYNC.DEFER_BLOCKING 0x0 ;  /* 0x0000000000007b1d */ /* 0x000fe20000010000 */
[----:B------:R-:W-:-:S02]  /*692f0*/  IADD3 R22, P4, R27, R0, RZ ;  /* 0x000000001b167210 */ /* 0x000fc40007f9e0ff */
[----:B------:R-:W-:-:S03]  /*69300*/  IADD3 R24, P5, R27, R3, RZ ;  /* 0x000000031b187210 */ /* 0x000fc60007fbe0ff */
[C---:B------:R-:W-:Y:S02]  /*69310*/  IMAD.X R23, R28.reuse, 0x1, R2, P4 ;  /* 0x000000011c177824 */ /* 0x040fe400020e0602 */
[----:B------:R-:W-:Y:S02]  /*69320*/  IMAD.X R25, R28, 0x1, R20, P5 ;  /* 0x000000011c197824 */ /* 0x000fe400028e0614 */
[----:B------:R-:W-:Y:S01]  /*69330*/  VIADD R21, R7, 0x2 ;  /* 0x0000000207157836 */ /* 0x000fe20000000000 */
[C---:B--2---:R-:W-:Y:S02]  /*69340*/  PRMT R16, R12.reuse, 0x7770, RZ ;  /* 0x000077700c107816 */ /* 0x044fe400000000ff */
[----:B------:R-:W-:-:S03]  /*69350*/  PRMT R18, R12, 0x7771, RZ ;  /* 0x000077710c127816 */ /* 0x000fc600000000ff */
[----:B------:R0:W-:Y:S01]  /*69360*/  @P3 STG.E.U8 desc[UR32][R22.64], R16 ;  /* 0x0000001016003986 */ /* 0x0001e2000c101120 */
[----:B------:R-:W-:Y:S01]  /*69370*/  ISETP.GE.AND P3, PT, R7, UR9, PT ;  /* 0x0000000907007c0c */ /* 0x000fe2000bf66270 */
[----:B------:R-:W-:Y:S02]  /*69380*/  ULDC.64 UR8, c[0x0][0x220] ;  /* 0x0000880000087ab9 */ /* 0x000fe40000000a00 */
[----:B------:R1:W-:Y:S01]  /*69390*/  @P2 STG.E.U8 desc[UR32][R24.64], R18 ;  /* 0x0000001218002986 */ /* 0x0003e2000c101120 */
[----:B------:R-:W-:Y:S02]  /*693a0*/  IADD3 R19, P2, R17, UR6, RZ ;  /* 0x0000000611137c10 */ /* 0x000fe4000ff5e0ff */
[----:B---3--:R-:W-:Y:S01]  /*693b0*/  ISETP.LT.AND P4, PT, R6, UR4, !P3 ;  /* 0x0000000406007c0c */ /* 0x008fe2000df81270 */
[----:B------:R-:W-:Y:S01]  /*693c0*/  ULDC UR4, c[0x0][0x22c] ;  /* 0x00008b0000047ab9 */ /* 0x000fe20000000800 */
[----:B0-----:R-:W-:Y:S01]  /*693d0*/  IMAD R16, R29, 0x40, R17 ;  /* 0x000000401d107824 */ /* 0x001fe200078e0211 */
[----:B------:R-:W-:Y:S01]  /*693e0*/  LEA.HI.X.SX32 R17, R17, UR7, 0x1, P2 ;  /* 0x0000000711117c11 */ /* 0x000fe200090f0eff */
[----:B------:R-:W-:Y:S01]  /*693f0*/  ULDC.64 UR6, c[0x0][0x228] ;  /* 0x00008a0000067ab9 */ /* 0x000fe20000000a00 */
[----:B-1----:R-:W-:-:S02]  /*69400*/  IADD3 R24, P2, R27, R19, RZ ;  /* 0x000000131b187210 */ /* 0x002fc40007f5e0ff */
[----:B------:R-:W-:Y:S02]  /*69410*/  IADD3 R18, P5, R16, UR8, RZ ;  /* 0x0000000810127c10 */ /* 0x000fe4000ffbe0ff */
[----:B----4-:R-:W-:Y:S01]  /*69420*/  ISETP.LT.AND P3, PT, R15, UR6, !P3 ;  /* 0x000000060f007c0c */ /* 0x010fe2000df61270 */
[----:B------:R-:W-:Y:S01]  /*69430*/  IMAD.X R25, R28, 0x1, R17, P2 ;  /* 0x000000011c197824 */ /* 0x000fe200010e0611 */
[----:B------:R-:W-:Y:S01]  /*69440*/  PRMT R23, R12, 0x7772, RZ ;  /* 0x000077720c177816 */ /* 0x000fe200000000ff */
[----:B------:R-:W-:Y:S01]  /*69450*/  ULDC UR6, c[0x0][0x22c] ;  /* 0x00008b0000067ab9 */ /* 0x000fe20000000800 */
[----:B------:R-:W-:Y:S01]  /*69460*/  LEA.HI.X.SX32 R16, R16, UR9, 0x1, P5 ;  /* 0x0000000910107c11 */ /* 0x000fe2000a8f0eff */
[----:B------:R-:W-:Y:S01]  /*69470*/  ULDC.64 UR8, c[0x0][0x228] ;  /* 0x00008a0000087ab9 */ /* 0x000fe20000000a00 */
[----:B------:R-:W-:Y:S01]  /*69480*/  IADD3 R22, P5, R27, R18, RZ ;  /* 0x000000121b167210 */ /* 0x000fe20007fbe0ff */
[----:B------:R0:W-:Y:S01]  /*69490*/  @P4 STG.E.U8 desc[UR32][R24.64], R23 ;  /* 0x0000001718004986 */ /* 0x0001e2000c101120 */
[----:B------:R-:W-:Y:S01]  /*694a0*/  ISETP.GE.AND P2, PT, R21, UR4, PT ;  /* 0x0000000415007c0c */ /* 0x000fe2000bf46270 */
[----:B------:R-:W-:Y:S01]  /*694b0*/  ULDC UR4, c[0x0][0x248] ;  /* 0x0000920000047ab9 */ /* 0x000fe20000000800 */
[----:B------:R-:W-:Y:S01]  /*694c0*/  PRMT R21, R12, 0x7773, RZ ;  /* 0x000077730c157816 */ /* 0x000fe200000000ff */
[----:B------:R-:W-:Y:S01]  /*694d0*/  VIADD R12, R27, UR4 ;  /* 0x000000041b0c7c36 */ /* 0x000fe20008000000 */
[----:B------:R-:W-:Y:S01]  /*694e0*/  ISETP.LT.AND P4, PT, R4, UR10, !P1 ;  /* 0x0000000a04007c0c */ /* 0x000fe2000cf81270 */
[----:B------:R-:W-:Y:S01]  /*694f0*/  ULDC UR4, c[0x0][0x248] ;  /* 0x0000920000047ab9 */ /* 0x000fe20000000800 */
[----:B------:R-:W-:Y:S01]  /*69500*/  PRMT R29, R8, 0x7772, RZ ;  /* 0x00007772081d7816 */ /* 0x000fe200000000ff */
[----:B------:R-:W-:Y:S01]  /*69510*/  ULDC UR10, c[0x0][0x228] ;  /* 0x00008a00000a7ab9 */ /* 0x000fe20000000800 */
[----:B0-----:R-:W-:-:S05]  /*69520*/  IMAD.X R23, R28, 0x1, R16, P5 ;  /* 0x000000011c177824 */ /* 0x001fca00028e0610 */
[----:B------:R0:W-:Y:S01]  /*69530*/  @P3 STG.E.U8 desc[UR32][R22.64], R21 ;  /* 0x0000001516003986 */ /* 0x0001e2000c101120 */
[----:B------:R-:W-:Y:S02]  /*69540*/  PRMT R24, R8, 0x7770, RZ ;  /* 0x0000777008187816 */ /* 0x000fe400000000ff */
[C---:B------:R-:W-:Y:S02]  /*69550*/  IADD3 R26, P6, R12.reuse, R3, RZ ;  /* 0x000000030c1a7210 */ /* 0x040fe40007fde0ff */
[----:B------:R-:W-:Y:S01]  /*69560*/  ISETP.LT.AND P3, PT, R5, UR8, !P1 ;  /* 0x0000000805007c0c */ /* 0x000fe2000cf61270 */
[----:B------:R-:W-:Y:S01]  /*69570*/  ULDC UR8, c[0x0][0x228] ;  /* 0x00008a0000087ab9 */ /* 0x000fe20000000800 */
[----:B0-----:R-:W-:Y:S02]  /*69580*/  SHF.R.S32.HI R21, RZ, 0x1f, R12 ;  /* 0x0000001fff157819 */ /* 0x001fe4000001140c */
[----:B------:R-:W-:-:S05]  /*69590*/  IADD3 R22, P5, R12, R0, RZ ;  /* 0x000000000c167210 */ /* 0x000fca0007fbe0ff */
[----:B------:R-:W-:Y:S01]  /*695a0*/  IMAD.X R23, R21, 0x1, R2, P5 ;  /* 0x0000000115177824 */ /* 0x000fe200028e0602 */
[----:B------:R-:W-:Y:S02]  /*695b0*/  ISETP.LT.AND P5, PT, R6, UR16, !P1 ;  /* 0x0000001006007c0c */ /* 0x000fe4000cfa1270 */
[----:B------:R-:W-:Y:S01]  /*695c0*/  ISETP.LT.AND P1, PT, R15, UR14, !P1 ;  /* 0x0000000e0f007c0c */ /* 0x000fe2000cf21270 */
[----:B------:R-:W-:Y:S01]  /*695d0*/  IMAD.X R27, R21, 0x1, R20, P6 ;  /* 0x00000001151b7824 */ /* 0x000fe200030e0614 */
[----:B------:R0:W-:Y:S01]  /*695e0*/  @P4 STG.E.U8 desc[UR32][R22.64], R24 ;  /* 0x0000001816004986 */ /* 0x0001e2000c101120 */
[C---:B------:R-:W-:Y:S02]  /*695f0*/  PRMT R28, R8.reuse, 0x7771, RZ ;  /* 0x00007771081c7816 */ /* 0x040fe400000000ff */
[----:B------:R-:W-:Y:S02]  /*69600*/  PRMT R8, R8, 0x7773, RZ ;  /* 0x0000777308087816 */ /* 0x000fe400000000ff */
[----:B0-----:R-:W-:-:S02]  /*69610*/  IADD3 R24, P4, R12, R19, RZ ;  /* 0x000000130c187210 */ /* 0x001fc40007f9e0ff */
[C---:B------:R-:W-:Y:S01]  /*69620*/  IADD3 R22, P6, R12.reuse, R18, RZ ;  /* 0x000000120c167210 */ /* 0x040fe20007fde0ff */
[----:B------:R-:W-:Y:S01]  /*69630*/  VIADD R12, R12, UR4 ;  /* 0x000000040c0c7c36 */ /* 0x000fe20008000000 */
[----:B------:R0:W-:Y:S01]  /*69640*/  @P3 STG.E.U8 desc[UR32][R26.64], R28 ;  /* 0x0000001c1a003986 */ /* 0x0001e2000c101120 */
[C---:B------:R-:W-:Y:S02]  /*69650*/  IMAD.X R25, R21.reuse, 0x1, R17, P4 ;  /* 0x0000000115197824 */ /* 0x040fe400020e0611 */
[----:B------:R-:W-:Y:S01]  /*69660*/  IMAD.X R23, R21, 0x1, R16, P6 ;  /* 0x0000000115177824 */ /* 0x000fe200030e0610 */
[----:B------:R-:W-:Y:S01]  /*69670*/  SHF.R.S32.HI R21, RZ, 0x1f, R12 ;  /* 0x0000001fff157819 */ /* 0x000fe2000001140c */
[----:B------:R-:W-:Y:S01]  /*69680*/  ULDC UR4, c[0x0][0x248] ;  /* 0x0000920000047ab9 */ /* 0x000fe20000000800 */
[----:B------:R1:W-:Y:S01]  /*69690*/  @P5 STG.E.U8 desc[UR32][R24.64], R29 ;  /* 0x0000001d18005986 */ /* 0x0003e2000c101120 */
[----:B------:R-:W-:Y:S01]  /*696a0*/  ISETP.LT.AND P4, PT, R4, UR12, !P2 ;  /* 0x0000000c04007c0c */ /* 0x000fe2000d781270 */
[----:B------:R-:W-:-:S02]  /*696b0*/  ULDC UR12, c[0x0][0x228] ;  /* 0x00008a00000c7ab9 */ /* 0x000fc40000000800 */
[----:B------:R2:W-:Y:S01]  /*696c0*/  @P1 STG.E.U8 desc[UR32][R22.64], R8 ;  /* 0x0000000816001986 */ /* 0x0005e2000c101120 */
[----:B0-----:R-:W-:Y:S02]  /*696d0*/  IADD3 R26, P6, R12, R0, RZ ;  /* 0x000000000c1a7210 */ /* 0x001fe40007fde0ff */
[----:B------:R-:W-:Y:S02]  /*696e0*/  ISETP.LT.AND P1, PT, R5, UR20, !P2 ;  /* 0x0000001405007c0c */ /* 0x000fe4000d721270 */
[----:B------:R-:W-:Y:S02]  /*696f0*/  ISETP.LT.AND P5, PT, R6, UR18, !P2 ;  /* 0x0000001206007c0c */ /* 0x000fe4000d7a1270 */
[C---:B-1----:R-:W-:Y:S01]  /*69700*/  IADD3 R24, P3, R12.reuse, R3, RZ ;  /* 0x000000030c187210 */ /* 0x042fe20007f7e0ff */
[----:B------:R-:W-:Y:S02]  /*69710*/  IMAD.X R27, R21, 0x1, R2, P6 ;  /* 0x00000001151b7824 */ /* 0x000fe400030e0602 */
[----:B--2---:R-:W-:Y:S01]  /*69720*/  VIADD R8, R7, 0x3 ;  /* 0x0000000307087836 */ /* 0x004fe20000000000 */
[----:B------:R-:W-:Y:S01]  /*69730*/  IADD3 R22, P6, R12, R19, RZ ;  /* 0x000000130c167210 */ /* 0x000fe20007fde0ff */
[----:B------:R-:W-:Y:S01]  /*69740*/  IMAD.X R25, R21, 0x1, R20, P3 ;  /* 0x0000000115197824 */ /* 0x000fe200018e0614 */
[----:B------:R-:W-:-:S02]  /*69750*/  PRMT R28, R13, 0x7771, RZ ;  /* 0x000077710d1c7816 */ /* 0x000fc400000000ff */
[----:B------:R-:W-:Y:S01]  /*69760*/  ISETP.GE.AND P3, PT, R8, UR6, PT ;  /* 0x0000000608007c0c */ /* 0x000fe2000bf66270 */
[----:B------:R-:W-:Y:S01]  /*69770*/  IMAD.X R23, R21, 0x1, R17, P6 ;  /* 0x0000000115177824 */ /* 0x000fe200030e0611 */
[C---:B------:R-:W-:Y:S01]  /*69780*/  PRMT R8, R13.reuse, 0x7770, RZ ;  /* 0x000077700d087816 */ /* 0x040fe200000000ff */
[----:B------:R-:W-:Y:S01]  /*69790*/  ULDC UR6, c[0x0][0x228] ;  /* 0x00008a0000067ab9 */ /* 0x000fe20000000800 */
[----:B------:R-:W-:Y:S02]  /*697a0*/  PRMT R29, R13, 0x7772, RZ ;  /* 0x000077720d1d7816 */ /* 0x000fe400000000ff */
[----:B------:R-:W-:Y:S01]  /*697b0*/  ISETP.LT.AND P2, PT, R15, UR22, !P2 ;  /* 0x000000160f007c0c */ /* 0x000fe2000d741270 */
[----:B------:R0:W-:Y:S04]  /*697c0*/  @P4 STG.E.U8 desc[UR32][R26.64], R8 ;  /* 0x000000081a004986 */ /* 0x0001e8000c101120 */
[----:B------:R1:W-:Y:S04]  /*697d0*/  @P1 STG.E.U8 desc[UR32][R24.64], R28 ;  /* 0x0000001c18001986 */ /* 0x0003e8000c101120 */
[----:B------:R2:W-:Y:S01]  /*697e0*/  @P5 STG.E.U8 desc[UR32][R22.64], R29 ;  /* 0x0000001d16005986 */ /* 0x0005e2000c101120 */
[----:B------:R-:W-:Y:S01]  /*697f0*/  ISETP.LT.AND P5, PT, R4, UR24, !P3 ;  /* 0x0000001804007c0c */ /* 0x000fe2000dfa1270 */
[C---:B0-----:R-:W-:Y:S01]  /*69800*/  VIADD R8, R12.reuse, UR4 ;  /* 0x000000040c087c36 */ /* 0x041fe20008000000 */
[----:B------:R-:W-:Y:S01]  /*69810*/  ISETP.LT.AND P4, PT, R5, UR26, !P3 ;  /* 0x0000001a05007c0c */ /* 0x000fe2000df81270 */
[----:B------:R-:W-:Y:S01]  /*69820*/  VIADD R27, R7, 0x4 ;  /* 0x00000004071b7836 */ /* 0x000fe20000000000 */
[----:B------:R-:W3:Y:S01]  /*69830*/  LDL.LU R15, [R1+0x22c8] ;  /* 0x0022c800010f7983 */ /* 0x000ee20000300800 */
[----:B-1----:R-:W-:Y:S01]  /*69840*/  IADD3 R24, P6, R12, R18, RZ ;  /* 0x000000120c187210 */ /* 0x002fe20007fde0ff */
[----:B------:R-:W-:Y:S01]  /*69850*/  ULDC UR4, c[0x0][0x22c] ;  /* 0x00008b0000047ab9 */ /* 0x000fe20000000800 */
[----:B------:R-:W-:-:S02]  /*69860*/  SHF.R.S32.HI R26, RZ, 0x1f, R8 ;  /* 0x0000001fff1a7819 */ /* 0x000fc40000011408 */
[C---:B--2---:R-:W-:Y:S01]  /*69870*/  IADD3 R22, P1, R8.reuse, R0, RZ ;  /* 0x0000000008167210 */ /* 0x044fe20007f3e0ff */
[----:B------:R-:W-:Y:S01]  /*69880*/  IMAD.X R25, R21, 0x1, R16, P6 ;  /* 0x0000000115197824 */ /* 0x000fe200030e0610 */
[----:B------:R-:W-:Y:S02]  /*69890*/  PRMT R28, R13, 0x7773, RZ ;  /* 0x000077730d1c7816 */ /* 0x000fe400000000ff */
[----:B------:R-:W-:Y:S01]  /*698a0*/  IADD3 R12, P6, R8, R3, RZ ;  /* 0x00000003080c7210 */ /* 0x000fe20007fde0ff */
[----:B------:R-:W-:Y:S01]  /*698b0*/  IMAD.X R23, R26, 0x1, R2, P1 ;  /* 0x000000011a177824 */ /* 0x000fe200008e0602 */
[----:B------:R-:W-:Y:S01]  /*698c0*/  PRMT R21, R9, 0x7770, RZ ;  /* 0x0000777009157816 */ /* 0x000fe200000000ff */
[----:B------:R0:W-:Y:S01]  /*698d0*/  @P2 STG.E.U8 desc[UR32][R24.64], R28 ;  /* 0x0000001c18002986 */ /* 0x0001e2000c101120 */
[----:B------:R-:W-:Y:S01]  /*698e0*/  ISETP.LT.AND P2, PT, R6, UR6, !P3 ;  /* 0x0000000606007c0c */ /* 0x000fe2000df41270 */
[----:B------:R-:W-:Y:S01]  /*698f0*/  IMAD.X R13, R26, 0x1, R20, P6 ;  /* 0x000000011a0d7824 */ /* 0x000fe200030e0614 */
[----:B------:R-:W-:Y:S01]  /*69900*/  ISETP.GE.AND P1, PT, R27, UR4, PT ;  /* 0x000000041b007c0c */ /* 0x000fe2000bf26270 */
[----:B------:R1:W-:Y:S01]  /*69910*/  @P5 STG.E.U8 desc[UR32][R22.64], R21 ;  /* 0x0000001516005986 */ /* 0x0003e2000c101120 */
[----:B------:R-:W-:Y:S01]  /*69920*/  PRMT R27, R9, 0x7771, RZ ;  /* 0x00007771091b7816 */ /* 0x000fe200000000ff */
[----:B------:R-:W-:Y:S01]  /*69930*/  ULDC UR4, c[0x0][0x248] ;  /* 0x0000920000047ab9 */ /* 0x000fe20000000800 */
[----:B------:R-:W-:Y:S01]  /*69940*/  ULDC UR6, c[0x0][0x228] ;  /* 0x00008a0000067ab9 */ /* 0x000fe20000000800 */
[----:B0-----:R-:W2:Y:S01]  /*69950*/  LDL.LU R28, [R1+0xc8c] ;  /* 0x000c8c00011c7983 */ /* 0x001ea20000300800 */
[----:B-1----:R-:W-:-:S03]  /*69960*/  IADD3 R22, P6, R8, R19, RZ ;  /* 0x0000001308167210 */ /* 0x002fc60007fde0ff */
[----:B------:R0:W-:Y:S02]  /*69970*/  @P4 STG.E.U8 desc[UR32][R12.64], R27 ;  /* 0x0000001b0c004986 */ /* 0x0001e4000c101120 */
[----:B------:R-:W-:Y:S01]  /*69980*/  IMAD.X R23, R26, 0x1, R17, P6 ;  /* 0x000000011a177824 */ /* 0x000fe200030e0611 */
[----:B0-----:R-:W-:-:S05]  /*69990*/  PRMT R27, R9, 0x7772, RZ ;  /* 0x00007772091b7816 */ /* 0x001fca00000000ff */
[----:B------:R0:W-:Y:S04]  /*699a0*/  @P2 STG.E.U8 desc[UR32][R22.64], R27 ;  /* 0x0000001b16002986 */ /* 0x0001e8000c101120 */
[----:B0-----:R-:W4:Y:S01]  /*699b0*/  LDL.LU R27, [R1+0xc90] ;  /* 0x000c9000011b7983 */ /* 0x001f220000300800 */
[----:B------:R-:W-:Y:S01]  /*699c0*/  VIADD R21, R8, UR4 ;  /* 0x0000000408157c36 */ /* 0x000fe20008000000 */
[----:B------:R-:W-:Y:S01]  /*699d0*/  ISETP.LT.AND P4, PT, R4, UR8, !P1 ;  /* 0x0000000804007c0c */ /* 0x000fe2000cf81270 */
[----:B------:R-:W-:Y:S01]  /*699e0*/  ULDC UR8, c[0x0][0x228] ;  /* 0x00008a0000087ab9 */ /* 0x000fe20000000800 */
[----:B------:R-:W-:Y:S01]  /*699f0*/  IADD3 R12, P5, R8, R18, RZ ;  /* 0x00000012080c7210 */ /* 0x000fe20007fbe0ff */
[----:B------:R-:W-:Y:S01]  /*69a00*/  ULDC UR4, c[0x0][0x22c] ;  /* 0x00008b0000047ab9 */ /* 0x000fe20000000800 */
[----:B------:R-:W-:-:S02]  /*69a10*/  SHF.R.S32.HI R24, RZ, 0x1f, R21 ;  /* 0x0000001fff187819 */ /* 0x000fc40000011415 */
[----:B------:R-:W-:Y:S01]  /*69a20*/  IADD3 R8, P6, R21, R0, RZ ;  /* 0x0000000015087210 */ /* 0x000fe20007fde0ff */
[----:B------:R-:W-:Y:S01]  /*69a30*/  IMAD.X R13, R26, 0x1, R16, P5 ;  /* 0x000000011a0d7824 */ /* 0x000fe200028e0610 */
[----:B------:R-:W-:Y:S02]  /*69a40*/  PRMT R25, R9, 0x7773, RZ ;  /* 0x0000777309197816 */ /* 0x000fe400000000ff */
[----:B------:R-:W-:Y:S01]  /*69a50*/  PRMT R22, R14, 0x7770, RZ ;  /* 0x000077700e167816 */ /* 0x000fe200000000ff */
[----:B------:R-:W-:Y:S01]  /*69a60*/  IMAD.X R9, R24, 0x1, R2, P6 ;  /* 0x0000000118097824 */ /* 0x000fe200030e0602 */
[----:B------:R-:W-:Y:S02]  /*69a70*/  PRMT R26, R10, 0x7772, RZ ;  /* 0x000077720a1a7816 */ /* 0x000fe400000000ff */
[----:B--2---:R-:W-:Y:S01]  /*69a80*/  ISETP.LT.AND P3, PT, R28, UR6, !P3 ;  /* 0x000000061c007c0c */ /* 0x004fe2000df61270 */
[----:B------:R-:W-:-:S12]  /*69a90*/  ULDC UR6, c[0x0][0x228] ;  /* 0x00008a0000067ab9 */ /* 0x000fd80000000800 */
[----:B------:R0:W-:Y:S01]  /*69aa0*/  @P3 STG.E.U8 desc[UR32][R12.64], R25 ;  /* 0x000000190c003986 */ /* 0x0001e2000c101120 */
[----:B------:R-:W-:Y:S01]  /*69ab0*/  ISETP.LT.AND P3, PT, R5, UR6, !P1 ;  /* 0x0000000605007c0c */ /* 0x000fe2000cf61270 */
[----:B------:R-:W-:Y:S02]  /*69ac0*/  ULDC UR6, c[0x0][0x228] ;  /* 0x00008a0000067ab9 */ /* 0x000fe40000000800 */
[----:B------:R1:W-:Y:S01]  /*69ad0*/  @P4 STG.E.U8 desc[UR32][R8.64], R22 ;  /* 0x0000001608004986 */ /* 0x0003e2000c101120 */
[C---:B0-----:R-:W-:Y:S02]  /*69ae0*/  IADD3 R12, P6, R21.reuse, R18, RZ ;  /* 0x00000012150c7210 */ /* 0x041fe40007fde0ff */
[----:B-1----:R-:W-:Y:S01]  /*69af0*/  IADD3 R22, P2, R21, R3, RZ ;  /* 0x0000000315167210 */ /* 0x002fe20007f5e0ff */
[----:B------:R-:W-:Y:S01]  /*69b00*/  VIADD R9, R7, 0x5 ;  /* 0x0000000507097836 */ /* 0x000fe20000000000 */
[----:B------:R-:W-:Y:S02]  /*69b10*/  IADD3 R8, P5, R21, R19, RZ ;  /* 0x0000001315087210 */ /* 0x000fe40007fbe0ff */
[----:B----4-:R-:W-:Y:S01]  /*69b20*/  ISETP.LT.AND P4, PT, R27, UR8, !P1 ;  /* 0x000000081b007c0c */ /* 0x010fe2000cf81270 */
[----:B------:R-:W-:Y:S01]  /*69b30*/  IMAD.X R23, R24, 0x1, R20, P2 ;  /* 0x0000000118177824 */ /* 0x000fe200010e0614 */
[----:B------:R-:W-:Y:S01]  /*69b40*/  ISETP.LT.AND P1, PT, R28, UR10, !P1 ;  /* 0x0000000a1c007c0c */ /* 0x000fe2000cf21270 */
[C---:B------:R-:W-:Y:S01]  /*69b50*/  IMAD.X R13, R24.reuse, 0x1, R16, P6 ;  /* 0x00000001180d7824 */ /* 0x040fe200030e0610 */
[----:B------:R-:W-:Y:S01]  /*69b60*/  ISETP.GE.AND P2, PT, R9, UR4, PT ;  /* 0x0000000409007c0c */ /* 0x000fe2000bf46270 */
[----:B------:R-:W-:Y:S01]  /*69b70*/  IMAD.X R9, R24, 0x1, R17, P5 ;  /* 0x0000000118097824 */ /* 0x000fe200028e0611 */
[C---:B------:R-:W-:Y:S01]  /*69b80*/  PRMT R25, R14.reuse, 0x7771, RZ ;  /* 0x000077710e197816 */ /* 0x040fe200000000ff */
[----:B------:R-:W-:Y:S01]  /*69b90*/  ULDC UR4, c[0x0][0x248] ;  /* 0x0000920000047ab9 */ /* 0x000fe20000000800 */
[C---:B------:R-:W-:Y:S01]  /*69ba0*/  PRMT R24, R14.reuse, 0x7772, RZ ;  /* 0x000077720e187816 */ /* 0x040fe200000000ff */
[----:B------:R-:W-:Y:S01]  /*69bb0*/  VIADD R21, R21, UR4 ;  /* 0x0000000415157c36 */ /* 0x000fe20008000000 */
[----:B------:R-:W-:Y:S01]  /*69bc0*/  PRMT R14, R14, 0x7773, RZ ;  /* 0x000077730e0e7816 */ /* 0x000fe200000000ff */
[----:B------:R0:W-:Y:S01]  /*69bd0*/  @P3 STG.E.U8 desc[UR32][R22.64], R25 ;  /* 0x0000001916003986 */ /* 0x0001e2000c101120 */
[----:B------:R-:W-:Y:S01]  /*69be0*/  ULDC UR8, c[0x0][0x228] ;  /* 0x00008a0000087ab9 */ /* 0x000fe20000000800 */
[----:B------:R-:W-:Y:S01]  /*69bf0*/  ULDC UR10, c[0x0][0x228] ;  /* 0x00008a00000a7ab9 */ /* 0x000fe20000000800 */
[----:B------:R-:W-:Y:S01]  /*69c00*/  ULDC UR4, c[0x0][0x22c] ;  /* 0x00008b0000047ab9 */ /* 0x000fe20000000800 */
[----:B------:R1:W-:Y:S01]  /*69c10*/  @P4 STG.E.U8 desc[UR32][R8.64], R24 ;  /* 0x0000001808004986 */ /* 0x0003e2000c101120 */
[----:B------:R-:W-:Y:S01]  /*69c20*/  ISETP.LT.AND P4, PT, R4, UR6, !P2 ;  /* 0x0000000604007c0c */ /* 0x000fe2000d781270 */
[----:B------:R-:W-:-:S02]  /*69c30*/  ULDC UR6, c[0x0][0x22c] ;  /* 0x00008b0000067ab9 */ /* 0x000fc40000000800 */
[----:B------:R2:W-:Y:S01]  /*69c40*/  @P1 STG.E.U8 desc[UR32][R12.64], R14 ;  /* 0x0000000e0c001986 */ /* 0x0005e2000c101120 */
[----:B------:R-:W-:Y:S01]  /*69c50*/  ISETP.LT.AND P3, PT, R5, UR8, !P2 ;  /* 0x0000000805007c0c */ /* 0x000fe2000d761270 */
[----:B------:R-:W-:Y:S01]  /*69c60*/  ULDC UR8, c[0x0][0x228] ;  /* 0x00008a0000087ab9 */ /* 0x000fe20000000800 */
[----:B0-----:R-:W-:Y:S02]  /*69c70*/  IADD3 R22, P6, R21, R0, RZ ;  /* 0x0000000015167210 */ /* 0x001fe40007fde0ff */
[----:B------:R-:W-:Y:S01]  /*69c80*/  ISETP.LT.AND P5, PT, R27, UR10, !P2 ;  /* 0x0000000a1b007c0c */ /* 0x000fe2000d7a1270 */
[----:B------:R-:W-:Y:S01]  /*69c90*/  ULDC UR10, c[0x0][0x228] ;  /* 0x00008a00000a7ab9 */ /* 0x000fe20000000800 */
[----:B-1----:R-:W-:Y:S02]  /*69ca0*/  IADD3 R8, P1, R21, R3, RZ ;  /* 0x0000000315087210 */ /* 0x002fe40007f3e0ff */
[----:B--2---:R-:W-:Y:S01]  /*69cb0*/  SHF.R.S32.HI R14, RZ, 0x1f, R21 ;  /* 0x0000001fff0e7819 */ /* 0x004fe20000011415 */
[----:B------:R-:W-:-:S04]  /*69cc0*/  VIADD R13, R7, 0x6 ;  /* 0x00000006070d7836 */ /* 0x000fc80000000000 */
[C---:B------:R-:W-:Y:S01]  /*69cd0*/  IMAD.X R23, R14.reuse, 0x1, R2, P6 ;  /* 0x000000010e177824 */ /* 0x040fe200030e0602 */
[----:B------:R-:W-:Y:S01]  /*69ce0*/  IADD3 R12, P6, R21, R19, RZ ;  /* 0x00000013150c7210 */ /* 0x000fe20007fde0ff */
[----:B------:R-:W-:Y:S01]  /*69cf0*/  IMAD.X R9, R14, 0x1, R20, P1 ;  /* 0x000000010e097824 */ /* 0x000fe200008e0614 */
[----:B------:R-:W-:Y:S02]  /*69d00*/  PRMT R24, R10, 0x7770, RZ ;  /* 0x000077700a187816 */ /* 0x000fe400000000ff */
[----:B------:R-:W-:Y:S01]  /*69d10*/  ISETP.GE.AND P1, PT, R13, UR4, PT ;  /* 0x000000040d007c0c */ /* 0x000fe2000bf26270 */
[----:B------:R-:W-:Y:S01]  /*69d20*/  IMAD.X R13, R14, 0x1, R17, P6 ;  /* 0x000000010e0d7824 */ /* 0x000fe200030e0611 */
[----:B------:R-:W-:Y:S01]  /*69d30*/  PRMT R25, R10, 0x7771, RZ ;  /* 0x000077710a197816 */ /* 0x000fe200000000ff */
[----:B------:R-:W-:Y:S01]  /*69d40*/  @P4 STG.E.U8 desc[UR32][R22.64], R24 ;  /* 0x0000001816004986 */ /* 0x000fe2000c101120 */
[----:B------:R-:W-:-:S03]  /*69d50*/  ULDC UR4, c[0x0][0x248] ;  /* 0x0000920000047ab9 */ /* 0x000fc60000000800 */
[----:B------:R-:W-:Y:S04]  /*69d60*/  @P3 STG.E.U8 desc[UR32][R8.64], R25 ;  /* 0x0000001908003986 */ /* 0x000fe8000c101120 */
[----:B------:R0:W-:Y:S04]  /*69d70*/  @P5 STG.E.U8 desc[UR32][R12.64], R26 ;  /* 0x0000001a0c005986 */ /* 0x0001e8000c101120 */
[----:B0-----:R-:W2:Y:S01]  /*69d80*/  LDL.LU R26, [R1+0xc88] ;  /* 0x000c8800011a7983 */ /* 0x001ea20000300800 */
[----:B------:R-:W-:Y:S01]  /*69d90*/  VIADD R24, R21, UR4 ;  /* 0x0000000415187c36 */ /* 0x000fe20008000000 */
[----:B------:R-:W-:Y:S01]  /*69da0*/  ISETP.LT.AND P3, PT, R28, UR8, !P2 ;  /* 0x000000081c007c0c */ /* 0x000fe2000d761270 */
[----:B------:R-:W-:Y:S01]  /*69db0*/  VIADD R9, R7, 0x7 ;  /* 0x0000000707097836 */ /* 0x000fe20000000000 */
[----:B------:R-:W-:Y:S01]  /*69dc0*/  IADD3 R22, P2, R21, R18, RZ ;  /* 0x0000001215167210 */ /* 0x000fe20007f5e0ff */
[----:B------:R-:W4:Y:S01]  /*69dd0*/  LDL.LU R29, [R1+0x10] ;  /* 0x00001000011d7983 */ /* 0x000f220000300800 */
[----:B------:R-:W-:Y:S01]  /*69de0*/  SHF.R.S32.HI R25, RZ, 0x1f, R24 ;  /* 0x0000001fff197819 */ /* 0x000fe20000011418 */
[----:B------:R-:W-:Y:S01]  /*69df0*/  ULDC UR4, c[0x0][0x248] ;  /* 0x0000920000047ab9 */ /* 0x000fe20000000800 */
[----:B------:R-:W-:-:S02]  /*69e00*/  IADD3 R8, P5, R24, R0, RZ ;  /* 0x0000000018087210 */ /* 0x000fc40007fbe0ff */
[----:B------:R-:W-:Y:S01]  /*69e10*/  ISETP.LT.AND P4, PT, R4, UR10, !P1 ;  /* 0x0000000a04007c0c */ /* 0x000fe2000cf81270 */
[----:B------:R-:W-:Y:S01]  /*69e20*/  IMAD.X R23, R14, 0x1, R16, P2 ;  /* 0x000000010e177824 */ /* 0x000fe200010e0610 */
[----:B------:R-:W-:Y:S01]  /*69e30*/  ISETP.GE.AND P2, PT, R9, UR6, PT ;  /* 0x0000000609007c0c */ /* 0x000fe2000bf46270 */
[----:B------:R-:W-:Y:S01]  /*69e40*/  IMAD.X R9, R25, 0x1, R2, P5 ;  /* 0x0000000119097824 */ /* 0x000fe200028e0602 */
[----:B------:R-:W-:Y:S01]  /*69e50*/  IADD3 R12, P5, R24, R3, RZ ;  /* 0x00000003180c7210 */ /* 0x000fe20007fbe0ff */
[----:B------:R-:W-:Y:S01]  /*69e60*/  ULDC UR6, c[0x0][0x228] ;  /* 0x00008a0000067ab9 */ /* 0x000fe20000000800 */
[----:B------:R-:W-:Y:S01]  /*69e70*/  PRMT R10, R10, 0x7773, RZ ;  /* 0x000077730a0a7816 */ /* 0x000fe200000000ff */
[----:B------:R-:W4:Y:S01]  /*69e80*/  LDL.LU R5, [R1+0x4] ;  /* 0x0000040001057983 */ /* 0x000f220000300800 */
[----:B---3--:R-:W-:Y:S01]  /*69e90*/  PRMT R14, R15, 0x7770, RZ ;  /* 0x000077700f0e7816 */ /* 0x008fe200000000ff */
[----:B------:R-:W-:Y:S01]  /*69ea0*/  IMAD.X R13, R25, 0x1, R20, P5 ;  /* 0x00000001190d7824 */ /* 0x000fe200028e0614 */
[----:B------:R-:W-:Y:S01]  /*69eb0*/  PRMT R21, R15, 0x7771, RZ ;  /* 0x000077710f157816 */ /* 0x000fe200000000ff */
[----:B------:R-:W-:Y:S01]  /*69ec0*/  @P3 STG.E.U8 desc[UR32][R22.64], R10 ;  /* 0x0000000a16003986 */ /* 0x000fe2000c101120 */
[----:B------:R-:W-:Y:S01]  /*69ed0*/  ISETP.LT.AND P3, PT, R27, UR6, !P1 ;  /* 0x000000061b007c0c */ /* 0x000fe2000cf61270 */
[----:B------:R-:W-:Y:S01]  /*69ee0*/  ULDC UR6, c[0x0][0x228] ;  /* 0x00008a0000067ab9 */ /* 0x000fe20000000800 */
[----:B------:R-:W-:Y:S01]  /*69ef0*/  ULDC UR8, c[0x0][0x228] ;  /* 0x00008a0000087ab9 */ /* 0x000fe20000000800 */
[----:B------:R0:W-:Y:S01]  /*69f00*/  @P4 STG.E.U8 desc[UR32][R8.64], R14 ;  /* 0x0000000e08004986 */ /* 0x0001e2000c101120 */
[----:B------:R-:W-:Y:S01]  /*69f10*/  ISETP.LT.AND P4, PT, R4, UR6, !P2 ;  /* 0x0000000604007c0c */ /* 0x000fe2000d781270 */
[----:B------:R-:W-:Y:S01]  /*69f20*/  ULDC UR6, c[0x0][0x228] ;  /* 0x00008a0000067ab9 */ /* 0x000fe20000000800 */
[----:B------:R-:W-:Y:S01]  /*69f30*/  ULDC UR10, c[0x0][0x228] ;  /* 0x00008a00000a7ab9 */ /* 0x000fe20000000800 */
[----:B------:R-:W3:Y:S04]  /*69f40*/  LDL.LU R4, [R1+0x18] ;  /* 0x0000180001047983 */ /* 0x000ee80000300800 */
[----:B------:R-:W3:Y:S01]  /*69f50*/  LDL.LU R6, [R1+0x30] ;  /* 0x0000300001067983 */ /* 0x000ee20000300800 */
[----:B0-----:R-:W-:-:S05]  /*69f60*/  IADD3 R8, P5, R24, R18, RZ ;  /* 0x0000001218087210 */ /* 0x001fca0007fbe0ff */
[----:B------:R-:W-:Y:S01]  /*69f70*/  IMAD.X R9, R25, 0x1, R16, P5 ;  /* 0x0000000119097824 */ /* 0x000fe200028e0610 */
[----:B--2---:R-:W-:Y:S01]  /*69f80*/  ISETP.LT.AND P6, PT, R26, UR12, !P1 ;  /* 0x0000000c1a007c0c */ /* 0x004fe2000cfc1270 */
[----:B------:R-:W-:-:S12]  /*69f90*/  ULDC UR12, c[0x0][0x228] ;  /* 0x00008a00000c7ab9 */ /* 0x000fd80000000800 */
[----:B------:R0:W-:Y:S02]  /*69fa0*/  @P6 STG.E.U8 desc[UR32][R12.64], R21 ;  /* 0x000000150c006986 */ /* 0x0001e4000c101120 */
[C---:B0-----:R-:W-:Y:S01]  /*69fb0*/  IADD3 R12, P6, R24.reuse, R19, RZ ;  /* 0x00000013180c7210 */ /* 0x041fe20007fde0ff */
[----:B------:R-:W-:Y:S01]  /*69fc0*/  VIADD R21, R24, UR4 ;  /* 0x0000000418157c36 */ /* 0x000fe20008000000 */
[----:B------:R-:W-:Y:S01]  /*69fd0*/  ISETP.LT.AND P1, PT, R28, UR8, !P1 ;  /* 0x000000081c007c0c */ /* 0x000fe2000cf21270 */
[----:B------:R-:W2:Y:S01]  /*69fe0*/  LDL.LU R24, [R1+0xc84] ;  /* 0x000c840001187983 */ /* 0x000ea20000300800 */
[----:B------:R-:W-:Y:S01]  /*69ff0*/  PRMT R10, R15, 0x7772, RZ ;  /* 0x000077720f0a7816 */ /* 0x000fe200000000ff */
[----:B------:R-:W-:Y:S01]  /*6a000*/  IMAD.X R13, R25, 0x1, R17, P6 ;  /* 0x00000001190d7824 */ /* 0x000fe200030e0611 */
[----:B------:R-:W-:Y:S01]  /*6a010*/  SHF.R.S32.HI R22, RZ, 0x1f, R21 ;  /* 0x0000001fff167819 */ /* 0x000fe20000011415 */
[----:B------:R-:W4:Y:S01]  /*6a020*/  LDL.LU R25, [R1] ;  /* 0x0000000001197983 */ /* 0x000f220000300800 */
[----:B------:R-:W-:Y:S01]  /*6a030*/  IADD3 R14, P6, R21, R0, RZ ;  /* 0x00000000150e7210 */ /* 0x000fe20007fde0ff */
[----:B------:R-:W-:Y:S01]  /*6a040*/  ULDC UR8, c[0x0][0x228] ;  /* 0x00008a0000087ab9 */ /* 0x000fe20000000800 */
[----:B------:R-:W-:Y:S01]  /*6a050*/  PRMT R23, R15, 0x7773, RZ ;  /* 0x000077730f177816 */ /* 0x000fe200000000ff */
[----:B------:R0:W-:Y:S01]  /*6a060*/  @P3 STG.E.U8 desc[UR32][R12.64], R10 ;  /* 0x0000000a0c003986 */ /* 0x0001e2000c101120 */
[----:B------:R-:W-:Y:S01]  /*6a070*/  ISETP.LT.AND P5, PT, R26, UR6, !P2 ;  /* 0x000000061a007c0c */ /* 0x000fe2000d7a1270 */
[----:B------:R-:W-:Y:S01]  /*6a080*/  IMAD.X R15, R22, 0x1, R2, P6 ;  /* 0x00000001160f7824 */ /* 0x000fe200030e0602 */
[----:B------:R-:W-:Y:S01]  /*6a090*/  ULDC UR4, c[0x0][0x22c] ;  /* 0x00008b0000047ab9 */ /* 0x000fe20000000800 */
[----:B------:R1:W-:Y:S01]  /*6a0a0*/  @P1 STG.E.U8 desc[UR32][R8.64], R23 ;  /* 0x0000001708001986 */ /* 0x0003e2000c101120 */
[----:B------:R-:W-:Y:S01]  /*6a0b0*/  ULDC UR6, c[0x0][0x228] ;  /* 0x00008a0000067ab9 */ /* 0x000fe20000000800 */
[----:B0-----:R-:W-:Y:S01]  /*6a0c0*/  PRMT R10, R11, 0x7770, RZ ;  /* 0x000077700b0a7816 */ /* 0x001fe200000000ff */
[----:B-1----:R-:W-:-:S04]  /*6a0d0*/  VIADD R9, R7, 0x8 ;  /* 0x0000000807097836 */ /* 0x002fc80000000000 */
[----:B------:R0:W-:Y:S01]  /*6a0e0*/  @P4 STG.E.U8 desc[UR32][R14.64], R10 ;  /* 0x0000000a0e004986 */ /* 0x0001e2000c101120 */
[----:B------:R-:W-:Y:S01]  /*6a0f0*/  ISETP.LT.AND P4, PT, R27, UR8, !P2 ;  /* 0x000000081b007c0c */ /* 0x000fe2000d781270 */
[----:B------:R-:W-:Y:S01]  /*6a100*/  ULDC UR8, c[0x0][0x228] ;  /* 0x00008a0000087ab9 */ /* 0x000fe20000000800 */
[C---:B------:R-:W-:Y:S02]  /*6a110*/  IADD3 R8, P3, R21.reuse, R3, RZ ;  /* 0x0000000315087210 */ /* 0x040fe40007f7e0ff */
[----:B------:R-:W-:Y:S02]  /*6a120*/  IADD3 R12, P6, R21, R19, RZ ;  /* 0x00000013150c7210 */ /* 0x000fe40007fde0ff */
[----:B------:R-:W-:Y:S01]  /*6a130*/  ISETP.LT.AND P2, PT, R28, UR10, !P2 ;  /* 0x0000000a1c007c0c */ /* 0x000fe2000d741270 */
[----:B------:R-:W-:Y:S01]  /*6a140*/  ULDC UR10, c[0x0][0x228] ;  /* 0x00008a00000a7ab9 */ /* 0x000fe20000000800 */
[----:B------:R-:W-:Y:S01]  /*6a150*/  ISETP.GE.AND P1, PT, R9, UR4, PT ;  /* 0x0000000409007c0c */ /* 0x000fe2000bf26270 */
[C---:B------:R-:W-:Y:S01]  /*6a160*/  IMAD.X R9, R22.reuse, 0x1, R20, P3 ;  /* 0x0000000116097824 */ /* 0x040fe200018e0614 */
[----:B------:R-:W-:Y:S01]  /*6a170*/  ULDC UR4, c[0x0][0x248] ;  /* 0x0000920000047ab9 */ /* 0x000fe20000000800 */
[----:B0-----:R-:W-:Y:S01]  /*6a180*/  PRMT R15, R11, 0x7771, RZ ;  /* 0x000077710b0f7816 */ /* 0x001fe200000000ff */
[----:B------:R-:W-:Y:S01]  /*6a190*/  IMAD.X R13, R22, 0x1, R17, P6 ;  /* 0x00000001160d7824 */ /* 0x000fe200030e0611 */
[----:B------:R-:W-:-:S02]  /*6a1a0*/  IADD3 R10, P3, R21, R18, RZ ;  /* 0x00000012150a7210 */ /* 0x000fc40007f7e0ff */
[C---:B------:R-:W-:Y:S01]  /*6a1b0*/  PRMT R14, R11.reuse, 0x7772, RZ ;  /* 0x000077720b0e7816 */ /* 0x040fe200000000ff */
[----:B------:R0:W-:Y:S01]  /*6a1c0*/  @P5 STG.E.U8 desc[UR32][R8.64], R15 ;  /* 0x0000000f08005986 */ /* 0x0001e2000c101120 */
[----:B------:R-:W-:Y:S01]  /*6a1d0*/  PRMT R23, R11, 0x7773, RZ ;  /* 0x000077730b177816 */ /* 0x000fe200000000ff */
[----:B------:R-:W-:Y:S02]  /*6a1e0*/  IMAD.X R11, R22, 0x1, R16, P3 ;  /* 0x00000001160b7824 */ /* 0x000fe400018e0610 */
[----:B------:R1:W-:Y:S01]  /*6a1f0*/  @P4 STG.E.U8 desc[UR32][R12.64], R14 ;  /* 0x0000000e0c004986 */ /* 0x0003e2000c101120 */
[----:B------:R-:W-:Y:S01]  /*6a200*/  ISETP.LT.AND P3, PT, R26, UR8, !P1 ;  /* 0x000000081a007c0c */ /* 0x000fe2000cf61270 */
[----:B------:R-:W-:Y:S01]  /*6a210*/  ULDC UR8, c[0x0][0x228] ;  /* 0x00008a0000087ab9 */ /* 0x000fe20000000800 */
[----:B0-----:R-:W-:Y:S01]  /*6a220*/  VIADD R15, R21, UR4 ;  /* 0x00000004150f7c36 */ /* 0x001fe20008000000 */
[----:B------:R0:W-:Y:S01]  /*6a230*/  @P2 STG.E.U8 desc[UR32][R10.64], R23 ;  /* 0x000000170a002986 */ /* 0x0001e2000c101120 */
[----:B------:R-:W-:Y:S01]  /*6a240*/  ISETP.LT.AND P5, PT, R27, UR10, !P1 ;  /* 0x0000000a1b007c0c */ /* 0x000fe2000cfa1270 */
[----:B------:R-:W-:Y:S01]  /*6a250*/  ULDC UR4, c[0x0][0x22c] ;  /* 0x00008b0000047ab9 */ /* 0x000fe20000000800 */
[----:B-1----:R-:W-:Y:S01]  /*6a260*/  VIADD R13, R7, 0x9 ;  /* 0x00000009070d7836 */ /* 0x002fe20000000000 */
[----:B------:R-:W-:Y:S01]  /*6a270*/  SHF.R.S32.HI R14, RZ, 0x1f, R15 ;  /* 0x0000001fff0e7819 */ /* 0x000fe2000001140f */
[----:B------:R-:W-:Y:S01]  /*6a280*/  ULDC UR10, c[0x0][0x228] ;  /* 0x00008a00000a7ab9 */ /* 0x000fe20000000800 */
[----:B------:R-:W-:-:S02]  /*6a290*/  IADD3 R8, P6, R15, R0, RZ ;  /* 0x000000000f087210 */ /* 0x000fc40007fde0ff */
[----:B0-----:R-:W-:-:S03]  /*6a2a0*/  IADD3 R10, P2, R15, R3, RZ ;  /* 0x000000030f0a7210 */ /* 0x001fc60007f5e0ff */
[C---:B------:R-:W-:Y:S01]  /*6a2b0*/  IMAD.X R9, R14.reuse, 0x1, R2, P6 ;  /* 0x000000010e097824 */ /* 0x040fe200030e0602 */
[----:B------:R-:W-:Y:S01]  /*6a2c0*/  IADD3 R12, P6, R15, R19, RZ ;  /* 0x000000130f0c7210 */ /* 0x000fe20007fde0ff */
[C---:B------:R-:W-:Y:S01]  /*6a2d0*/  IMAD.X R11, R14.reuse, 0x1, R20, P2 ;  /* 0x000000010e0b7824 */ /* 0x040fe200010e0614 */
[----:B------:R-:W-:Y:S01]  /*6a2e0*/  ISETP.GE.AND P2, PT, R13, UR4, PT ;  /* 0x000000040d007c0c */ /* 0x000fe2000bf46270 */
[----:B------:R-:W-:Y:S02]  /*6a2f0*/  ULDC UR4, c[0x0][0x248] ;  /* 0x0000920000047ab9 */ /* 0x000fe40000000800 */
[----:B------:R-:W-:Y:S01]  /*6a300*/  IMAD.X R13, R14, 0x1, R17, P6 ;  /* 0x000000010e0d7824 */ /* 0x000fe200030e0611 */
[----:B--2---:R-:W-:Y:S01]  /*6a310*/  ISETP.LT.AND P4, PT, R24, UR6, !P1 ;  /* 0x0000000618007c0c */ /* 0x004fe2000cf81270 */
[----:B------:R-:W-:Y:S01]  /*6a320*/  ULDC UR6, c[0x0][0x22c] ;  /* 0x00008b0000067ab9 */ /* 0x000fe20000000800 */
[C---:B----4-:R-:W-:Y:S02]  /*6a330*/  PRMT R21, R25.reuse, 0x7770, RZ ;  /* 0x0000777019157816 */ /* 0x050fe400000000ff */
[----:B------:R-:W-:-:S02]  /*6a340*/  PRMT R22, R25, 0x7771, RZ ;  /* 0x0000777119167816 */ /* 0x000fc400000000ff */
[----:B------:R-:W-:-:S07]  /*6a350*/  PRMT R23, R25, 0x7772, RZ ;  /* 0x0000777219177816 */ /* 0x000fce00000000ff */
[----:B------:R0:W-:Y:S04]  /*6a360*/  @P4 STG.E.U8 desc[UR32][R8.64], R21 ;  /* 0x0000001508004986 */ /* 0x0001e8000c101120 */
[----:B------:R1:W-:Y:S01]  /*6a370*/  @P3 STG.E.U8 desc[UR32][R10.64], R22 ;  /* 0x000000160a003986 */ /* 0x0003e2000c101120 */
[----:B------:R-:W-:Y:S01]  /*6a380*/  ISETP.LT.AND P3, PT, R28, UR8, !P1 ;  /* 0x000000081c007c0c */ /* 0x000fe2000cf61270 */
[----:B------:R-:W-:Y:S01]  /*6a390*/  ULDC UR8, c[0x0][0x228] ;  /* 0x00008a0000087ab9 */ /* 0x000fe20000000800 */
[----:B------:R-:W-:Y:S01]  /*6a3a0*/  ISETP.LT.AND P4, PT, R24, UR10, !P2 ;  /* 0x0000000a18007c0c */ /* 0x000fe2000d781270 */
[----:B------:R2:W-:Y:S01]  /*6a3b0*/  @P5 STG.E.U8 desc[UR32][R12.64], R23 ;  /* 0x000000170c005986 */ /* 0x0005e2000c101120 */
[----:B0-----:R-:W-:Y:S01]  /*6a3c0*/  IADD3 R8, P6, R15, R18, RZ ;  /* 0x000000120f087210 */ /* 0x001fe20007fde0ff */
[----:B------:R-:W-:-:S02]  /*6a3d0*/  VIADD R21, R7, 0xa ;  /* 0x0000000a07157836 */ /* 0x000fc40000000000 */
[----:B-1----:R-:W-:Y:S01]  /*6a3e0*/  VIADD R10, R15, UR4 ;  /* 0x000000040f0a7c36 */ /* 0x002fe20008000000 */
[----:B------:R-:W-:Y:S01]  /*6a3f0*/  ISETP.LT.AND P5, PT, R26, UR12, !P2 ;  /* 0x0000000c1a007c0c */ /* 0x000fe2000d7a1270 */
[----:B------:R-:W-:Y:S01]  /*6a400*/  IMAD.X R9, R14, 0x1, R16, P6 ;  /* 0x000000010e097824 */ /* 0x000fe200030e0610 */
[----:B------:R-:W-:Y:S01]  /*6a410*/  PRMT R22, R29, 0x7771, RZ ;  /* 0x000077711d167816 */ /* 0x000fe200000000ff */
[----:B------:R-:W-:Y:S01]  /*6a420*/  ULDC UR4, c[0x0][0x248] ;  /* 0x0000920000047ab9 */ /* 0x000fe20000000800 */
[----:B------:R-:W-:Y:S01]  /*6a430*/  SHF.R.S32.HI R11, RZ, 0x1f, R10 ;  /* 0x0000001fff0b7819 */ /* 0x000fe2000001140a */
[----:B------:R-:W-:Y:S01]  /*6a440*/  ULDC UR10, c[0x0][0x228] ;  /* 0x00008a00000a7ab9 */ /* 0x000fe20000000800 */
[C---:B--2---:R-:W-:Y:S01]  /*6a450*/  IADD3 R12, P1, R10.reuse, R0, RZ ;  /* 0x000000000a0c7210 */ /* 0x044fe20007f3e0ff */
[----:B------:R-:W-:Y:S01]  /*6a460*/  ULDC UR12, c[0x0][0x228] ;  /* 0x00008a00000c7ab9 */ /* 0x000fe20000000800 */
[----:B------:R-:W-:Y:S02]  /*6a470*/  PRMT R23, R25, 0x7773, RZ ;  /* 0x0000777319177816 */ /* 0x000fe400000000ff */
[----:B------:R-:W-:Y:S01]  /*6a480*/  IADD3 R14, P6, R10, R3, RZ ;  /* 0x000000030a0e7210 */ /* 0x000fe20007fde0ff */
[----:B------:R-:W-:Y:S01]  /*6a490*/  IMAD.X R13, R11, 0x1, R2, P1 ;  /* 0x000000010b0d7824 */ /* 0x000fe200008e0602 */
[----:B------:R-:W-:Y:S01]  /*6a4a0*/  ISETP.GE.AND P1, PT, R21, UR6, PT ;  /* 0x0000000615007c0c */ /* 0x000fe2000bf26270 */
[----:B------:R-:W-:Y:S01]  /*6a4b0*/  ULDC UR6, c[0x0][0x228] ;  /* 0x00008a0000067ab9 */ /* 0x000fe20000000800 */
[----:B------:R-:W-:Y:S01]  /*6a4c0*/  PRMT R21, R29, 0x7770, RZ ;  /* 0x000077701d157816 */ /* 0x000fe200000000ff */
[----:B------:R0:W-:Y:S01]  /*6a4d0*/  @P3 STG.E.U8 desc[UR32][R8.64], R23 ;  /* 0x0000001708003986 */ /* 0x0001e2000c101120 */
[----:B------:R-:W-:Y:S01]  /*6a4e0*/  ISETP.LT.AND P3, PT, R27, UR6, !P2 ;  /* 0x000000061b007c0c */ /* 0x000fe2000d761270 */
[----:B------:R-:W-:Y:S01]  /*6a4f0*/  IMAD.X R15, R11, 0x1, R20, P6 ;  /* 0x000000010b0f7824 */ /* 0x000fe200030e0614 */
[----:B------:R-:W-:Y:S01]  /*6a500*/  ULDC UR6, c[0x0][0x228] ;  /* 0x00008a0000067ab9 */ /* 0x000fe20000000800 */
[----:B------:R1:W-:Y:S01]  /*6a510*/  @P4 STG.E.U8 desc[UR32][R12.64], R21 ;  /* 0x000000150c004986 */ /* 0x0003e2000c101120 */
[----:B------:R-:W-:Y:S01]  /*6a520*/  ISETP.LT.AND P2, PT, R28, UR6, !P2 ;  /* 0x000000061c007c0c */ /* 0x000fe2000d741270 */
[----:B------:R-:W-:Y:S01]  /*6a530*/  ULDC UR6, c[0x0][0x228] ;  /* 0x00008a0000067ab9 */ /* 0x000fe20000000800 */
[----:B------:R-:W-:Y:S01]  /*6a540*/  ISETP.LT.AND P4, PT, R24, UR8, !P1 ;  /* 0x0000000818007c0c */ /* 0x000fe2000cf81270 */
[----:B------:R2:W-:Y:S01]  /*6a550*/  @P5 STG.E.U8 desc[UR32][R14.64], R22 ;  /* 0x000000160e005986 */ /* 0x0005e2000c101120 */
[----:B------:R-:W-:Y:S01]  /*6a560*/  ULDC UR8, c[0x0][0x228] ;  /* 0x00008a0000087ab9 */ /* 0x000fe20000000800 */
[C---:B0-----:R-:W-:Y:S01]  /*6a570*/  VIADD R8, R10.reuse, UR4 ;  /* 0x000000040a087c36 */ /* 0x041fe20008000000 */
[----:B------:R-:W-:Y:S01]  /*6a580*/  ULDC UR4, c[0x0][0x22c] ;  /* 0x00008b0000047ab9 */ /* 0x000fe20000000800 */
[----:B-1----:R-:W-:-:S02]  /*6a590*/  IADD3 R12, P6, R10, R19, RZ ;  /* 0x000000130a0c7210 */ /* 0x002fc40007fde0ff */
[----:B------:R-:W-:Y:S02]  /*6a5a0*/  IADD3 R10, P5, R10, R18, RZ ;  /* 0x000000120a0a7210 */ /* 0x000fe40007fbe0ff */
[----:B--2---:R-:W-:Y:S01]  /*6a5b0*/  PRMT R15, R29, 0x7772, RZ ;  /* 0x000077721d0f7816 */ /* 0x004fe200000000ff */
[----:B------:R-:W-:Y:S01]  /*6a5c0*/  IMAD.X R13, R11, 0x1, R17, P6 ;  /* 0x000000010b0d7824 */ /* 0x000fe200030e0611 */
[----:B------:R-:W-:Y:S02]  /*6a5d0*/  PRMT R21, R29, 0x7773, RZ ;  /* 0x000077731d157816 */ /* 0x000fe400000000ff */
[----:B------:R-:W-:Y:S01]  /*6a5e0*/  SHF.R.S32.HI R9, RZ, 0x1f, R8 ;  /* 0x0000001fff097819 */ /* 0x000fe20000011408 */
[----:B------:R-:W2:Y:S01]  /*6a5f0*/  LDL.LU R29, [R1+0x14] ;  /* 0x00001400011d7983 */ /* 0x000ea20000300800 */
[C---:B------:R-:W-:Y:S01]  /*6a600*/  IADD3 R14, P6, R8.reuse, R0, RZ ;  /* 0x00000000080e7210 */ /* 0x040fe20007fde0ff */
[----:B------:R-:W-:Y:S02]  /*6a610*/  IMAD.X R11, R11, 0x1, R16, P5 ;  /* 0x000000010b0b7824 */ /* 0x000fe400028e0610 */
[----:B------:R0:W-:Y:S04]  /*6a620*/  @P3 STG.E.U8 desc[UR32][R12.64], R15 ;  /* 0x0000000f0c003986 */ /* 0x0001e8000c101120 */
[----:B------:R1:W-:Y:S01]  /*6a630*/  @P2 STG.E.U8 desc[UR32][R10.64], R21 ;  /* 0x000000150a002986 */ /* 0x0003e2000c101120 */
[----:B0-----:R-:W-:Y:S01]  /*6a640*/  IMAD.X R15, R9, 0x1, R2, P6 ;  /* 0x00000001090f7824 */ /* 0x001fe200030e0602 */
[----:B------:R-:W-:Y:S01]  /*6a650*/  PRMT R12, R5, 0x7770, RZ ;  /* 0x00007770050c7816 */ /* 0x000fe200000000ff */
[----:B------:R-:W-:Y:S01]  /*6a660*/  VIADD R13, R7, 0xb ;  /* 0x0000000b070d7836 */ /* 0x000fe20000000000 */
[----:B-1----:R-:W-:-:S03]  /*6a670*/  IADD3 R10, P2, R8, R3, RZ ;  /* 0x00000003080a7210 */ /* 0x002fc60007f5e0ff */
[----:B------:R0:W-:Y:S02]  /*6a680*/  @P4 STG.E.U8 desc[UR32][R14.64], R12 ;  /* 0x0000000c0e004986 */ /* 0x0001e4000c101120 */
[----:B------:R-:W-:Y:S01]  /*6a690*/  IMAD.X R11, R9, 0x1, R20, P2 ;  /* 0x00000001090b7824 */ /* 0x000fe200010e0614 */
[----:B------:R-:W-:Y:S01]  /*6a6a0*/  ISETP.GE.AND P2, PT, R13, UR4, PT ;  /* 0x000000040d007c0c */ /* 0x000fe2000bf46270 */
[----:B------:R-:W-:Y:S01]  /*6a6b0*/  ULDC UR4, c[0x0][0x248] ;  /* 0x0000920000047ab9 */ /* 0x000fe20000000800 */
[C---:B------:R-:W-:Y:S02]  /*6a6c0*/  PRMT R22, R5.reuse, 0x7771, RZ ;  /* 0x0000777105167816 */ /* 0x040fe400000000ff */
[C---:B0-----:R-:W-:Y:S02]  /*6a6d0*/  IADD3 R12, P5, R8.reuse, R19, RZ ;  /* 0x00000013080c7210 */ /* 0x041fe40007fbe0ff */
[----:B------:R-:W-:Y:S02]  /*6a6e0*/  IADD3 R14, P6, R8, R18, RZ ;  /* 0x00000012080e7210 */ /* 0x000fe40007fde0ff */
[----:B------:R-:W-:Y:S01]  /*6a6f0*/  PRMT R21, R5, 0x7772, RZ ;  /* 0x0000777205157816 */ /* 0x000fe200000000ff */
[----:B------:R-:W-:-:S02]  /*6a700*/  IMAD.X R13, R9, 0x1, R17, P5 ;  /* 0x00000001090d7824 */ /* 0x000fc400028e0611 */
[----:B------:R-:W-:Y:S01]  /*6a710*/  IMAD.X R15, R9, 0x1, R16, P6 ;  /* 0x00000001090f7824 */ /* 0x000fe200030e0610 */
[----:B------:R-:W-:Y:S02]  /*6a720*/  PRMT R9, R5, 0x7773, RZ ;  /* 0x0000777305097816 */ /* 0x000fe400000000ff */
[----:B------:R-:W4:Y:S01]  /*6a730*/  LDL.LU R5, [R1+0x8] ;  /* 0x0000080001057983 */ /* 0x000f220000300800 */
[----:B------:R-:W-:Y:S01]  /*6a740*/  ISETP.LT.AND P3, PT, R26, UR6, !P1 ;  /* 0x000000061a007c0c */ /* 0x000fe2000cf61270 */
[----:B------:R-:W-:Y:S01]  /*6a750*/  ULDC UR6, c[0x0][0x228] ;  /* 0x00008a0000067ab9 */ /* 0x000fe20000000800 */
[----:B------:R-:W-:Y:S01]  /*6a760*/  ISETP.LT.AND P4, PT, R27, UR8, !P1 ;  /* 0x000000081b007c0c */ /* 0x000fe2000cf81270 */
[----:B------:R-:W-:Y:S01]  /*6a770*/  ULDC UR8, c[0x0][0x228] ;  /* 0x00008a0000087ab9 */ /* 0x000fe20000000800 */
[----:B------:R-:W-:Y:S01]  /*6a780*/  ISETP.LT.AND P1, PT, R28, UR10, !P1 ;  /* 0x0000000a1c007c0c */ /* 0x000fe2000cf21270 */
[----:B------:R-:W-:-:S08]  /*6a790*/  ULDC UR10, c[0x0][0x228] ;  /* 0x00008a00000a7ab9 */ /* 0x000fd00000000800 */
[----:B------:R-:W-:Y:S04]  /*6a7a0*/  @P3 STG.E.U8 desc[UR32][R10.64], R22 ;  /* 0x000000160a003986 */ /* 0x000fe8000c101120 */
[----:B------:R-:W-:Y:S04]  /*6a7b0*/  @P4 STG.E.U8 desc[UR32][R12.64], R21 ;  /* 0x000000150c004986 */ /* 0x000fe8000c101120 */
[----:B------:R0:W-:Y:S01]  /*6a7c0*/  @P1 STG.E.U8 desc[UR32][R14.64], R9 ;  /* 0x000000090e001986 */ /* 0x0001e2000c101120 */
[----:B------:R-:W-:Y:S01]  /*6a7d0*/  ISETP.LT.AND P4, PT, R24, UR6, !P2 ;  /* 0x0000000618007c0c */ /* 0x000fe2000d781270 */
[----:B------:R-:W-:Y:S01]  /*6a7e0*/  ULDC UR6, c[0x0][0x22c] ;  /* 0x00008b0000067ab9 */ /* 0x000fe20000000800 */
[----:B------:R-:W-:Y:S01]  /*6a7f0*/  ISETP.LT.AND P1, PT, R26, UR8, !P2 ;  /* 0x000000081a007c0c */ /* 0x000fe2000d721270 */
[----:B------:R-:W-:Y:S01]  /*6a800*/  ULDC UR8, c[0x0][0x228] ;  /* 0x00008a0000087ab9 */ /* 0x000fe20000000800 */
[----:B0-----:R-:W-:Y:S01]  /*6a810*/  VIADD R14, R8, UR4 ;  /* 0x00000004080e7c36 */ /* 0x001fe20008000000 */
[----:B------:R-:W-:Y:S01]  /*6a820*/  ISETP.LT.AND P5, PT, R27, UR10, !P2 ;  /* 0x0000000a1b007c0c */ /* 0x000fe2000d7a1270 */
[----:B------:R-:W-:Y:S01]  /*6a830*/  VIADD R13, R7, 0xc ;  /* 0x0000000c070d7836 */ /* 0x000fe20000000000 */
[----:B------:R-:W-:-:S02]  /*6a840*/  ULDC UR4, c[0x0][0x22c] ;  /* 0x00008b0000047ab9 */ /* 0x000fc40000000800 */
[----:B------:R-:W-:Y:S01]  /*6a850*/  SHF.R.S32.HI R15, RZ, 0x1f, R14 ;  /* 0x0000001fff0f7819 */ /* 0x000fe2000001140e */
[----:B------:R-:W-:Y:S01]  /*6a860*/  ULDC UR10, c[0x0][0x228] ;  /* 0x00008a00000a7ab9 */ /* 0x000fe20000000800 */
[C---:B------:R-:W-:Y:S02]  /*6a870*/  IADD3 R8, P6, R14.reuse, R0, RZ ;  /* 0x000000000e087210 */ /* 0x040fe40007fde0ff */
[----:B------:R-:W-:-:S03]  /*6a880*/  IADD3 R10, P3, R14, R3, RZ ;  /* 0x000000030e0a7210 */ /* 0x000fc60007f7e0ff */
[C---:B------:R-:W-:Y:S01]  /*6a890*/  IMAD.X R9, R15.reuse, 0x1, R2, P6 ;  /* 0x000000010f097824 */ /* 0x040fe200030e0602 */
[----:B------:R-:W-:Y:S01]  /*6a8a0*/  IADD3 R12, P6, R14, R19, RZ ;  /* 0x000000130e0c7210 */ /* 0x000fe20007fde0ff */
[----:B------:R-:W-:Y:S01]  /*6a8b0*/  IMAD.X R11, R15, 0x1, R20, P3 ;  /* 0x000000010f0b7824 */ /* 0x000fe200018e0614 */
[----:B------:R-:W-:Y:S01]  /*6a8c0*/  ISETP.GE.AND P3, PT, R13, UR4, PT ;  /* 0x000000040d007c0c */ /* 0x000fe2000bf66270 */
[----:B------:R-:W-:Y:S01]  /*6a8d0*/  ULDC UR4, c[0x0][0x248] ;  /* 0x0000920000047ab9 */ /* 0x000fe20000000800 */
[----:B------:R-:W-:Y:S01]  /*6a8e0*/  ISETP.LT.AND P2, PT, R28, UR8, !P2 ;  /* 0x000000081c007c0c */ /* 0x000fe2000d741270 */
[----:B------:R-:W-:Y:S01]  /*6a8f0*/  IMAD.X R13, R15, 0x1, R17, P6 ;  /* 0x000000010f0d7824 */ /* 0x000fe200030e0611 */
[----:B------:R-:W-:Y:S01]  /*6a900*/  ULDC UR8, c[0x0][0x228] ;  /* 0x00008a0000087ab9 */ /* 0x000fe20000000800 */
[C---:B--2---:R-:W-:Y:S02]  /*6a910*/  PRMT R21, R29.reuse, 0x7770, RZ ;  /* 0x000077701d157816 */ /* 0x044fe400000000ff */
[----:B------:R-:W-:-:S02]  /*6a920*/  PRMT R22, R29, 0x7771, RZ ;  /* 0x000077711d167816 */ /* 0x000fc400000000ff */
[----:B------:R-:W-:Y:S01]  /*6a930*/  PRMT R23, R29, 0x7772, RZ ;  /* 0x000077721d177816 */ /* 0x000fe200000000ff */
[----:B------:R0:W-:Y:S01]  /*6a940*/  @P4 STG.E.U8 desc[UR32][R8.64], R21 ;  /* 0x0000001508004986 */ /* 0x0001e2000c101120 */
[----:B------:R-:W-:Y:S01]  /*6a950*/  ISETP.LT.AND P4, PT, R24, UR10, !P3 ;  /* 0x0000000a18007c0c */ /* 0x000fe2000df81270 */
[----:B------:R-:W-:Y:S02]  /*6a960*/  ULDC UR10, c[0x0][0x228] ;  /* 0x00008a00000a7ab9 */ /* 0x000fe40000000800 */
[----:B------:R1:W-:Y:S04]  /*6a970*/  @P1 STG.E.U8 desc[UR32][R10.64], R22 ;  /* 0x000000160a001986 */ /* 0x0003e8000c101120 */
[----:B------:R2:W-:Y:S01]  /*6a980*/  @P5 STG.E.U8 desc[UR32][R12.64], R23 ;  /* 0x000000170c005986 */ /* 0x0005e2000c101120 */
[C---:B0-----:R-:W-:Y:S01]  /*6a990*/  VIADD R21, R14.reuse, UR4 ;  /* 0x000000040e157c36 */ /* 0x041fe20008000000 */
[----:B------:R-:W-:Y:S01]  /*6a9a0*/  IADD3 R8, P6, R14, R18, RZ ;  /* 0x000000120e087210 */ /* 0x000fe20007fde0ff */
[----:B------:R-:W-:Y:S01]  /*6a9b0*/  ULDC UR4, c[0x0][0x248] ;  /* 0x0000920000047ab9 */ /* 0x000fe20000000800 */
[----:B------:R-:W-:Y:S01]  /*6a9c0*/  ISETP.LT.AND P5, PT, R26, UR12, !P3 ;  /* 0x0000000c1a007c0c */ /* 0x000fe2000dfa1270 */
[----:B------:R-:W-:Y:S01]  /*6a9d0*/  ULDC UR12, c[0x0][0x228] ;  /* 0x00008a00000c7ab9 */ /* 0x000fe20000000800 */
[----:B------:R-:W-:-:S02]  /*6a9e0*/  SHF.R.S32.HI R14, RZ, 0x1f, R21 ;  /* 0x0000001fff0e7819 */ /* 0x000fc40000011415 */
[----:B-1----:R-:W-:Y:S01]  /*6a9f0*/  IADD3 R10, P1, R21, R0, RZ ;  /* 0x00000000150a7210 */ /* 0x002fe20007f3e0ff */
[----:B--2---:R-:W-:Y:S02]  /*6aa00*/  VIADD R13, R7, 0xd ;  /* 0x0000000d070d7836 */ /* 0x004fe40000000000 */
[----:B------:R-:W-:Y:S01]  /*6aa10*/  IMAD.X R9, R15, 0x1, R16, P6 ;  /* 0x000000010f097824 */ /* 0x000fe200030e0610 */
[----:B------:R-:W-:Y:S02]  /*6aa20*/  IADD3 R12, P6, R21, R3, RZ ;  /* 0x00000003150c7210 */ /* 0x000fe40007fde0ff */
[----:B------:R-:W-:Y:S01]  /*6aa30*/  PRMT R15, R29, 0x7773, RZ ;  /* 0x000077731d0f7816 */ /* 0x000fe200000000ff */
[C---:B------:R-:W-:Y:S01]  /*6aa40*/  IMAD.X R11, R14.reuse, 0x1, R2, P1 ;  /* 0x000000010e0b7824 */ /* 0x040fe200008e0602 */
[----:B------:R-:W-:Y:S01]  /*6aa50*/  ISETP.GE.AND P1, PT, R13, UR6, PT ;  /* 0x000000060d007c0c */ /* 0x000fe2000bf26270 */
[----:B------:R-:W-:Y:S01]  /*6aa60*/  ULDC UR6, c[0x0][0x228] ;  /* 0x00008a0000067ab9 */ /* 0x000fe20000000800 */
[----:B------:R-:W-:Y:S01]  /*6aa70*/  IMAD.X R13, R14, 0x1, R20, P6 ;  /* 0x000000010e0d7824 */ /* 0x000fe200030e0614 */
[----:B------:R0:W-:Y:S01]  /*6aa80*/  @P2 STG.E.U8 desc[UR32][R8.64], R15 ;  /* 0x0000000f08002986 */ /* 0x0001e2000c101120 */
[----:B------:R-:W-:Y:S01]  /*6aa90*/  ISETP.LT.AND P2, PT, R27, UR6, !P3 ;  /* 0x000000061b007c0c */ /* 0x000fe2000df41270 */
[----:B------:R-:W-:Y:S01]  /*6aaa0*/  ULDC UR6, c[0x0][0x228] ;  /* 0x00008a0000067ab9 */ /* 0x000fe20000000800 */
[----:B----4-:R-:W-:-:S02]  /*6aab0*/  PRMT R22, R5, 0x7770, RZ ;  /* 0x0000777005167816 */ /* 0x010fc400000000ff */
[----:B------:R-:W-:Y:S01]  /*6aac0*/  PRMT R23, R5, 0x7771, RZ ;  /* 0x0000777105177816 */ /* 0x000fe200000000ff */
[C---:B0-----:R-:W-:Y:S01]  /*6aad0*/  VIADD R15, R21.reuse, UR4 ;  /* 0x00000004150f7c36 */ /* 0x041fe20008000000 */
[C---:B------:R-:W-:Y:S01]  /*6aae0*/  IADD3 R8, P6, R21.reuse, R19, RZ ;  /* 0x0000001315087210 */ /* 0x040fe20007fde0ff */
[----:B------:R0:W-:Y:S01]  /*6aaf0*/  @P4 STG.E.U8 desc[UR32][R10.64], R22 ;  /* 0x000000160a004986 */ /* 0x0001e2000c101120 */
[----:B------:R-:W-:Y:S01]  /*6ab00*/  ISETP.LT.AND P3, PT, R28, UR8, !P3 ;  /* 0x000000081c007c0c */ /* 0x000fe2000df61270 */
[----:B------:R-:W-:Y:S01]  /*6ab10*/  ULDC UR4, c[0x0][0x22c] ;  /* 0x00008b0000047ab9 */ /* 0x000fe20000000800 */
[----:B------:R-:W-:Y:S01]  /*6ab20*/  ISETP.LT.AND P4, PT, R24, UR6, !P1 ;  /* 0x0000000618007c0c */ /* 0x000fe2000cf81270 */
[----:B------:R1:W-:Y:S01]  /*6ab30*/  @P5 STG.E.U8 desc[UR32][R12.64], R23 ;  /* 0x000000170c005986 */ /* 0x0003e2000c101120 */
[----:B------:R-:W-:Y:S01]  /*6ab40*/  IMAD.X R9, R14, 0x1, R17, P6 ;  /* 0x000000010e097824 */ /* 0x000fe200030e0611 */
[----:B------:R-:W-:Y:S01]  /*6ab50*/  ULDC UR6, c[0x0][0x228] ;  /* 0x00008a0000067ab9 */ /* 0x000fe20000000800 */
[----:B------:R-:W-:Y:S01]  /*6ab60*/  ULDC UR8, c[0x0][0x228] ;  /* 0x00008a0000087ab9 */ /* 0x000fe20000000800 */
[----:B0-----:R-:W-:-:S02]  /*6ab70*/  IADD3 R10, P5, R21, R18, RZ ;  /* 0x00000012150a7210 */ /* 0x001fc40007fbe0ff */
[----:B------:R-:W-:Y:S02]  /*6ab80*/  SHF.R.S32.HI R21, RZ, 0x1f, R15 ;  /* 0x0000001fff157819 */ /* 0x000fe4000001140f */
[----:B-1----:R-:W-:Y:S01]  /*6ab90*/  PRMT R13, R5, 0x7772, RZ ;  /* 0x00007772050d7816 */ /* 0x002fe200000000ff */
[----:B------:R-:W-:Y:S01]  /*6aba0*/  IMAD.X R11, R14, 0x1, R16, P5 ;  /* 0x000000010e0b7824 */ /* 0x000fe200028e0610 */
[----:B------:R-:W-:Y:S02]  /*6abb0*/  IADD3 R12, P6, R15, R0, RZ ;  /* 0x000000000f0c7210 */ /* 0x000fe40007fde0ff */
[----:B------:R-:W-:Y:S01]  /*6abc0*/  PRMT R14, R5, 0x7773, RZ ;  /* 0x00007773050e7816 */ /* 0x000fe200000000ff */
[----:B------:R0:W-:Y:S04]  /*6abd0*/  @P2 STG.E.U8 desc[UR32][R8.64], R13 ;  /* 0x0000000d08002986 */ /* 0x0001e8000c101120 */
[----:B------:R-:W2:Y:S04]  /*6abe0*/  LDL.LU R5, [R1+0xc] ;  /* 0x00000c0001057983 */ /* 0x000ea80000300800 */
[----:B------:R1:W-:Y:S01]  /*6abf0*/  @P3 STG.E.U8 desc[UR32][R10.64], R14 ;  /* 0x0000000e0a003986 */ /* 0x0003e2000c101120 */
[----:B0-----:R-:W-:Y:S01]  /*6ac00*/  IMAD.X R13, R21, 0x1, R2, P6 ;  /* 0x00000001150d7824 */ /* 0x001fe200030e0602 */
[----:B---3--:R-:W-:-:S05]  /*6ac10*/  PRMT R8, R4, 0x7770, RZ ;  /* 0x0000777004087816 */ /* 0x008fca00000000ff */
[----:B------:R0:W-:Y:S01]  /*6ac20*/  @P4 STG.E.U8 desc[UR32][R12.64], R8 ;  /* 0x000000080c004986 */ /* 0x0001e2000c101120 */
[----:B-1----:R-:W-:Y:S01]  /*6ac30*/  VIADD R11, R7, 0xe ;  /* 0x0000000e070b7836 */ /* 0x002fe20000000000 */
[C---:B------:R-:W-:Y:S02]  /*6ac40*/  IADD3 R10, P5, R15.reuse, R19, RZ ;  /* 0x000000130f0a7210 */ /* 0x040fe40007fbe0ff */
[C---:B0-----:R-:W-:Y:S02]  /*6ac50*/  IADD3 R8, P2, R15.reuse, R3, RZ ;  /* 0x000000030f087210 */ /* 0x041fe40007f5e0ff */
[----:B------:R-:W-:-:S03]  /*6ac60*/  IADD3 R12, P6, R15, R18, RZ ;  /* 0x000000120f0c7210 */ /* 0x000fc60007fde0ff */
[----:B------:R-:W-:Y:S01]  /*6ac70*/  IMAD.X R9, R21, 0x1, R20, P2 ;  /* 0x0000000115097824 */ /* 0x000fe200010e0614 */
[----:B------:R-:W-:Y:S01]  /*6ac80*/  ISETP.GE.AND P2, PT, R11, UR4, PT ;  /* 0x000000040b007c0c */ /* 0x000fe2000bf46270 */
[C---:B------:R-:W-:Y:S01]  /*6ac90*/  IMAD.X R11, R21.reuse, 0x1, R17, P5 ;  /* 0x00000001150b7824 */ /* 0x040fe200028e0611 */
[C---:B------:R-:W-:Y:S01]  /*6aca0*/  PRMT R14, R4.reuse, 0x7771, RZ ;  /* 0x00007771040e7816 */ /* 0x040fe200000000ff */
[----:B------:R-:W-:Y:S01]  /*6acb0*/  IMAD.X R13, R21, 0x1, R16, P6 ;  /* 0x00000001150d7824 */ /* 0x000fe200030e0610 */
[C---:B------:R-:W-:Y:S01]  /*6acc0*/  PRMT R21, R4.reuse, 0x7772, RZ ;  /* 0x0000777204157816 */ /* 0x040fe200000000ff */
[----:B------:R-:W-:Y:S01]  /*6acd0*/  ULDC UR4, c[0x0][0x248] ;  /* 0x0000920000047ab9 */ /* 0x000fe20000000800 */
[----:B------:R-:W-:Y:S02]  /*6ace0*/  PRMT R22, R4, 0x7773, RZ ;  /* 0x0000777304167816 */ /* 0x000fe400000000ff */
[----:B------:R-:W3:Y:S01]  /*6acf0*/  LDL.LU R4, [R1+0x1c] ;  /* 0x00001c0001047983 */ /* 0x000ee20000300800 */
[----:B------:R-:W-:Y:S01]  /*6ad00*/  ISETP.LT.AND P3, PT, R26, UR6, !P1 ;  /* 0x000000061a007c0c */ /* 0x000fe2000cf61270 */
[----:B------:R-:W-:Y:S01]  /*6ad10*/  ULDC UR6, c[0x0][0x228] ;  /* 0x00008a0000067ab9 */ /* 0x000fe20000000800 */
[----:B------:R-:W-:Y:S01]  /*6ad20*/  ISETP.LT.AND P4, PT, R27, UR8, !P1 ;  /* 0x000000081b007c0c */ /* 0x000fe2000cf81270 */
[----:B------:R-:W-:Y:S01]  /*6ad30*/  ULDC UR8, c[0x0][0x228] ;  /* 0x00008a0000087ab9 */ /* 0x000fe20000000800 */
[----:B------:R-:W-:Y:S01]  /*6ad40*/  ISETP.LT.AND P1, PT, R28, UR10, !P1 ;  /* 0x0000000a1c007c0c */ /* 0x000fe2000cf21270 */
[----:B------:R-:W-:Y:S01]  /*6ad50*/  ULDC UR10, c[0x0][0x228] ;  /* 0x00008a00000a7ab9 */ /* 0x000fe20000000800 */
[----:B------:R-:W4:Y:S07]  /*6ad60*/  LDL.LU R29, [R1+0x20] ;  /* 0x00002000011d7983 */ /* 0x000f2e0000300800 */
[----:B------:R0:W-:Y:S04]  /*6ad70*/  @P3 STG.E.U8 desc[UR32][R8.64], R14 ;  /* 0x0000000e08003986 */ /* 0x0001e8000c101120 */
[----:B------:R1:W-:Y:S01]  /*6ad80*/  @P4 STG.E.U8 desc[UR32][R10.64], R21 ;  /* 0x000000150a004986 */ /* 0x0003e2000c101120 */
[----:B0-----:R-:W-:-:S03]  /*6ad90*/  VIADD R14, R15, UR4 ;  /* 0x000000040f0e7c36 */ /* 0x001fc60008000000 */
[----:B------:R0:W-:Y:S01]  /*6ada0*/  @P1 STG.E.U8 desc[UR32][R12.64], R22 ;  /* 0x000000160c001986 */ /* 0x0001e2000c101120 */
[----:B------:R-:W-:Y:S01]  /*6adb0*/  ISETP.LT.AND P1, PT, R24, UR6, !P2 ;  /* 0x0000000618007c0c */ /* 0x000fe2000d721270 */
[----:B------:R-:W-:Y:S01]  /*6adc0*/  ULDC UR4, c[0x0][0x22c] ;  /* 0x00008b0000047ab9 */ /* 0x000fe20000000800 */
[----:B-1----:R-:W-:Y:S01]  /*6add0*/  VIADD R11, R7, 0xf ;  /* 0x0000000f070b7836 */ /* 0x002fe20000000000 */
[----:B------:R-:W-:Y:S01]  /*6ade0*/  SHF.R.S32.HI R15, RZ, 0x1f, R14 ;  /* 0x0000001fff0f7819 */ /* 0x000fe2000001140e */
[----:B------:R-:W-:Y:S01]  /*6adf0*/  ULDC UR6, c[0x0][0x22c] ;  /* 0x00008b0000067ab9 */ /* 0x000fe20000000800 */
[C---:B------:R-:W-:Y:S02]  /*6ae00*/  IADD3 R8, P3, R14.reuse, R0, RZ ;  /* 0x000000000e087210 */ /* 0x040fe40007f7e0ff */
[----:B------:R-:W-:Y:S02]  /*6ae10*/  IADD3 R10, P5, R14, R3, RZ ;  /* 0x000000030e0a7210 */ /* 0x000fe40007fbe0ff */
[----:B------:R-:W-:Y:S01]  /*6ae20*/  ISETP.LT.AND P4, PT, R26, UR8, !P2 ;  /* 0x000000081a007c0c */ /* 0x000fe2000d781270 */
[----:B------:R-:W-:Y:S01]  /*6ae30*/  IMAD.X R9, R15, 0x1, R2, P3 ;  /* 0x000000010f097824 */ /* 0x000fe200018e0602 */
[----:B------:R-:W-:Y:S01]  /*6ae40*/  ISETP.LT.AND P6, PT, R27, UR10, !P2 ;  /* 0x0000000a1b007c0c */ /* 0x000fe2000d7c1270 */
[----:B------:R-:W-:Y:S01]  /*6ae50*/  ULDC UR8, c[0x0][0x228] ;  /* 0x00008a0000087ab9 */ /* 0x000fe20000000800 */
[----:B------:R-:W-:Y:S01]  /*6ae60*/  ISETP.GE.AND P3, PT, R11, UR4, PT ;  /* 0x000000040b007c0c */ /* 0x000fe2000bf66270 */
[----:B------:R-:W-:Y:S01]  /*6ae70*/  IMAD.X R11, R15, 0x1, R20, P5 ;  /* 0x000000010f0b7824 */ /* 0x000fe200028e0614 */
[----:B0-----:R-:W-:Y:S01]  /*6ae80*/  IADD3 R12, P5, R14, R19, RZ ;  /* 0x000000130e0c7210 */ /* 0x001fe20007fbe0ff */
[----:B------:R-:W-:Y:S01]  /*6ae90*/  ULDC UR4, c[0x0][0x248] ;  /* 0x0000920000047ab9 */ /* 0x000fe20000000800 */
[----:B------:R-:W-:-:S03]  /*6aea0*/  ULDC UR10, c[0x0][0x228] ;  /* 0x00008a00000a7ab9 */ /* 0x000fc60000000800 */
[----:B------:R-:W-:Y:S01]  /*6aeb0*/  IMAD.X R13, R15, 0x1, R17, P5 ;  /* 0x000000010f0d7824 */ /* 0x000fe200028e0611 */
[----:B------:R-:W-:Y:S01]  /*6aec0*/  ISETP.LT.AND P2, PT, R28, UR8, !P2 ;  /* 0x000000081c007c0c */ /* 0x000fe2000d741270 */
[----:B------:R-:W-:Y:S01]  /*6aed0*/  ULDC UR8, c[0x0][0x228] ;  /* 0x00008a0000087ab9 */ /* 0x000fe20000000800 */
[----:B------:R-:W-:Y:S01]  /*6aee0*/  ISETP.LT.AND P5, PT, R26, UR12, !P3 ;  /* 0x0000000c1a007c0c */ /* 0x000fe2000dfa1270 */
[----:B------:R-:W-:Y:S01]  /*6aef0*/  ULDC UR12, c[0x0][0x228] ;  /* 0x00008a00000c7ab9 */ /* 0x000fe20000000800 */
[C---:B--2---:R-:W-:Y:S02]  /*6af00*/  PRMT R21, R5.reuse, 0x7770, RZ ;  /* 0x0000777005157816 */ /* 0x044fe400000000ff */
[C---:B------:R-:W-:Y:S02]  /*6af10*/  PRMT R23, R5.reuse, 0x7771, RZ ;  /* 0x0000777105177816 */ /* 0x040fe400000000ff */
[----:B------:R-:W-:Y:S01]  /*6af20*/  PRMT R22, R5, 0x7772, RZ ;  /* 0x0000777205167816 */ /* 0x000fe200000000ff */
[----:B------:R0:W-:Y:S04]  /*6af30*/  @P1 STG.E.U8 desc[UR32][R8.64], R21 ;  /* 0x0000001508001986 */ /* 0x0001e8000c101120 */
[----:B------:R1:W-:Y:S01]  /*6af40*/  @P4 STG.E.U8 desc[UR32][R10.64], R23 ;  /* 0x000000170a004986 */ /* 0x0003e2000c101120 */
[----:B------:R-:W-:Y:S01]  /*6af50*/  ISETP.LT.AND P4, PT, R24, UR10, !P3 ;  /* 0x0000000a18007c0c */ /* 0x000fe2000df81270 */
[----:B------:R-:W-:-:S02]  /*6af60*/  ULDC UR10, c[0x0][0x228] ;  /* 0x00008a00000a7ab9 */ /* 0x000fc40000000800 */
[----:B------:R2:W-:Y:S01]  /*6af70*/  @P6 STG.E.U8 desc[UR32][R12.64], R22 ;  /* 0x000000160c006986 */ /* 0x0005e2000c101120 */
[C---:B0-----:R-:W-:Y:S01]  /*6af80*/  VIADD R21, R14.reuse, UR4 ;  /* 0x000000040e157c36 */ /* 0x041fe20008000000 */
[----:B------:R-:W-:Y:S01]  /*6af90*/  IADD3 R8, P6, R14, R18, RZ ;  /* 0x000000120e087210 */ /* 0x000fe20007fde0ff */
[----:B------:R-:W-:-:S03]  /*6afa0*/  ULDC UR4, c[0x0][0x248] ;  /* 0x0000920000047ab9 */ /* 0x000fc60000000800 */
[----:B------:R-:W-:Y:S02]  /*6afb0*/  SHF.R.S32.HI R14, RZ, 0x1f, R21 ;  /* 0x0000001fff0e7819 */ /* 0x000fe40000011415 */
[----:B-1----:R-:W-:Y:S01]  /*6afc0*/  IADD3 R10, P1, R21, R0, RZ ;  /* 0x00000000150a7210 */ /* 0x002fe20007f3e0ff */
[----:B--2---:R-:W-:Y:S02]  /*6afd0*/  VIADD R13, R7, 0x10 ;  /* 0x00000010070d7836 */ /* 0x004fe40000000000 */
[----:B------:R-:W-:Y:S01]  /*6afe0*/  IMAD.X R9, R15, 0x1, R16, P6 ;  /* 0x000000010f097824 */ /* 0x000fe200030e0610 */
[----:B------:R-:W-:Y:S01]  /*6aff0*/  PRMT R15, R5, 0x7773, RZ ;  /* 0x00007773050f7816 */ /* 0x000fe200000000ff */
[C---:B------:R-:W-:Y:S01]  /*6b000*/  IMAD.X R11, R14.reuse, 0x1, R2, P1 ;  /* 0x000000010e0b7824 */ /* 0x040fe200008e0602 */
[----:B------:R-:W-:Y:S02]  /*6b010*/  IADD3 R12, P6, R21, R3, RZ ;  /* 0x00000003150c7210 */ /* 0x000fe40007fde0ff */
[----:B------:R-:W-:Y:S01]  /*6b020*/  ISETP.GE.AND P1, PT, R13, UR6, PT ;  /* 0x000000060d007c0c */ /* 0x000fe2000bf26270 */
[----:B------:R-:W-:Y:S01]  /*6b030*/  ULDC UR6, c[0x0][0x228] ;  /* 0x00008a0000067ab9 */ /* 0x000fe20000000800 */
[----:B------:R0:W-:Y:S01]  /*6b040*/  @P2 STG.E.U8 desc[UR32][R8.64], R15 ;  /* 0x0000000f08002986 */ /* 0x0001e2000c101120 */
[----:B------:R-:W-:Y:S01]  /*6b050*/  ISETP.LT.AND P2, PT, R27, UR6, !P3 ;  /* 0x000000061b007c0c */ /* 0x000fe2000df41270 */
[----:B------:R-:W-:Y:S01]  /*6b060*/  IMAD.X R13, R14, 0x1, R20, P6 ;  /* 0x000000010e0d7824 */ /* 0x000fe200030e0614 */
[----:B------:R-:W-:Y:S01]  /*6b070*/  ULDC UR6, c[0x0][0x228] ;  /* 0x00008a0000067ab9 */ /* 0x000fe20000000800 */
[----:B---3--:R-:W-:-:S02]  /*6b080*/  PRMT R22, R4, 0x7770, RZ ;  /* 0x0000777004167816 */ /* 0x008fc400000000ff */
[----:B------:R-:W-:-:S03]  /*6b090*/  PRMT R23, R4, 0x7771, RZ ;  /* 0x0000777104177816 */ /* 0x000fc600000000ff */
[----:B------:R1:W-:Y:S01]  /*6b0a0*/  @P4 STG.E.U8 desc[UR32][R10.64], R22 ;  /* 0x000000160a004986 */ /* 0x0003e2000c101120 */
[----:B------:R-:W-:Y:S01]  /*6b0b0*/  ISETP.LT.AND P3, PT, R28, UR8, !P3 ;  /* 0x000000081c007c0c */ /* 0x000fe2000df61270 */
[C---:B0-----:R-:W-:Y:S01]  /*6b0c0*/  VIADD R15, R21.reuse, UR4 ;  /* 0x00000004150f7c36 */ /* 0x041fe20008000000 */
[----:B------:R-:W-:Y:S01]  /*6b0d0*/  ISETP.LT.AND P4, PT, R24, UR6, !P1 ;  /* 0x0000000618007c0c */ /* 0x000fe2000cf81270 */
[----:B------:R0:W-:Y:S01]  /*6b0e0*/  @P5 STG.E.U8 desc[UR32][R12.64], R23 ;  /* 0x000000170c005986 */ /* 0x0001e2000c101120 */
[C---:B------:R-:W-:Y:S01]  /*6b0f0*/  IADD3 R8, P5, R21.reuse, R18, RZ ;  /* 0x0000001215087210 */ /* 0x040fe20007fbe0ff */
[----:B------:R-:W-:Y:S01]  /*6b100*/  ULDC UR4, c[0x0][0x22c] ;  /* 0x00008b0000047ab9 */ /* 0x000fe20000000800 */
[----:B------:R-:W-:Y:S01]  /*6b110*/  ULDC UR6, c[0x0][0x228] ;  /* 0x00008a0000067ab9 */ /* 0x000fe20000000800 */
[----:B------:R-:W-:Y:S01]  /*6b120*/  ULDC UR8, c[0x0][0x228] ;  /* 0x00008a0000087ab9 */ /* 0x000fe20000000800 */
[----:B-1----:R-:W-:Y:S02]  /*6b130*/  IADD3 R10, P6, R21, R19, RZ ;  /* 0x00000013150a7210 */ /* 0x002fe40007fde0ff */
[----:B------:R-:W-:-:S02]  /*6b140*/  SHF.R.S32.HI R21, RZ, 0x1f, R15 ;  /* 0x0000001fff157819 */ /* 0x000fc4000001140f */
[----:B0-----:R-:W-:Y:S01]  /*6b150*/  PRMT R13, R4, 0x7772, RZ ;  /* 0x00007772040d7816 */ /* 0x001fe200000000ff */
[C---:B------:R-:W-:Y:S01]  /*6b160*/  IMAD.X R11, R14.reuse, 0x1, R17, P6 ;  /* 0x000000010e0b7824 */ /* 0x040fe200030e0611 */
[----:B------:R-:W-:Y:S01]  /*6b170*/  IADD3 R12, P6, R15, R0, RZ ;  /* 0x000000000f0c7210 */ /* 0x000fe20007fde0ff */
[----:B------:R-:W-:Y:S01]  /*6b180*/  IMAD.X R9, R14, 0x1, R16, P5 ;  /* 0x000000010e097824 */ /* 0x000fe200028e0610 */
[----:B------:R-:W-:Y:S02]  /*6b190*/  PRMT R22, R4, 0x7773, RZ ;  /* 0x0000777304167816 */ /* 0x000fe400000000ff */
[----:B------:R0:W-:Y:S04]  /*6b1a0*/  @P2 STG.E.U8 desc[UR32][R10.64], R13 ;  /* 0x0000000d0a002986 */ /* 0x0001e8000c101120 */
[----:B------:R1:W-:Y:S01]  /*6b1b0*/  @P3 STG.E.U8 desc[UR32][R8.64], R22 ;  /* 0x0000001608003986 */ /* 0x0003e2000c101120 */
[----:B------:R-:W-:-:S03]  /*6b1c0*/  PRMT R14, R6, 0x7771, RZ ;  /* 0x00007771060e7816 */ /* 0x000fc600000000ff */
[----:B------:R-:W2:Y:S01]  /*6b1d0*/  LDL.LU R4, [R1+0x24] ;  /* 0x0000240001047983 */ /* 0x000ea20000300800 */
[----:B0-----:R-:W-:Y:S01]  /*6b1e0*/  IMAD.X R13, R21, 0x1, R2, P6 ;  /* 0x00000001150d7824 */ /* 0x001fe200030e0602 */
[----:B------:R-:W-:Y:S01]  /*6b1f0*/  PRMT R10, R6, 0x7770, RZ ;  /* 0x00007770060a7816 */ /* 0x000fe200000000ff */
[----:B------:R-:W-:Y:S01]  /*6b200*/  VIADD R11, R7, 0x11 ;  /* 0x00000011070b7836 */ /* 0x000fe20000000000 */
[----:B------:R-:W3:Y:S01]  /*6b210*/  LDL.LU R5, [R1+0x3c] ;  /* 0x00003c0001057983 */ /* 0x000ee20000300800 */
[----:B-1----:R-:W-:-:S03]  /*6b220*/  IADD3 R8, P2, R15, R3, RZ ;  /* 0x000000030f087210 */ /* 0x002fc60007f5e0ff */
[----:B------:R0:W-:Y:S02]  /*6b230*/  @P4 STG.E.U8 desc[UR32][R12.64], R10 ;  /* 0x0000000a0c004986 */ /* 0x0001e4000c101120 */
[----:B------:R-:W-:Y:S01]  /*6b240*/  IMAD.X R9, R21, 0x1, R20, P2 ;  /* 0x0000000115097824 */ /* 0x000fe200010e0614 */
[----:B------:R-:W-:Y:S01]  /*6b250*/  ISETP.GE.AND P2, PT, R11, UR4, PT ;  /* 0x000000040b007c0c */ /* 0x000fe2000bf46270 */
[----:B------:R-:W-:Y:S01]  /*6b260*/  ULDC UR4, c[0x0][0x248] ;  /* 0x0000920000047ab9 */ /* 0x000fe20000000800 */
[----:B------:R-:W-:Y:S02]  /*6b270*/  PRMT R22, R6, 0x7773, RZ ;  /* 0x0000777306167816 */ /* 0x000fe400000000ff */
[C---:B0-----:R-:W-:Y:S02]  /*6b280*/  IADD3 R10, P5, R15.reuse, R19, RZ ;  /* 0x000000130f0a7210 */ /* 0x041fe40007fbe0ff */
[----:B------:R-:W-:-:S03]  /*6b290*/  IADD3 R12, P6, R15, R18, RZ ;  /* 0x000000120f0c7210 */ /* 0x000fc60007fde0ff */
[C---:B------:R-:W-:Y:S02]  /*6b2a0*/  IMAD.X R11, R21.reuse, 0x1, R17, P5 ;  /* 0x00000001150b7824 */ /* 0x040fe400028e0611 */
[----:B------:R-:W-:Y:S01]  /*6b2b0*/  IMAD.X R13, R21, 0x1, R16, P6 ;  /* 0x00000001150d7824 */ /* 0x000fe200030e0610 */
[----:B------:R-:W-:Y:S02]  /*6b2c0*/  PRMT R21, R6, 0x7772, RZ ;  /* 0x0000777206157816 */ /* 0x000fe400000000ff */
[----:B------:R-:W2:Y:S01]  /*6b2d0*/  LDL.LU R6, [R1+0x34] ;  /* 0x0000340001067983 */ /* 0x000ea20000300800 */
[----:B------:R-:W-:Y:S01]  /*6b2e0*/  ISETP.LT.AND P3, PT, R26, UR6, !P1 ;  /* 0x000000061a007c0c */ /* 0x000fe2000cf61270 */
[----:B------:R-:W-:Y:S01]  /*6b2f0*/  ULDC UR6, c[0x0][0x228] ;  /* 0x00008a0000067ab9 */ /* 0x000fe20000000800 */
[----:B------:R-:W-:Y:S01]  /*6b300*/  ISETP.LT.AND P4, PT, R27, UR8, !P1 ;  /* 0x000000081b007c0c */ /* 0x000fe2000cf81270 */
[----:B------:R-:W-:Y:S01]  /*6b310*/  VIADD R15, R15, UR4 ;  /* 0x000000040f0f7c36 */ /* 0x000fe20008000000 */
[----:B------:R-:W-:Y:S01]  /*6b320*/  ISETP.LT.AND P1, PT, R28, UR10, !P1 ;  /* 0x0000000a1c007c0c */ /* 0x000fe2000cf21270 */
[----:B------:R-:W-:Y:S01]  /*6b330*/  ULDC UR8, c[0x0][0x228] ;  /* 0x00008a0000087ab9 */ /* 0x000fe20000000800 */
[----:B------:R-:W-:Y:S01]  /*6b340*/  ULDC UR10, c[0x0][0x228] ;  /* 0x00008a00000a7ab9 */ /* 0x000fe20000000800 */
[----:B------:R-:W-:-:S06]  /*6b350*/  ULDC UR4, c[0x0][0x22c] ;  /* 0x00008b0000047ab9 */ /* 0x000fcc0000000800 */
[----:B------:R0:W-:Y:S04]  /*6b360*/  @P3 STG.E.U8 desc[UR32][R8.64], R14 ;  /* 0x0000000e08003986 */ /* 0x0001e8000c101120 */
[----:B------:R1:W-:Y:S01]  /*6b370*/  @P4 STG.E.U8 desc[UR32][R10.64], R21 ;  /* 0x000000150a004986 */ /* 0x0003e2000c101120 */
[----:B------:R-:W-:Y:S01]  /*6b380*/  ISETP.LT.AND P4, PT, R24, UR6, !P2 ;  /* 0x0000000618007c0c */ /* 0x000fe2000d781270 */
[----:B------:R-:W-:Y:S02]  /*6b390*/  ULDC UR6, c[0x0][0x22c] ;  /* 0x00008b0000067ab9 */ /* 0x000fe40000000800 */
[----:B------:R4:W-:Y:S01]  /*6b3a0*/  @P1 STG.E.U8 desc[UR32][R12.64], R22 ;  /* 0x000000160c001986 */ /* 0x0009e2000c101120 */
[----:B------:R-:W-:Y:S01]  /*6b3b0*/  ISETP.LT.AND P1, PT, R26, UR8, !P2 ;  /* 0x000000081a007c0c */ /* 0x000fe2000d721270 */
[----:B------:R-:W-:Y:S01]  /*6b3c0*/  ULDC UR8, c[0x0][0x228] ;  /* 0x00008a0000087ab9 */ /* 0x000fe20000000800 */
[----:B0-----:R-:W-:-:S02]  /*6b3d0*/  SHF.R.S32.HI R14, RZ, 0x1f, R15 ;  /* 0x0000001fff0e7819 */ /* 0x001fc4000001140f */
[C---:B------:R-:W-:Y:S02]  /*6b3e0*/  IADD3 R8, P6, R15.reuse, R0, RZ ;  /* 0x000000000f087210 */ /* 0x040fe40007fde0ff */
[----:B-1----:R-:W-:Y:S02]  /*6b3f0*/  IADD3 R10, P3, R15, R3, RZ ;  /* 0x000000030f0a7210 */ /* 0x002fe40007f7e0ff */
[----:B------:R-:W-:Y:S01]  /*6b400*/  ISETP.LT.AND P5, PT, R27, UR10, !P2 ;  /* 0x0000000a1b007c0c */ /* 0x000fe2000d7a1270 */
[C---:B------:R-:W-:Y:S01]  /*6b410*/  IMAD.X R9, R14.reuse, 0x1, R2, P6 ;  /* 0x000000010e097824 */ /* 0x040fe200030e0602 */
[----:B----4-:R-:W-:Y:S01]  /*6b420*/  PRMT R21, R29, 0x7770, RZ ;  /* 0x000077701d157816 */ /* 0x010fe200000000ff */
[----:B------:R-:W-:Y:S01]  /*6b430*/  VIADD R13, R7, 0x12 ;  /* 0x00000012070d7836 */ /* 0x000fe20000000000 */
[----:B------:R-:W-:Y:S01]  /*6b440*/  IADD3 R12, P6, R15, R19, RZ ;  /* 0x000000130f0c7210 */ /* 0x000fe20007fde0ff */
[C---:B------:R-:W-:Y:S01]  /*6b450*/  IMAD.X R11, R14.reuse, 0x1, R20, P3 ;  /* 0x000000010e0b7824 */ /* 0x040fe200018e0614 */
[----:B------:R-:W-:Y:S01]  /*6b460*/  PRMT R22, R29, 0x7771, RZ ;  /* 0x000077711d167816 */ /* 0x000fe200000000ff */
[----:B------:R-:W-:Y:S01]  /*6b470*/  @P4 STG.E.U8 desc[UR32][R8.64], R21 ;  /* 0x0000001508004986 */ /* 0x000fe2000c101120 */
[----:B------:R-:W-:Y:S01]  /*6b480*/  ISETP.GE.AND P3, PT, R13, UR4, PT ;  /* 0x000000040d007c0c */ /* 0x000fe2000bf66270 */
[----:B------:R-:W-:Y:S01]  /*6b490*/  ULDC UR4, c[0x0][0x248] ;  /* 0x0000920000047ab9 */ /* 0x000fe20000000800 */
[----:B------:R-:W-:Y:S01]  /*6b4a0*/  IMAD.X R13, R14, 0x1, R17, P6 ;  /* 0x000000010e0d7824 */ /* 0x000fe200030e0611 */
[----:B------:R-:W-:Y:S01]  /*6b4b0*/  PRMT R23, R29, 0x7772, RZ ;  /* 0x000077721d177816 */ /* 0x000fe200000000ff */
[----:B------:R0:W-:Y:S01]  /*6b4c0*/  @P1 STG.E.U8 desc[UR32][R10.64], R22 ;  /* 0x000000160a001986 */ /* 0x0001e2000c101120 */
[----:B------:R-:W-:Y:S01]  /*6b4d0*/  ISETP.LT.AND P2, PT, R28, UR8, !P2 ;  /* 0x000000081c007c0c */ /* 0x000fe2000d741270 */
[----:B------:R-:W-:Y:S01]  /*6b4e0*/  ULDC UR10, c[0x0][0x228] ;  /* 0x00008a00000a7ab9 */ /* 0x000fe20000000800 */
[----:B------:R-:W-:Y:S01]  /*6b4f0*/  ULDC UR8, c[0x0][0x228] ;  /* 0x00008a0000087ab9 */ /* 0x000fe20000000800 */
[----:B------:R1:W-:Y:S01]  /*6b500*/  @P5 STG.E.U8 desc[UR32][R12.64], R23 ;  /* 0x000000170c005986 */ /* 0x0003e2000c101120 */
[----:B------:R-:W-:Y:S01]  /*6b510*/  ISETP.LT.AND P4, PT, R24, UR10, !P3 ;  /* 0x0000000a18007c0c */ /* 0x000fe2000df81270 */
[----:B------:R-:W-:Y:S01]  /*6b520*/  ULDC UR10, c[0x0][0x228] ;  /* 0x00008a00000a7ab9 */ /* 0x000fe20000000800 */
[C---:B0-----:R-:W-:Y:S01]  /*6b530*/  VIADD R10, R15.reuse, UR4 ;  /* 0x000000040f0a7c36 */ /* 0x041fe20008000000 */
[----:B------:R-:W-:Y:S01]  /*6b540*/  IADD3 R8, P6, R15, R18, RZ ;  /* 0x000000120f087210 */ /* 0x000fe20007fde0ff */
[----:B------:R-:W-:Y:S01]  /*6b550*/  VIADD R21, R7, 0x13 ;  /* 0x0000001307157836 */ /* 0x000fe20000000000 */
[----:B------:R-:W-:Y:S01]  /*6b560*/  ISETP.LT.AND P5, PT, R26, UR12, !P3 ;  /* 0x0000000c1a007c0c */ /* 0x000fe2000dfa1270 */
[----:B------:R-:W-:Y:S01]  /*6b570*/  ULDC UR4, c[0x0][0x248] ;  /* 0x0000920000047ab9 */ /* 0x000fe20000000800 */
[----:B------:R-:W-:-:S02]  /*6b580*/  SHF.R.S32.HI R11, RZ, 0x1f, R10 ;  /* 0x0000001fff0b7819 */ /* 0x000fc4000001140a */
[----:B-1----:R-:W-:Y:S01]  /*6b590*/  IADD3 R12, P1, R10, R0, RZ ;  /* 0x000000000a0c7210 */ /* 0x002fe20007f3e0ff */
[----:B------:R-:W-:Y:S01]  /*6b5a0*/  IMAD.X R9, R14, 0x1, R16, P6 ;  /* 0x000000010e097824 */ /* 0x000fe200030e0610 */
[----:B------:R-:W-:-:S03]  /*6b5b0*/  ULDC UR12, c[0x0][0x228] ;  /* 0x00008a00000c7ab9 */ /* 0x000fc60000000800 */
[----:B------:R-:W-:Y:S01]  /*6b5c0*/  IMAD.X R13, R11, 0x1, R2, P1 ;  /* 0x000000010b0d7824 */ /* 0x000fe200008e0602 */
[----:B------:R-:W-:Y:S01]  /*6b5d0*/  ISETP.GE.AND P1, PT, R21, UR6, PT ;  /* 0x0000000615007c0c */ /* 0x000fe2000bf26270 */
[----:B------:R-:W-:Y:S01]  /*6b5e0*/  ULDC UR6, c[0x0][0x228] ;  /* 0x00008a0000067ab9 */ /* 0x000fe20000000800 */
[----:B------:R-:W-:Y:S02]  /*6b5f0*/  PRMT R21, R29, 0x7773, RZ ;  /* 0x000077731d157816 */ /* 0x000fe400000000ff */
[----:B------:R-:W-:-:S03]  /*6b600*/  IADD3 R14, P6, R10, R3, RZ ;  /* 0x000000030a0e7210 */ /* 0x000fc60007fde0ff */
[----:B------:R0:W-:Y:S01]  /*6b610*/  @P2 STG.E.U8 desc[UR32][R8.64], R21 ;  /* 0x0000001508002986 */ /* 0x0001e2000c101120 */
[----:B------:R-:W-:Y:S01]  /*6b620*/  ISETP.LT.AND P2, PT, R27, UR6, !P3 ;  /* 0x000000061b007c0c */ /* 0x000fe2000df41270 */
[----:B------:R-:W-:Y:S01]  /*6b630*/  IMAD.X R15, R11, 0x1, R20, P6 ;  /* 0x000000010b0f7824 */ /* 0x000fe200030e0614 */
[----:B------:R-:W-:Y:S02]  /*6b640*/  ULDC UR6, c[0x0][0x228] ;  /* 0x00008a0000067ab9 */ /* 0x000fe40000000800 */
[----:B------:R-:W-:Y:S01]  /*6b650*/  ISETP.LT.AND P3, PT, R28, UR6, !P3 ;  /* 0x000000061c007c0c */ /* 0x000fe2000df61270 */
[----:B------:R-:W-:Y:S01]  /*6b660*/  ULDC UR6, c[0x0][0x228] ;  /* 0x00008a0000067ab9 */ /* 0x000fe20000000800 */
[----:B0-----:R-:W-:Y:S01]  /*6b670*/  VIADD R8, R10, UR4 ;  /* 0x000000040a087c36 */ /* 0x001fe20008000000 */
[----:B------:R-:W-:-:S04]  /*6b680*/  ULDC UR4, c[0x0][0x22c] ;  /* 0x00008b0000047ab9 */ /* 0x000fc80000000800 */
[----:B------:R-:W-:Y:S02]  /*6b690*/  SHF.R.S32.HI R9, RZ, 0x1f, R8 ;  /* 0x0000001fff097819 */ /* 0x000fe40000011408 */
[C---:B--2---:R-:W-:Y:S02]  /*6b6a0*/  PRMT R22, R6.reuse, 0x7770, RZ ;  /* 0x0000777006167816 */ /* 0x044fe400000000ff */
[----:B------:R-:W-:-:S03]  /*6b6b0*/  PRMT R23, R6, 0x7771, RZ ;  /* 0x0000777106177816 */ /* 0x000fc600000000ff */
[----:B------:R0:W-:Y:S01]  /*6b6c0*/  @P4 STG.E.U8 desc[UR32][R12.64], R22 ;  /* 0x000000160c004986 */ /* 0x0001e2000c101120 */
[----:B------:R-:W-:Y:S01]  /*6b6d0*/  ISETP.LT.AND P4, PT, R24, UR8, !P1 ;  /* 0x0000000818007c0c */ /* 0x000fe2000cf81270 */
[----:B------:R-:W-:Y:S02]  /*6b6e0*/  ULDC UR8, c[0x0][0x228] ;  /* 0x00008a0000087ab9 */ /* 0x000fe40000000800 */
[----:B------:R1:W-:Y:S01]  /*6b6f0*/  @P5 STG.E.U8 desc[UR32][R14.64], R23 ;  /* 0x000000170e005986 */ /* 0x0003e2000c101120 */
[----:B------:R-:W-:Y:S02]  /*6b700*/  PRMT R21, R6, 0x7773, RZ ;  /* 0x0000777306157816 */ /* 0x000fe400000000ff */
[C---:B0-----:R-:W-:Y:S02]  /*6b710*/  IADD3 R12, P6, R10.reuse, R19, RZ ;  /* 0x000000130a0c7210 */ /* 0x041fe40007fde0ff */
[----:B------:R-:W-:Y:S02]  /*6b720*/  IADD3 R10, P5, R10, R18, RZ ;  /* 0x000000120a0a7210 */ /* 0x000fe40007fbe0ff */
[----:B-1----:R-:W-:Y:S01]  /*6b730*/  PRMT R15, R6, 0x7772, RZ ;  /* 0x00007772060f7816 */ /* 0x002fe200000000ff */
[C---:B------:R-:W-:Y:S01]  /*6b740*/  IMAD.X R13, R11.reuse, 0x1, R17, P6 ;  /* 0x000000010b0d7824 */ /* 0x040fe200030e0611 */
[----:B------:R-:W-:Y:S01]  /*6b750*/  IADD3 R14, P6, R8, R0, RZ ;  /* 0x00000000080e7210 */ /* 0x000fe20007fde0ff */
[----:B------:R-:W2:Y:S01]  /*6b760*/  LDL.LU R6, [R1+0x38] ;  /* 0x0000380001067983 */ /* 0x000ea20000300800 */
[----:B------:R-:W-:-:S03]  /*6b770*/  IMAD.X R11, R11, 0x1, R16, P5 ;  /* 0x000000010b0b7824 */ /* 0x000fc600028e0610 */
        /* <DEDUP_REMOVED lines=10> */
[----:B------:R-:W-:Y:S02]  /*6b820*/  PRMT R21, R4, 0x7771, RZ ;  /* 0x0000777104157816 */ /* 0x000fe400000000ff */
        /* <DEDUP_REMOVED lines=13> */
[----:B------:R0:W-:Y:S01]  /*6b900*/  @P3 STG.E.U8 desc[UR32][R10.64], R21 ;  /* 0x000000150a003986 */ /* 0x0001e2000c101120 */
[----:B------:R-:W-:Y:S01]  /*6b910*/  ISETP.LT.AND P3, PT, R26, UR8, !P2 ;  /* 0x000000081a007c0c */ /* 0x000fe2000d761270 */
[----:B------:R-:W-:Y:S02]  /*6b920*/  ULDC UR8, c[0x0][0x228] ;  /* 0x00008a0000087ab9 */ /* 0x000fe40000000800 */
[----:B------:R-:W-:Y:S01]  /*6b930*/  @P4 STG.E.U8 desc[UR32][R12.64], R9 ;  /* 0x000000090c004986 */ /* 0x000fe2000c101120 */
[----:B------:R-:W-:Y:S01]  /*6b940*/  ISETP.LT.AND P4, PT, R24, UR6, !P2 ;  /* 0x0000000618007c0c */ /* 0x000fe2000d781270 */
[----:B------:R-:W-:Y:S02]  /*6b950*/  ULDC UR6, c[0x0][0x22c] ;  /* 0x00008b0000067ab9 */ /* 0x000fe40000000800 */
[----:B------:R1:W-:Y:S01]  /*6b960*/  @P1 STG.E.U8 desc[UR32][R14.64], R22 ;  /* 0x000000160e001986 */ /* 0x0003e2000c101120 */
[----:B0-----:R-:W-:Y:S01]  /*6b970*/  VIADD R21, R8, UR4 ;  /* 0x0000000408157c36 */ /* 0x001fe20008000000 */
[----:B------:R-:W-:Y:S01]  /*6b980*/  ISETP.LT.AND P5, PT, R27, UR10, !P2 ;  /* 0x0000000a1b007c0c */ /* 0x000fe2000d7a1270 */
[----:B------:R-:W-:Y:S01]  /*6b990*/  ULDC UR4, c[0x0][0x22c] ;  /* 0x00008b0000047ab9 */ /* 0x000fe20000000800 */
[----:B------:R-:W-:-:S02]  /*6b9a0*/  ULDC UR10, c[0x0][0x228] ;  /* 0x00008a00000a7ab9 */ /* 0x000fc40000000800 */
[----:B------:R-:W-:Y:S02]  /*6b9b0*/  IADD3 R8, P6, R21, R0, RZ ;  /* 0x0000000015087210 */ /* 0x000fe40007fde0ff */
[----:B-1----:R-:W-:Y:S01]  /*6b9c0*/  SHF.R.S32.HI R14, RZ, 0x1f, R21 ;  /* 0x0000001fff0e7819 */ /* 0x002fe20000011415 */
[----:B------:R-:W-:Y:S01]  /*6b9d0*/  VIADD R13, R7, 0x15 ;  /* 0x00000015070d7836 */ /* 0x000fe20000000000 */
[----:B------:R-:W-:-:S03]  /*6b9e0*/  IADD3 R10, P1, R21, R3, RZ ;  /* 0x00000003150a7210 */ /* 0x000fc60007f3e0ff */
[C---:B------:R-:W-:Y:S01]  /*6b9f0*/  IMAD.X R9, R14.reuse, 0x1, R2, P6 ;  /* 0x000000010e097824 */ /* 0x040fe200030e0602 */
[----:B------:R-:W-:Y:S01]  /*6ba00*/  IADD3 R12, P6, R21, R19, RZ ;  /* 0x00000013150c7210 */ /* 0x000fe20007fde0ff */
[C---:B------:R-:W-:Y:S01]  /*6ba10*/  IMAD.X R11, R14.reuse, 0x1, R20, P1 ;  /* 0x000000010e0b7824 */ /* 0x040fe200008e0614 */
[----:B------:R-:W-:Y:S01]  /*6ba20*/  ISETP.GE.AND P1, PT, R13, UR4, PT ;  /* 0x000000040d007c0c */ /* 0x000fe2000bf26270 */
[----:B------:R-:W-:Y:S02]  /*6ba30*/  ULDC UR4, c[0x0][0x248] ;  /* 0x0000920000047ab9 */ /* 0x000fe40000000800 */
[----:B------:R-:W-:Y:S01]  /*6ba40*/  IMAD.X R13, R14, 0x1, R17, P6 ;  /* 0x000000010e0d7824 */ /* 0x000fe200030e0611 */
[C---:B--2---:R-:W-:Y:S02]  /*6ba50*/  PRMT R15, R6.reuse, 0x7770, RZ ;  /* 0x00007770060f7816 */ /* 0x044fe400000000ff */
[C---:B------:R-:W-:Y:S02]  /*6ba60*/  PRMT R22, R6.reuse, 0x7771, RZ ;  /* 0x0000777106167816 */ /* 0x040fe400000000ff */
[----:B------:R-:W-:Y:S01]  /*6ba70*/  PRMT R23, R6, 0x7772, RZ ;  /* 0x0000777206177816 */ /* 0x000fe200000000ff */
[----:B------:R0:W-:Y:S01]  /*6ba80*/  @P4 STG.E.U8 desc[UR32][R8.64], R15 ;  /* 0x0000000f08004986 */ /* 0x0001e2000c101120 */
[----:B------:R-:W-:Y:S01]  /*6ba90*/  ISETP.LT.AND P4, PT, R24, UR10, !P1 ;  /* 0x0000000a18007c0c */ /* 0x000fe2000cf81270 */
[----:B------:R-:W-:-:S02]  /*6baa0*/  ULDC UR10, c[0x0][0x228] ;  /* 0x00008a00000a7ab9 */ /* 0x000fc40000000800 */
[----:B------:R1:W-:Y:S01]  /*6bab0*/  @P3 STG.E.U8 desc[UR32][R10.64], R22 ;  /* 0x000000160a003986 */ /* 0x0003e2000c101120 */
[----:B------:R-:W-:Y:S01]  /*6bac0*/  ISETP.LT.AND P3, PT, R28, UR8, !P2 ;  /* 0x000000081c007c0c */ /* 0x000fe2000d761270 */
[----:B------:R-:W-:Y:S02]  /*6bad0*/  ULDC UR8, c[0x0][0x228] ;  /* 0x00008a0000087ab9 */ /* 0x000fe40000000800 */
[----:B------:R2:W-:Y:S01]  /*6bae0*/  @P5 STG.E.U8 desc[UR32][R12.64], R23 ;  /* 0x000000170c005986 */ /* 0x0005e2000c101120 */
[C---:B0-----:R-:W-:Y:S01]  /*6baf0*/  VIADD R15, R21.reuse, UR4 ;  /* 0x00000004150f7c36 */ /* 0x041fe20008000000 */
[----:B------:R-:W-:Y:S01]  /*6bb00*/  IADD3 R8, P6, R21, R18, RZ ;  /* 0x0000001215087210 */ /* 0x000fe20007fde0ff */
[----:B------:R-:W-:Y:S01]  /*6bb10*/  ULDC UR4, c[0x0][0x248] ;  /* 0x0000920000047ab9 */ /* 0x000fe20000000800 */
[----:B------:R-:W-:Y:S01]  /*6bb20*/  ISETP.LT.AND P5, PT, R26, UR12, !P1 ;  /* 0x0000000c1a007c0c */ /* 0x000fe2000cfa1270 */
[----:B------:R-:W-:Y:S01]  /*6bb30*/  ULDC UR12, c[0x0][0x228] ;  /* 0x00008a00000c7ab9 */ /* 0x000fe20000000800 */
[----:B------:R-:W-:Y:S01]  /*6bb40*/  SHF.R.S32.HI R21, RZ, 0x1f, R15 ;  /* 0x0000001fff157819 */ /* 0x000fe2000001140f */
[----:B------:R-:W-:Y:S01]  /*6bb50*/  IMAD.X R9, R14, 0x1, R16, P6 ;  /* 0x000000010e097824 */ /* 0x000fe200030e0610 */
[----:B-1----:R-:W-:Y:S01]  /*6bb60*/  IADD3 R10, P2, R15, R0, RZ ;  /* 0x000000000f0a7210 */ /* 0x002fe20007f5e0ff */
[----:B--2---:R-:W-:Y:S01]  /*6bb70*/  VIADD R13, R7, 0x16 ;  /* 0x00000016070d7836 */ /* 0x004fe20000000000 */
[----:B------:R-:W-:-:S02]  /*6bb80*/  IADD3 R12, P6, R15, R3, RZ ;  /* 0x000000030f0c7210 */ /* 0x000fc40007fde0ff */
[----:B------:R-:W-:Y:S01]  /*6bb90*/  PRMT R14, R6, 0x7773, RZ ;  /* 0x00007773060e7816 */ /* 0x000fe200000000ff */
[----:B------:R-:W-:Y:S01]  /*6bba0*/  IMAD.X R11, R21, 0x1, R2, P2 ;  /* 0x00000001150b7824 */ /* 0x000fe200010e0602 */
[----:B------:R-:W-:Y:S01]  /*6bbb0*/  ISETP.GE.AND P2, PT, R13, UR6, PT ;  /* 0x000000060d007c0c */ /* 0x000fe2000bf46270 */
[----:B------:R-:W-:Y:S01]  /*6bbc0*/  IMAD.X R13, R21, 0x1, R20, P6 ;  /* 0x00000001150d7824 */ /* 0x000fe200030e0614 */
[----:B------:R-:W-:Y:S01]  /*6bbd0*/  ULDC UR6, c[0x0][0x22c] ;  /* 0x00008b0000067ab9 */ /* 0x000fe20000000800 */
[----:B------:R-:W-:Y:S01]  /*6bbe0*/  @P3 STG.E.U8 desc[UR32][R8.64], R14 ;  /* 0x0000000e08003986 */ /* 0x000fe2000c101120 */
[C---:B----4-:R-:W-:Y:S02]  /*6bbf0*/  PRMT R22, R4.reuse, 0x7770, RZ ;  /* 0x0000777004167816 */ /* 0x050fe400000000ff */
[----:B------:R-:W-:-:S03]  /*6bc00*/  PRMT R23, R4, 0x7771, RZ ;  /* 0x0000777104177816 */ /* 0x000fc600000000ff */
[----:B------:R0:W-:Y:S04]  /*6bc10*/  @P4 STG.E.U8 desc[UR32][R10.64], R22 ;  /* 0x000000160a004986 */ /* 0x0001e8000c101120 */
[----:B------:R1:W-:Y:S01]  /*6bc20*/  @P5 STG.E.U8 desc[UR32][R12.64], R23 ;  /* 0x000000170c005986 */ /* 0x0003e2000c101120 */
[C---:B0-----:R-:W-:Y:S02]  /*6bc30*/  PRMT R22, R4.reuse, 0x7772, RZ ;  /* 0x0000777204167816 */ /* 0x041fe400000000ff */
[----:B-1----:R-:W-:Y:S02]  /*6bc40*/  PRMT R23, R4, 0x7773, RZ ;  /* 0x0000777304177816 */ /* 0x002fe400000000ff */
[----:B------:R-:W2:Y:S04]  /*6bc50*/  LDL.LU R4, [R1+0x2c] ;  /* 0x00002c0001047983 */ /* 0x000ea80000300800 */
[----:B------:R-:W4:Y:S04]  /*6bc60*/  LDL.LU R29, [R1+0x50] ;  /* 0x00005000011d7983 */ /* 0x000f280000300800 */
[----:B------:R-:W4:Y:S01]  /*6bc70*/  LDL.LU R6, [R1+0x40] ;  /* 0x0000400001067983 */ /* 0x000f220000300800 */
[----:B------:R-:W-:-:S02]  /*6bc80*/  ISETP.LT.AND P4, PT, R27, UR8, !P1 ;  /* 0x000000081b007c0c */ /* 0x000fc4000cf81270 */
[----:B------:R-:W-:Y:S01]  /*6bc90*/  ISETP.LT.AND P3, PT, R28, UR10, !P1 ;  /* 0x0000000a1c007c0c */ /* 0x000fe2000cf61270 */
[----:B------:R-:W-:Y:S01]  /*6bca0*/  VIADD R11, R7, 0x17 ;  /* 0x00000017070b7836 */ /* 0x000fe20000000000 */
[C---:B------:R-:W-:Y:S01]  /*6bcb0*/  IADD3 R8, P1, R15.reuse, R19, RZ ;  /* 0x000000130f087210 */ /* 0x040fe20007f3e0ff */
[C---:B------:R-:W-:Y:S01]  /*6bcc0*/  VIADD R14, R15.reuse, UR4 ;  /* 0x000000040f0e7c36 */ /* 0x040fe20008000000 */
[----:B------:R-:W-:Y:S01]  /*6bcd0*/  IADD3 R10, P6, R15, R18, RZ ;  /* 0x000000120f0a7210 */ /* 0x000fe20007fde0ff */
[----:B------:R-:W-:Y:S01]  /*6bce0*/  ULDC UR4, c[0x0][0x228] ;  /* 0x00008a0000047ab9 */ /* 0x000fe20000000800 */
[----:B------:R-:W-:Y:S01]  /*6bcf0*/  ISETP.LT.AND P5, PT, R24, UR12, !P2 ;  /* 0x0000000c18007c0c */ /* 0x000fe2000d7a1270 */
[----:B------:R-:W-:Y:S01]  /*6bd00*/  IMAD.X R9, R21, 0x1, R17, P1 ;  /* 0x0000000115097824 */ /* 0x000fe200008e0611 */
[----:B------:R-:W-:Y:S01]  /*6bd10*/  ISETP.GE.AND P1, PT, R11, UR6, PT ;  /* 0x000000060b007c0c */ /* 0x000fe2000bf26270 */
[----:B------:R-:W-:Y:S01]  /*6bd20*/  IMAD.X R11, R21, 0x1, R16, P6 ;  /* 0x00000001150b7824 */ /* 0x000fe200030e0610 */
[----:B------:R-:W-:Y:S01]  /*6bd30*/  SHF.R.S32.HI R15, RZ, 0x1f, R14 ;  /* 0x0000001fff0f7819 */ /* 0x000fe2000001140e */
[----:B------:R-:W-:Y:S01]  /*6bd40*/  ULDC UR6, c[0x0][0x228] ;  /* 0x00008a0000067ab9 */ /* 0x000fe20000000800 */
[----:B------:R-:W-:Y:S01]  /*6bd50*/  IADD3 R12, P6, R14, R0, RZ ;  /* 0x000000000e0c7210 */ /* 0x000fe20007fde0ff */
[----:B------:R-:W-:Y:S01]  /*6bd60*/  ULDC UR8, c[0x0][0x228] ;  /* 0x00008a0000087ab9 */ /* 0x000fe20000000800 */
[----:B---3--:R-:W-:Y:S01]  /*6bd70*/  PRMT R21, R5, 0x7770, RZ ;  /* 0x0000777005157816 */ /* 0x008fe200000000ff */
[----:B------:R-:W-:Y:S01]  /*6bd80*/  ULDC UR10, c[0x0][0x228] ;  /* 0x00008a00000a7ab9 */ /* 0x000fe20000000800 */
[----:B------:R-:W-:Y:S01]  /*6bd90*/  ULDC UR12, c[0x0][0x228] ;  /* 0x00008a00000c7ab9 */ /* 0x000fe20000000800 */
[----:B------:R-:W-:Y:S01]  /*6bda0*/  IMAD.X R13, R15, 0x1, R2, P6 ;  /* 0x000000010f0d7824 */ /* 0x000fe200030e0602 */
[----:B------:R0:W-:Y:S01]  /*6bdb0*/  @P4 STG.E.U8 desc[UR32][R8.64], R22 ;  /* 0x0000001608004986 */ /* 0x0001e2000c101120 */
[----:B------:R-:W-:Y:S01]  /*6bdc0*/  ISETP.LT.AND P4, PT, R26, UR4, !P2 ;  /* 0x000000041a007c0c */ /* 0x000fe2000d781270 */
[----:B------:R-:W-:-:S02]  /*6bdd0*/  ULDC UR4, c[0x0][0x228] ;  /* 0x00008a0000047ab9 */ /* 0x000fc40000000800 */
[----:B------:R1:W-:Y:S01]  /*6bde0*/  @P3 STG.E.U8 desc[UR32][R10.64], R23 ;  /* 0x000000170a003986 */ /* 0x0003e2000c101120 */
[----:B------:R-:W-:Y:S01]  /*6bdf0*/  ISETP.LT.AND P3, PT, R27, UR6, !P2 ;  /* 0x000000061b007c0c */ /* 0x000fe2000d761270 */
[----:B------:R-:W-:Y:S02]  /*6be00*/  ULDC UR6, c[0x0][0x228] ;  /* 0x00008a0000067ab9 */ /* 0x000fe40000000800 */
[----:B------:R3:W-:Y:S01]  /*6be10*/  @P5 STG.E.U8 desc[UR32][R12.64], R21 ;  /* 0x000000150c005986 */ /* 0x0007e2000c101120 */
[----:B------:R-:W-:Y:S01]  /*6be20*/  ISETP.LT.AND P2, PT, R28, UR4, !P2 ;  /* 0x000000041c007c0c */ /* 0x000fe2000d741270 */
[----:B------:R-:W-:Y:S01]  /*6be30*/  ULDC UR4, c[0x0][0x248] ;  /* 0x0000920000047ab9 */ /* 0x000fe20000000800 */
[C---:B0-----:R-:W-:Y:S02]  /*6be40*/  IADD3 R8, P5, R14.reuse, R3, RZ ;  /* 0x000000030e087210 */ /* 0x041fe40007fbe0ff */
[----:B-1----:R-:W-:-:S03]  /*6be50*/  IADD3 R10, P6, R14, R19, RZ ;  /* 0x000000130e0a7210 */ /* 0x002fc60007fde0ff */
[----:B------:R-:W-:Y:S01]  /*6be60*/  IMAD.X R9, R15, 0x1, R20, P5 ;  /* 0x000000010f097824 */ /* 0x000fe200028e0614 */
[----:B------:R-:W-:Y:S02]  /*6be70*/  PRMT R22, R5, 0x7771, RZ ;  /* 0x0000777105167816 */ /* 0x000fe400000000ff */
[C---:B---3--:R-:W-:Y:S01]  /*6be80*/  IADD3 R12, P5, R14.reuse, R18, RZ ;  /* 0x000000120e0c7210 */ /* 0x048fe20007fbe0ff */
[----:B------:R-:W-:Y:S01]  /*6be90*/  IMAD.X R11, R15, 0x1, R17, P6 ;  /* 0x000000010f0b7824 */ /* 0x000fe200030e0611 */
[C---:B------:R-:W-:Y:S01]  /*6bea0*/  PRMT R23, R5.reuse, 0x7772, RZ ;  /* 0x0000777205177816 */ /* 0x040fe200000000ff */
[----:B------:R-:W-:Y:S01]  /*6beb0*/  VIADD R14, R14, UR4 ;  /* 0x000000040e0e7c36 */ /* 0x000fe20008000000 */
[----:B------:R-:W-:Y:S01]  /*6bec0*/  PRMT R21, R5, 0x7773, RZ ;  /* 0x0000777305157816 */ /* 0x000fe200000000ff */
[----:B------:R-:W-:Y:S01]  /*6bed0*/  IMAD.X R13, R15, 0x1, R16, P5 ;  /* 0x000000010f0d7824 */ /* 0x000fe200028e0610 */
[----:B------:R0:W-:Y:S01]  /*6bee0*/  @P4 STG.E.U8 desc[UR32][R8.64], R22 ;  /* 0x0000001608004986 */ /* 0x0001e2000c101120 */
[----:B------:R-:W-:Y:S01]  /*6bef0*/  ISETP.LT.AND P4, PT, R24, UR6, !P1 ;  /* 0x0000000618007c0c */ /* 0x000fe2000cf81270 */
[----:B------:R-:W-:Y:S01]  /*6bf00*/  ULDC UR4, c[0x0][0x22c] ;  /* 0x00008b0000047ab9 */ /* 0x000fe20000000800 */
[----:B------:R-:W-:Y:S01]  /*6bf10*/  SHF.R.S32.HI R15, RZ, 0x1f, R14 ;  /* 0x0000001fff0f7819 */ /* 0x000fe2000001140e */
[----:B------:R1:W-:Y:S01]  /*6bf20*/  @P3 STG.E.U8 desc[UR32][R10.64], R23 ;  /* 0x000000170a003986 */ /* 0x0003e2000c101120 */
[----:B------:R-:W-:Y:S01]  /*6bf30*/  ISETP.LT.AND P3, PT, R26, UR8, !P1 ;  /* 0x000000081a007c0c */ /* 0x000fe2000cf61270 */
[----:B------:R-:W-:Y:S01]  /*6bf40*/  ULDC UR8, c[0x0][0x228] ;  /* 0x00008a0000087ab9 */ /* 0x000fe20000000800 */
[----:B------:R-:W-:Y:S01]  /*6bf50*/  ISETP.LT.AND P5, PT, R27, UR10, !P1 ;  /* 0x0000000a1b007c0c */ /* 0x000fe2000cfa1270 */
[----:B------:R3:W-:Y:S01]  /*6bf60*/  @P2 STG.E.U8 desc[UR32][R12.64], R21 ;  /* 0x000000150c002986 */ /* 0x0007e2000c101120 */
[----:B------:R-:W-:Y:S01]  /*6bf70*/  ULDC UR10, c[0x0][0x228] ;  /* 0x00008a00000a7ab9 */ /* 0x000fe20000000800 */
[----:B------:R-:W-:Y:S01]  /*6bf80*/  ULDC UR6, c[0x0][0x22c] ;  /* 0x00008b0000067ab9 */ /* 0x000fe20000000800 */
[----:B0-----:R-:W-:-:S02]  /*6bf90*/  IADD3 R8, P6, R14, R0, RZ ;  /* 0x000000000e087210 */ /* 0x001fc40007fde0ff */
[----:B-1----:R-:W-:-:S03]  /*6bfa0*/  IADD3 R10, P2, R14, R3, RZ ;  /* 0x000000030e0a7210 */ /* 0x002fc60007f5e0ff */
[----:B------:R-:W-:Y:S02]  /*6bfb0*/  IMAD.X R9, R15, 0x1, R2, P6 ;  /* 0x000000010f097824 */ /* 0x000fe400030e0602 */
[----:B---3--:R-:W-:Y:S01]  /*6bfc0*/  VIADD R13, R7, 0x18 ;  /* 0x00000018070d7836 */ /* 0x008fe20000000000 */
[----:B------:R-:W-:Y:S01]  /*6bfd0*/  IADD3 R12, P6, R14, R19, RZ ;  /* 0x000000130e0c7210 */ /* 0x000fe20007fde0ff */
[----:B------:R-:W-:-:S03]  /*6bfe0*/  IMAD.X R11, R15, 0x1, R20, P2 ;  /* 0x000000010f0b7824 */ /* 0x000fc600010e0614 */
[----:B------:R-:W-:Y:S01]  /*6bff0*/  ISETP.GE.AND P2, PT, R13, UR4, PT ;  /* 0x000000040d007c0c */ /* 0x000fe2000bf46270 */
[----:B------:R-:W-:Y:S01]  /*6c000*/  IMAD.X R13, R15, 0x1, R17, P6 ;  /* 0x000000010f0d7824 */ /* 0x000fe200030e0611 */
[----:B------:R-:W-:Y:S01]  /*6c010*/  ULDC UR4, c[0x0][0x248] ;  /* 0x0000920000047ab9 */ /* 0x000fe20000000800 */
        /* <DEDUP_REMOVED lines=21> */
[C---:B------:R-:W-:Y:S01]  /*6c170*/  IMAD.X R11, R14.reuse, 0x1, R2, P1 ;  /* 0x000000010e0b7824 */ /* 0x040fe200008e0602 */
[----:B------:R-:W-:Y:S01]  /*6c180*/  ISETP.GE.AND P1, PT, R13, UR6, PT ;  /* 0x000000060d007c0c */ /* 0x000fe2000bf26270 */
[----:B------:R-:W-:Y:S01]  /*6c190*/  IMAD.X R13, R14, 0x1, R20, P6 ;  /* 0x000000010e0d7824 */ /* 0x000fe200030e0614 */
[C---:B----4-:R-:W-:Y:S02]  /*6c1a0*/  PRMT R22, R29.reuse, 0x7770, RZ ;  /* 0x000077701d167816 */ /* 0x050fe400000000ff */
[----:B------:R-:W-:Y:S01]  /*6c1b0*/  PRMT R23, R29, 0x7771, RZ ;  /* 0x000077711d177816 */ /* 0x000fe200000000ff */
[----:B------:R0:W-:Y:S01]  /*6c1c0*/  @P3 STG.E.U8 desc[UR32][R8.64], R15 ;  /* 0x0000000f08003986 */ /* 0x0001e2000c101120 */
[----:B------:R-:W-:-:S03]  /*6c1d0*/  ULDC UR6, c[0x0][0x228] ;  /* 0x00008a0000067ab9 */ /* 0x000fc60000000800 */
[----:B------:R1:W-:Y:S01]  /*6c1e0*/  @P4 STG.E.U8 desc[UR32][R10.64], R22 ;  /* 0x000000160a004986 */ /* 0x0003e2000c101120 */
[----:B------:R-:W-:Y:S01]  /*6c1f0*/  ISETP.LT.AND P3, PT, R27, UR6, !P2 ;  /* 0x000000061b007c0c */ /* 0x000fe2000d761270 */
[----:B------:R-:W-:Y:S02]  /*6c200*/  ULDC UR6, c[0x0][0x228] ;  /* 0x00008a0000067ab9 */ /* 0x000fe40000000800 */
[----:B------:R2:W-:Y:S01]  /*6c210*/  @P5 STG.E.U8 desc[UR32][R12.64], R23 ;  /* 0x000000170c005986 */ /* 0x0005e2000c101120 */
[----:B0-----:R-:W-:-:S03]  /*6c220*/  IADD3 R8, P6, R21, R19, RZ ;  /* 0x0000001315087210 */ /* 0x001fc60007fde0ff */
[----:B------:R-:W3:Y:S01]  /*6c230*/  LDL.LU R4, [R1+0x58] ;  /* 0x0000580001047983 */ /* 0x000ee20000300800 */
[C---:B-1----:R-:W-:Y:S01]  /*6c240*/  IADD3 R10, P5, R21.reuse, R18, RZ ;  /* 0x00000012150a7210 */ /* 0x042fe20007fbe0ff */
[----:B------:R-:W-:Y:S01]  /*6c250*/  VIADD R15, R21, UR4 ;  /* 0x00000004150f7c36 */ /* 0x000fe20008000000 */
[----:B------:R-:W-:Y:S01]  /*6c260*/  ISETP.LT.AND P2, PT, R28, UR6, !P2 ;  /* 0x000000061c007c0c */ /* 0x000fe2000d741270 */
[C---:B------:R-:W-:Y:S01]  /*6c270*/  IMAD.X R9, R14.reuse, 0x1, R17, P6 ;  /* 0x000000010e097824 */ /* 0x040fe200030e0611 */
[----:B------:R-:W4:Y:S01]  /*6c280*/  LDL.LU R5, [R1+0x4c] ;  /* 0x00004c0001057983 */ /* 0x000f220000300800 */
[----:B------:R-:W-:Y:S01]  /*6c290*/  IMAD.X R11, R14, 0x1, R16, P5 ;  /* 0x000000010e0b7824 */ /* 0x000fe200028e0610 */
[----:B------:R-:W-:Y:S01]  /*6c2a0*/  ISETP.LT.AND P4, PT, R24, UR8, !P1 ;  /* 0x0000000818007c0c */ /* 0x000fe2000cf81270 */
[----:B------:R-:W-:Y:S01]  /*6c2b0*/  ULDC UR4, c[0x0][0x22c] ;  /* 0x00008b0000047ab9 */ /* 0x000fe20000000800 */
[C---:B--2---:R-:W-:Y:S01]  /*6c2c0*/  PRMT R13, R29.reuse, 0x7772, RZ ;  /* 0x000077721d0d7816 */ /* 0x044fe200000000ff */
[----:B------:R-:W-:Y:S01]  /*6c2d0*/  ULDC UR6, c[0x0][0x228] ;  /* 0x00008a0000067ab9 */ /* 0x000fe20000000800 */
[----:B------:R-:W-:Y:S01]  /*6c2e0*/  PRMT R14, R29, 0x7773, RZ ;  /* 0x000077731d0e7816 */ /* 0x000fe200000000ff */
[----:B------:R-:W-:Y:S01]  /*6c2f0*/  ULDC UR8, c[0x0][0x228] ;  /* 0x00008a0000087ab9 */ /* 0x000fe20000000800 */
[----:B------:R-:W2:Y:S01]  /*6c300*/  LDL.LU R29, [R1+0x54] ;  /* 0x00005400011d7983 */ /* 0x000ea20000300800 */
[----:B------:R-:W-:-:S02]  /*6c310*/  SHF.R.S32.HI R21, RZ, 0x1f, R15 ;  /* 0x0000001fff157819 */ /* 0x000fc4000001140f */
[----:B------:R-:W-:Y:S01]  /*6c320*/  IADD3 R12, P6, R15, R0, RZ ;  /* 0x000000000f0c7210 */ /* 0x000fe20007fde0ff */
[----:B------:R0:W-:Y:S04]  /*6c330*/  @P3 STG.E.U8 desc[UR32][R8.64], R13 ;  /* 0x0000000d08003986 */ /* 0x0001e8000c101120 */
[----:B------:R1:W-:Y:S01]  /*6c340*/  @P2 STG.E.U8 desc[UR32][R10.64], R14 ;  /* 0x0000000e0a002986 */ /* 0x0003e2000c101120 */
[----:B0-----:R-:W-:Y:S01]  /*6c350*/  IMAD.X R13, R21, 0x1, R2, P6 ;  /* 0x00000001150d7824 */ /* 0x001fe200030e0602 */
[----:B------:R-:W-:Y:S01]  /*6c360*/  PRMT R8, R6, 0x7770, RZ ;  /* 0x0000777006087816 */ /* 0x000fe200000000ff */
[----:B-1----:R-:W-:-:S04]  /*6c370*/  VIADD R11, R7, 0x1a ;  /* 0x0000001a070b7836 */ /* 0x002fc80000000000 */
[----:B------:R0:W-:Y:S01]  /*6c380*/  @P4 STG.E.U8 desc[UR32][R12.64], R8 ;  /* 0x000000080c004986 */ /* 0x0001e2000c101120 */
[C---:B------:R-:W-:Y:S02]  /*6c390*/  IADD3 R10, P5, R15.reuse, R19, RZ ;  /* 0x000000130f0a7210 */ /* 0x040fe40007fbe0ff */
[----:B------:R-:W-:Y:S02]  /*6c3a0*/  PRMT R14, R6, 0x7771, RZ ;  /* 0x00007771060e7816 */ /* 0x000fe400000000ff */
[C---:B0-----:R-:W-:Y:S02]  /*6c3b0*/  IADD3 R8, P2, R15.reuse, R3, RZ ;  /* 0x000000030f087210 */ /* 0x041fe40007f5e0ff */
[----:B------:R-:W-:-:S03]  /*6c3c0*/  IADD3 R12, P6, R15, R18, RZ ;  /* 0x000000120f0c7210 */ /* 0x000fc60007fde0ff */
[----:B------:R-:W-:Y:S01]  /*6c3d0*/  IMAD.X R9, R21, 0x1, R20, P2 ;  /* 0x0000000115097824 */ /* 0x000fe200010e0614 */
[----:B------:R-:W-:Y:S01]  /*6c3e0*/  ISETP.GE.AND P2, PT, R11, UR4, PT ;  /* 0x000000040b007c0c */ /* 0x000fe2000bf46270 */
[C---:B------:R-:W-:Y:S01]  /*6c3f0*/  IMAD.X R11, R21.reuse, 0x1, R17, P5 ;  /* 0x00000001150b7824 */ /* 0x040fe200028e0611 */
[C---:B------:R-:W-:Y:S01]  /*6c400*/  PRMT R22, R6.reuse, 0x7773, RZ ;  /* 0x0000777306167816 */ /* 0x040fe200000000ff */
[----:B------:R-:W-:Y:S01]  /*6c410*/  IMAD.X R13, R21, 0x1, R16, P6 ;  /* 0x00000001150d7824 */ /* 0x000fe200030e0610 */
[----:B------:R-:W-:Y:S01]  /*6c420*/  PRMT R21, R6, 0x7772, RZ ;  /* 0x0000777206157816 */ /* 0x000fe200000000ff */
[----:B------:R-:W-:Y:S01]  /*6c430*/  ULDC UR4, c[0x0][0x248] ;  /* 0x0000920000047ab9 */ /* 0x000fe20000000800 */
[----:B------:R-:W3:Y:S01]  /*6c440*/  LDL.LU R6, [R1+0x44] ;  /* 0x0000440001067983 */ /* 0x000ee20000300800 */
        /* <DEDUP_REMOVED lines=19> */
[C---:B------:R-:W-:Y:S02]  /*6c580*/  IMAD.X R9, R14.reuse, 0x1, R2, P6 ;  /* 0x000000010e097824 */ /* 0x040fe400030e0602 */
[----:B------:R-:W-:Y:S01]  /*6c590*/  VIADD R13, R7, 0x1b ;  /* 0x0000001b070d7836 */ /* 0x000fe20000000000 */
[----:B------:R-:W-:Y:S01]  /*6c5a0*/  IADD3 R12, P6, R15, R19, RZ ;  /* 0x000000130f0c7210 */ /* 0x000fe20007fde0ff */
[----:B------:R-:W-:Y:S01]  /*6c5b0*/  IMAD.X R11, R14, 0x1, R20, P3 ;  /* 0x000000010e0b7824 */ /* 0x000fe200018e0614 */
[----:B------:R-:W-:-:S02]  /*6c5c0*/  ULDC UR10, c[0x0][0x228] ;  /* 0x00008a00000a7ab9 */ /* 0x000fc40000000800 */
[----:B------:R-:W-:Y:S01]  /*6c5d0*/  ISETP.GE.AND P3, PT, R13, UR4, PT ;  /* 0x000000040d007c0c */ /* 0x000fe2000bf66270 */
[----:B------:R-:W-:Y:S01]  /*6c5e0*/  ULDC UR4, c[0x0][0x248] ;  /* 0x0000920000047ab9 */ /* 0x000fe20000000800 */
[----:B------:R-:W-:Y:S01]  /*6c5f0*/  IMAD.X R13, R14, 0x1, R17, P6 ;  /* 0x000000010e0d7824 */ /* 0x000fe200030e0611 */
[----:B------:R-:W-:Y:S01]  /*6c600*/  ISETP.LT.AND P2, PT, R28, UR8, !P2 ;  /* 0x000000081c007c0c */ /* 0x000fe2000d741270 */
[----:B------:R-:W-:Y:S01]  /*6c610*/  ULDC UR8, c[0x0][0x228] ;  /* 0x00008a0000087ab9 */ /* 0x000fe20000000800 */
[C---:B--2---:R-:W-:Y:S02]  /*6c620*/  PRMT R21, R29.reuse, 0x7770, RZ ;  /* 0x000077701d157816 */ /* 0x044fe400000000ff */
[C---:B------:R-:W-:Y:S02]  /*6c630*/  PRMT R22, R29.reuse, 0x7771, RZ ;  /* 0x000077711d167816 */ /* 0x040fe400000000ff */
[----:B------:R-:W-:Y:S01]  /*6c640*/  PRMT R23, R29, 0x7772, RZ ;  /* 0x000077721d177816 */ /* 0x000fe200000000ff */
[----:B------:R-:W-:Y:S04]  /*6c650*/  @P4 STG.E.U8 desc[UR32][R8.64], R21 ;  /* 0x0000001508004986 */ /* 0x000fe8000c101120 */
[----:B------:R0:W-:Y:S01]  /*6c660*/  @P1 STG.E.U8 desc[UR32][R10.64], R22 ;  /* 0x000000160a001986 */ /* 0x0001e2000c101120 */
[----:B------:R-:W-:Y:S01]  /*6c670*/  ISETP.LT.AND P4, PT, R24, UR10, !P3 ;  /* 0x0000000a18007c0c */ /* 0x000fe2000df81270 */
[----:B------:R-:W-:-:S02]  /*6c680*/  ULDC UR10, c[0x0][0x228] ;  /* 0x00008a00000a7ab9 */ /* 0x000fc40000000800 */
[----:B------:R1:W-:Y:S01]  /*6c690*/  @P5 STG.E.U8 desc[UR32][R12.64], R23 ;  /* 0x000000170c005986 */ /* 0x0003e2000c101120 */
[C---:B0-----:R-:W-:Y:S01]  /*6c6a0*/  VIADD R10, R15.reuse, UR4 ;  /* 0x000000040f0a7c36 */ /* 0x041fe20008000000 */
[----:B------:R-:W-:Y:S01]  /*6c6b0*/  IADD3 R8, P6, R15, R18, RZ ;  /* 0x000000120f087210 */ /* 0x000fe20007fde0ff */
[----:B------:R-:W-:Y:S01]  /*6c6c0*/  VIADD R21, R7, 0x1c ;  /* 0x0000001c07157836 */ /* 0x000fe20000000000 */
[----:B------:R-:W-:Y:S01]  /*6c6d0*/  ISETP.LT.AND P5, PT, R26, UR12, !P3 ;  /* 0x0000000c1a007c0c */ /* 0x000fe2000dfa1270 */
[----:B------:R-:W-:Y:S01]  /*6c6e0*/  ULDC UR4, c[0x0][0x248] ;  /* 0x0000920000047ab9 */ /* 0x000fe20000000800 */
[----:B------:R-:W-:Y:S02]  /*6c6f0*/  SHF.R.S32.HI R11, RZ, 0x1f, R10 ;  /* 0x0000001fff0b7819 */ /* 0x000fe4000001140a */
[----:B-1----:R-:W-:Y:S01]  /*6c700*/  IADD3 R12, P1, R10, R0, RZ ;  /* 0x000000000a0c7210 */ /* 0x002fe20007f3e0ff */
[----:B------:R-:W-:Y:S01]  /*6c710*/  IMAD.X R9, R14, 0x1, R16, P6 ;  /* 0x000000010e097824 */ /* 0x000fe200030e0610 */
[----:B------:R-:W-:Y:S01]  /*6c720*/  IADD3 R14, P6, R10, R3, RZ ;  /* 0x000000030a0e7210 */ /* 0x000fe20007fde0ff */
[----:B------:R-:W-:-:S02]  /*6c730*/  ULDC UR12, c[0x0][0x228] ;  /* 0x00008a00000c7ab9 */ /* 0x000fc40000000800 */
[----:B------:R-:W-:Y:S01]  /*6c740*/  IMAD.X R13, R11, 0x1, R2, P1 ;  /* 0x000000010b0d7824 */ /* 0x000fe200008e0602 */
[----:B------:R-:W-:Y:S01]  /*6c750*/  ISETP.GE.AND P1, PT, R21, UR6, PT ;  /* 0x0000000615007c0c */ /* 0x000fe2000bf26270 */
[----:B------:R-:W-:Y:S01]  /*6c760*/  ULDC UR6, c[0x0][0x228] ;  /* 0x00008a0000067ab9 */ /* 0x000fe20000000800 */
[----:B------:R-:W-:Y:S01]  /*6c770*/  PRMT R21, R29, 0x7773, RZ ;  /* 0x000077731d157816 */ /* 0x000fe200000000ff */
[----:B------:R-:W-:-:S04]  /*6c780*/  IMAD.X R15, R11, 0x1, R20, P6 ;  /* 0x000000010b0f7824 */ /* 0x000fc800030e0614 */
[----:B------:R0:W-:Y:S01]  /*6c790*/  @P2 STG.E.U8 desc[UR32][R8.64], R21 ;  /* 0x0000001508002986 */ /* 0x0001e2000c101120 */
[----:B------:R-:W-:Y:S01]  /*6c7a0*/  ISETP.LT.AND P2, PT, R27, UR6, !P3 ;  /* 0x000000061b007c0c */ /* 0x000fe2000df41270 */
[----:B------:R-:W-:Y:S01]  /*6c7b0*/  ULDC UR6, c[0x0][0x228] ;  /* 0x00008a0000067ab9 */ /* 0x000fe20000000800 */
[C---:B---3--:R-:W-:Y:S02]  /*6c7c0*/  PRMT R22, R6.reuse, 0x7770, RZ ;  /* 0x0000777006167816 */ /* 0x048fe400000000ff */
[----:B------:R-:W-:-:S03]  /*6c7d0*/  PRMT R23, R6, 0x7771, RZ ;  /* 0x0000777106177816 */ /* 0x000fc600000000ff */
[----:B------:R1:W-:Y:S01]  /*6c7e0*/  @P4 STG.E.U8 desc[UR32][R12.64], R22 ;  /* 0x000000160c004986 */ /* 0x0003e2000c101120 */
[----:B------:R-:W-:Y:S01]  /*6c7f0*/  ISETP.LT.AND P3, PT, R28, UR6, !P3 ;  /* 0x000000061c007c0c */ /* 0x000fe2000df61270 */
[----:B0-----:R-:W-:Y:S01]  /*6c800*/  VIADD R8, R10, UR4 ;  /* 0x000000040a087c36 */ /* 0x001fe20008000000 */
[----:B------:R-:W-:Y:S01]  /*6c810*/  PRMT R21, R6, 0x7773, RZ ;  /* 0x0000777306157816 */ /* 0x000fe200000000ff */
[----:B------:R0:W-:Y:S01]  /*6c820*/  @P5 STG.E.U8 desc[UR32][R14.64], R23 ;  /* 0x000000170e005986 */ /* 0x0001e2000c101120 */
[----:B------:R-:W-:Y:S01]  /*6c830*/  ISETP.LT.AND P4, PT, R24, UR8, !P1 ;  /* 0x0000000818007c0c */ /* 0x000fe2000cf81270 */
[----:B------:R-:W-:Y:S01]  /*6c840*/  ULDC UR4, c[0x0][0x22c] ;  /* 0x00008b0000047ab9 */ /* 0x000fe20000000800 */
[C---:B-1----:R-:W-:Y:S01]  /*6c850*/  IADD3 R12, P6, R10.reuse, R19, RZ ;  /* 0x000000130a0c7210 */ /* 0x042fe20007fde0ff */
[----:B------:R-:W-:Y:S01]  /*6c860*/  ULDC UR6, c[0x0][0x228] ;  /* 0x00008a0000067ab9 */ /* 0x000fe20000000800 */
[----:B------:R-:W-:Y:S01]  /*6c870*/  IADD3 R10, P5, R10, R18, RZ ;  /* 0x000000120a0a7210 */ /* 0x000fe20007fbe0ff */
[----:B------:R-:W-:Y:S01]  /*6c880*/  ULDC UR8, c[0x0][0x228] ;  /* 0x00008a0000087ab9 */ /* 0x000fe20000000800 */
[----:B0-----:R-:W-:-:S02]  /*6c890*/  PRMT R15, R6, 0x7772, RZ ;  /* 0x00007772060f7816 */ /* 0x001fc400000000ff */
[----:B------:R-:W2:Y:S01]  /*6c8a0*/  LDL.LU R6, [R1+0x48] ;  /* 0x0000480001067983 */ /* 0x000ea20000300800 */
[C---:B------:R-:W-:Y:S01]  /*6c8b0*/  IMAD.X R13, R11.reuse, 0x1, R17, P6 ;  /* 0x000000010b0d7824 */ /* 0x040fe200030e0611 */
[----:B------:R-:W-:Y:S02]  /*6c8c0*/  SHF.R.S32.HI R9, RZ, 0x1f, R8 ;  /* 0x0000001fff097819 */ /* 0x000fe40000011408 */
[----:B------:R-:W-:Y:S01]  /*6c8d0*/  IADD3 R14, P6, R8, R0, RZ ;  /* 0x00000000080e7210 */ /* 0x000fe20007fde0ff */
[----:B------:R-:W-:Y:S01]  /*6c8e0*/  IMAD.X R11, R11, 0x1, R16, P5 ;  /* 0x000000010b0b7824 */ /* 0x000fe200028e0610 */
        /* <DEDUP_REMOVED lines=17> */
[----:B------:R-:W3:Y:S01]  /*6ca00*/  LDL.LU R4, [R1+0x5c] ;  /* 0x00005c0001047983 */ /* 0x000ee20000300800 */
        /* <DEDUP_REMOVED lines=16> */
[----:B------:R-:W-:Y:S01]  /*6cb10*/  ULDC UR4, c[0x0][0x22c] ;  /* 0x00008b0000047ab9 */ /* 0x000fe20000000800 */
[----:B------:R-:W-:Y:S01]  /*6cb20*/  ULDC UR10, c[0x0][0x228] ;  /* 0x00008a00000a7ab9 */ /* 0x000fe20000000800 */
[----:B------:R-:W-:-:S02]  /*6cb30*/  SHF.R.S32.HI R15, RZ, 0x1f, R14 ;  /* 0x0000001fff0f7819 */ /* 0x000fc4000001140e */
[C---:B------:R-:W-:Y:S02]  /*6cb40*/  IADD3 R8, P6, R14.reuse, R0, RZ ;  /* 0x000000000e087210 */ /* 0x040fe40007fde0ff */
[----:B------:R-:W-:-:S03]  /*6cb50*/  IADD3 R10, P1, R14, R3, RZ ;  /* 0x000000030e0a7210 */ /* 0x000fc60007f3e0ff */
[C---:B------:R-:W-:Y:S01]  /*6cb60*/  IMAD.X R9, R15.reuse, 0x1, R2, P6 ;  /* 0x000000010f097824 */ /* 0x040fe200030e0602 */
[----:B------:R-:W-:Y:S01]  /*6cb70*/  IADD3 R12, P6, R14, R19, RZ ;  /* 0x000000130e0c7210 */ /* 0x000fe20007fde0ff */
[----:B------:R-:W-:Y:S01]  /*6cb80*/  IMAD.X R11, R15, 0x1, R20, P1 ;  /* 0x000000010f0b7824 */ /* 0x000fe200008e0614 */
[----:B------:R-:W-:Y:S01]  /*6cb90*/  ISETP.GE.AND P1, PT, R13, UR4, PT ;  /* 0x000000040d007c0c */ /* 0x000fe2000bf26270 */
[----:B------:R-:W-:Y:S02]  /*6cba0*/  ULDC UR4, c[0x0][0x248] ;  /* 0x0000920000047ab9 */ /* 0x000fe40000000800 */
[----:B------:R-:W-:Y:S01]  /*6cbb0*/  IMAD.X R13, R15, 0x1, R17, P6 ;  /* 0x000000010f0d7824 */ /* 0x000fe200030e0611 */
[----:B------:R-:W-:Y:S01]  /*6cbc0*/  ISETP.LT.AND P6, PT, R26, UR12, !P1 ;  /* 0x0000000c1a007c0c */ /* 0x000fe2000cfc1270 */
[----:B------:R-:W-:Y:S01]  /*6cbd0*/  ULDC UR12, c[0x0][0x228] ;  /* 0x00008a00000c7ab9 */ /* 0x000fe20000000800 */
[C---:B--2---:R-:W-:Y:S02]  /*6cbe0*/  PRMT R21, R6.reuse, 0x7770, RZ ;  /* 0x0000777006157816 */ /* 0x044fe400000000ff */
[----:B------:R-:W-:-:S02]  /*6cbf0*/  PRMT R22, R6, 0x7771, RZ ;  /* 0x0000777106167816 */ /* 0x000fc400000000ff */
[----:B------:R-:W-:Y:S01]  /*6cc00*/  PRMT R23, R6, 0x7772, RZ ;  /* 0x0000777206177816 */ /* 0x000fe200000000ff */
[----:B------:R0:W-:Y:S04]  /*6cc10*/  @P4 STG.E.U8 desc[UR32][R8.64], R21 ;  /* 0x0000001508004986 */ /* 0x0001e8000c101120 */
[----:B------:R1:W-:Y:S01]  /*6cc20*/  @P3 STG.E.U8 desc[UR32][R10.64], R22 ;  /* 0x000000160a003986 */ /* 0x0003e2000c101120 */
[----:B------:R-:W-:Y:S01]  /*6cc30*/  ISETP.LT.AND P3, PT, R28, UR8, !P2 ;  /* 0x000000081c007c0c */ /* 0x000fe2000d761270 */
[----:B------:R-:W-:Y:S02]  /*6cc40*/  ULDC UR8, c[0x0][0x228] ;  /* 0x00008a0000087ab9 */ /* 0x000fe40000000800 */
[----:B------:R2:W-:Y:S01]  /*6cc50*/  @P5 STG.E.U8 desc[UR32][R12.64], R23 ;  /* 0x000000170c005986 */ /* 0x0005e2000c101120 */
[C---:B0-----:R-:W-:Y:S01]  /*6cc60*/  VIADD R21, R14.reuse, UR4 ;  /* 0x000000040e157c36 */ /* 0x041fe20008000000 */
[----:B------:R-:W-:Y:S01]  /*6cc70*/  IADD3 R8, P2, R14, R18, RZ ;  /* 0x000000120e087210 */ /* 0x000fe20007f5e0ff */
[----:B------:R-:W-:Y:S01]  /*6cc80*/  ULDC UR4, c[0x0][0x248] ;  /* 0x0000920000047ab9 */ /* 0x000fe20000000800 */
[----:B-1----:R-:W-:-:S02]  /*6cc90*/  VIADD R11, R7, 0x1f ;  /* 0x0000001f070b7836 */ /* 0x002fc40000000000 */
[----:B------:R-:W-:Y:S02]  /*6cca0*/  SHF.R.S32.HI R14, RZ, 0x1f, R21 ;  /* 0x0000001fff0e7819 */ /* 0x000fe40000011415 */
[----:B------:R-:W-:Y:S01]  /*6ccb0*/  IADD3 R10, P5, R21, R0, RZ ;  /* 0x00000000150a7210 */ /* 0x000fe20007fbe0ff */
[----:B------:R-:W-:Y:S01]  /*6ccc0*/  IMAD.X R9, R15, 0x1, R16, P2 ;  /* 0x000000010f097824 */ /* 0x000fe200010e0610 */
[----:B------:R-:W-:Y:S01]  /*6ccd0*/  ISETP.LT.AND P4, PT, R24, UR10, !P1 ;  /* 0x0000000a18007c0c */ /* 0x000fe2000cf81270 */
[----:B------:R-:W-:Y:S01]  /*6cce0*/  ULDC UR10, c[0x0][0x228] ;  /* 0x00008a00000a7ab9 */ /* 0x000fe20000000800 */
[----:B------:R-:W-:Y:S01]  /*6ccf0*/  ISETP.GE.AND P2, PT, R11, UR6, PT ;  /* 0x000000060b007c0c */ /* 0x000fe2000bf46270 */
[----:B------:R-:W-:Y:S01]  /*6cd00*/  IMAD.X R11, R14, 0x1, R2, P5 ;  /* 0x000000010e0b7824 */ /* 0x000fe200028e0602 */
[----:B--2---:R-:W-:Y:S01]  /*6cd10*/  IADD3 R12, P5, R21, R3, RZ ;  /* 0x00000003150c7210 */ /* 0x004fe20007fbe0ff */
[----:B------:R-:W-:Y:S01]  /*6cd20*/  ULDC UR6, c[0x0][0x228] ;  /* 0x00008a0000067ab9 */ /* 0x000fe20000000800 */
[----:B------:R-:W-:-:S03]  /*6cd30*/  PRMT R15, R6, 0x7773, RZ ;  /* 0x00007773060f7816 */ /* 0x000fc600000000ff */
[----:B------:R-:W-:Y:S02]  /*6cd40*/  IMAD.X R13, R14, 0x1, R20, P5 ;  /* 0x000000010e0d7824 */ /* 0x000fe400028e0614 */
[----:B------:R0:W-:Y:S01]  /*6cd50*/  @P3 STG.E.U8 desc[UR32][R8.64], R15 ;  /* 0x0000000f08003986 */ /* 0x0001e2000c101120 */
[C---:B---3--:R-:W-:Y:S02]  /*6cd60*/  PRMT R23, R4.reuse, 0x7770, RZ ;  /* 0x0000777004177816 */ /* 0x048fe400000000ff */
[----:B------:R-:W-:-:S03]  /*6cd70*/  PRMT R22, R4, 0x7771, RZ ;  /* 0x0000777104167816 */ /* 0x000fc600000000ff */
[----:B------:R-:W-:Y:S04]  /*6cd80*/  @P4 STG.E.U8 desc[UR32][R10.64], R23 ;  /* 0x000000170a004986 */ /* 0x000fe8000c101120 */
[----:B------:R1:W-:Y:S01]  /*6cd90*/  @P6 STG.E.U8 desc[UR32][R12.64], R22 ;  /* 0x000000160c006986 */ /* 0x0003e2000c101120 */
[----:B------:R-:W-:Y:S01]  /*6cda0*/  ISETP.LT.AND P3, PT, R27, UR6, !P1 ;  /* 0x000000061b007c0c */ /* 0x000fe2000cf61270 */
[----:B------:R-:W-:Y:S01]  /*6cdb0*/  ULDC UR6, c[0x0][0x228] ;  /* 0x00008a0000067ab9 */ /* 0x000fe20000000800 */
[----:B------:R-:W-:Y:S01]  /*6cdc0*/  ISETP.LT.AND P1, PT, R28, UR8, !P1 ;  /* 0x000000081c007c0c */ /* 0x000fe2000cf21270 */
[C---:B0-----:R-:W-:Y:S01]  /*6cdd0*/  VIADD R15, R21.reuse, UR4 ;  /* 0x00000004150f7c36 */ /* 0x041fe20008000000 */
[C---:B-1----:R-:W-:Y:S01]  /*6cde0*/  PRMT R22, R4.reuse, 0x7773, RZ ;  /* 0x0000777304167816 */ /* 0x042fe200000000ff */
[----:B------:R-:W-:Y:S01]  /*6cdf0*/  ULDC UR8, c[0x0][0x228] ;  /* 0x00008a0000087ab9 */ /* 0x000fe20000000800 */
[----:B------:R-:W-:Y:S01]  /*6ce00*/  PRMT R13, R4, 0x7772, RZ ;  /* 0x00007772040d7816 */ /* 0x000fe200000000ff */
[----:B------:R-:W-:Y:S01]  /*6ce10*/  ULDC UR4, c[0x0][0x22c] ;  /* 0x00008b0000047ab9 */ /* 0x000fe20000000800 */
[----:B------:R-:W2:Y:S01]  /*6ce20*/  LDL.LU R4, [R1+0x70] ;  /* 0x0000700001047983 */ /* 0x000ea20000300800 */
[----:B------:R-:W-:-:S02]  /*6ce30*/  IADD3 R10, P6, R21, R19, RZ ;  /* 0x00000013150a7210 */ /* 0x000fc40007fde0ff */
[----:B------:R-:W-:-:S03]  /*6ce40*/  IADD3 R8, P5, R21, R18, RZ ;  /* 0x0000001215087210 */ /* 0x000fc60007fbe0ff */
[C---:B------:R-:W-:Y:S02]  /*6ce50*/  IMAD.X R11, R14.reuse, 0x1, R17, P6 ;  /* 0x000000010e0b7824 */ /* 0x040fe400030e0611 */
[----:B------:R-:W-:Y:S01]  /*6ce60*/  IMAD.X R9, R14, 0x1, R16, P5 ;  /* 0x000000010e097824 */ /* 0x000fe200028e0610 */
[C---:B----4-:R-:W-:Y:S02]  /*6ce70*/  PRMT R14, R5.reuse, 0x7771, RZ ;  /* 0x00007771050e7816 */ /* 0x050fe400000000ff */
[----:B------:R0:W-:Y:S01]  /*6ce80*/  @P3 STG.E.U8 desc[UR32][R10.64], R13 ;  /* 0x0000000d0a003986 */ /* 0x0001e2000c101120 */
[----:B------:R-:W-:-:S03]  /*6ce90*/  PRMT R23, R5, 0x7772, RZ ;  /* 0x0000777205177816 */ /* 0x000fc600000000ff */
[----:B------:R1:W-:Y:S01]  /*6cea0*/  @P1 STG.E.U8 desc[UR32][R8.64], R22 ;  /* 0x0000001608001986 */ /* 0x0003e2000c101120 */
[C---:B0-----:R-:W-:Y:S02]  /*6ceb0*/  PRMT R10, R5.reuse, 0x7770, RZ ;  /* 0x00007770050a7816 */ /* 0x041fe400000000ff */
[----:B-1----:R-:W-:Y:S02]  /*6cec0*/  PRMT R22, R5, 0x7773, RZ ;  /* 0x0000777305167816 */ /* 0x002fe400000000ff */
[----:B------:R-:W3:Y:S04]  /*6ced0*/  LDL.LU R5, [R1+0x60] ;  /* 0x0000600001057983 */ /* 0x000ee80000300800 */
[----:B------:R-:W4:Y:S01]  /*6cee0*/  LDL.LU R6, [R1+0x74] ;  /* 0x0000740001067983 */ /* 0x000f220000300800 */
[----:B------:R-:W-:Y:S01]  /*6cef0*/  ISETP.LT.AND P4, PT, R24, UR6, !P2 ;  /* 0x0000000618007c0c */ /* 0x000fe2000d781270 */
[----:B------:R-:W-:Y:S01]  /*6cf00*/  ULDC UR6, c[0x0][0x228] ;  /* 0x00008a0000067ab9 */ /* 0x000fe20000000800 */
[----:B------:R-:W-:-:S02]  /*6cf10*/  SHF.R.S32.HI R21, RZ, 0x1f, R15 ;  /* 0x0000001fff157819 */ /* 0x000fc4000001140f */
[----:B------:R-:W-:Y:S01]  /*6cf20*/  IADD3 R12, P6, R15, R0, RZ ;  /* 0x000000000f0c7210 */ /* 0x000fe20007fde0ff */
[----:B------:R-:W-:Y:S01]  /*6cf30*/  VIADD R9, R7, 0x20 ;  /* 0x0000002007097836 */ /* 0x000fe20000000000 */
[----:B------:R-:W-:Y:S01]  /*6cf40*/  IADD3 R8, P3, R15, R3, RZ ;  /* 0x000000030f087210 */ /* 0x000fe20007f7e0ff */
[----:B------:R-:W4:Y:S02]  /*6cf50*/  LDL.LU R25, [R1+0x68] ;  /* 0x0000680001197983 */ /* 0x000f240000300800 */
[----:B------:R-:W-:Y:S01]  /*6cf60*/  IMAD.X R13, R21, 0x1, R2, P6 ;  /* 0x00000001150d7824 */ /* 0x000fe200030e0602 */
[----:B------:R-:W-:Y:S01]  /*6cf70*/  ISETP.LT.AND P5, PT, R26, UR6, !P2 ;  /* 0x000000061a007c0c */ /* 0x000fe2000d7a1270 */
[----:B------:R-:W-:Y:S01]  /*6cf80*/  ULDC UR6, c[0x0][0x228] ;  /* 0x00008a0000067ab9 */ /* 0x000fe20000000800 */
[----:B------:R-:W-:Y:S01]  /*6cf90*/  ISETP.GE.AND P1, PT, R9, UR4, PT ;  /* 0x0000000409007c0c */ /* 0x000fe2000bf26270 */
[----:B------:R-:W4:Y:S04]  /*6cfa0*/  LDL.LU R29, [R1+0x90] ;  /* 0x00009000011d7983 */ /* 0x000f280000300800 */
[----:B------:R0:W-:Y:S01]  /*6cfb0*/  @P4 STG.E.U8 desc[UR32][R12.64], R10 ;  /* 0x0000000a0c004986 */ /* 0x0001e2000c101120 */
[----:B------:R-:W-:Y:S01]  /*6cfc0*/  ISETP.LT.AND P4, PT, R27, UR8, !P2 ;  /* 0x000000081b007c0c */ /* 0x000fe2000d781270 */
[----:B------:R-:W-:Y:S01]  /*6cfd0*/  IMAD.X R9, R21, 0x1, R20, P3 ;  /* 0x0000000115097824 */ /* 0x000fe200018e0614 */
[----:B------:R-:W-:Y:S01]  /*6cfe0*/  ISETP.LT.AND P2, PT, R28, UR10, !P2 ;  /* 0x0000000a1c007c0c */ /* 0x000fe2000d741270 */
[----:B------:R-:W-:Y:S01]  /*6cff0*/  ULDC UR4, c[0x0][0x248] ;  /* 0x0000920000047ab9 */ /* 0x000fe20000000800 */
[----:B------:R-:W-:Y:S01]  /*6d000*/  ULDC UR8, c[0x0][0x228] ;  /* 0x00008a0000087ab9 */ /* 0x000fe20000000800 */
[----:B------:R-:W-:Y:S01]  /*6d010*/  ULDC UR10, c[0x0][0x228] ;  /* 0x00008a00000a7ab9 */ /* 0x000fe20000000800 */
[----:B0-----:R-:W-:-:S02]  /*6d020*/  IADD3 R10, P6, R15, R19, RZ ;  /* 0x000000130f0a7210 */ /* 0x001fc40007fde0ff */
[----:B------:R-:W-:-:S03]  /*6d030*/  IADD3 R12, P3, R15, R18, RZ ;  /* 0x000000120f0c7210 */ /* 0x000fc60007f7e0ff */
[C---:B------:R-:W-:Y:S01]  /*6d040*/  IMAD.X R11, R21.reuse, 0x1, R17, P6 ;  /* 0x00000001150b7824 */ /* 0x040fe200030e0611 */
[----:B------:R0:W-:Y:S01]  /*6d050*/  @P5 STG.E.U8 desc[UR32][R8.64], R14 ;  /* 0x0000000e08005986 */ /* 0x0001e2000c101120 */
[----:B------:R-:W-:Y:S01]  /*6d060*/  IMAD.X R13, R21, 0x1, R16, P3 ;  /* 0x00000001150d7824 */ /* 0x000fe200018e0610 */
[----:B------:R-:W-:Y:S01]  /*6d070*/  ISETP.LT.AND P3, PT, R26, UR8, !P1 ;  /* 0x000000081a007c0c */ /* 0x000fe2000cf61270 */
[----:B------:R-:W-:Y:S01]  /*6d080*/  ULDC UR8, c[0x0][0x228] ;  /* 0x00008a0000087ab9 */ /* 0x000fe20000000800 */
[----:B------:R1:W-:Y:S01]  /*6d090*/  @P4 STG.E.U8 desc[UR32][R10.64], R23 ;  /* 0x000000170a004986 */ /* 0x0003e2000c101120 */
[----:B------:R-:W-:Y:S01]  /*6d0a0*/  ISETP.LT.AND P4, PT, R24, UR6, !P1 ;  /* 0x0000000618007c0c */ /* 0x000fe2000cf81270 */
[----:B------:R-:W-:Y:S01]  /*6d0b0*/  ULDC UR6, c[0x0][0x22c] ;  /* 0x00008b0000067ab9 */ /* 0x000fe20000000800 */
[----:B0-----:R-:W-:Y:S01]  /*6d0c0*/  VIADD R14, R15, UR4 ;  /* 0x000000040f0e7c36 */ /* 0x001fe20008000000 */
[----:B------:R0:W-:Y:S01]  /*6d0d0*/  @P2 STG.E.U8 desc[UR32][R12.64], R22 ;  /* 0x000000160c002986 */ /* 0x0001e2000c101120 */
[----:B------:R-:W-:Y:S01]  /*6d0e0*/  ISETP.LT.AND P5, PT, R27, UR10, !P1 ;  /* 0x0000000a1b007c0c */ /* 0x000fe2000cfa1270 */
[----:B------:R-:W-:Y:S01]  /*6d0f0*/  ULDC UR4, c[0x0][0x22c] ;  /* 0x00008b0000047ab9 */ /* 0x000fe20000000800 */
[----:B------:R-:W-:Y:S01]  /*6d100*/  ULDC UR10, c[0x0][0x228] ;  /* 0x00008a00000a7ab9 */ /* 0x000fe20000000800 */
[----:B------:R-:W-:-:S02]  /*6d110*/  SHF.R.S32.HI R15, RZ, 0x1f, R14 ;  /* 0x0000001fff0f7819 */ /* 0x000fc4000001140e */
[C---:B------:R-:W-:Y:S02]  /*6d120*/  IADD3 R8, P6, R14.reuse, R0, RZ ;  /* 0x000000000e087210 */ /* 0x040fe40007fde0ff */
[----:B-1----:R-:W-:-:S03]  /*6d130*/  IADD3 R10, P2, R14, R3, RZ ;  /* 0x000000030e0a7210 */ /* 0x002fc60007f5e0ff */
[----:B------:R-:W-:Y:S02]  /*6d140*/  IMAD.X R9, R15, 0x1, R2, P6 ;  /* 0x000000010f097824 */ /* 0x000fe400030e0602 */
[----:B0-----:R-:W-:Y:S01]  /*6d150*/  VIADD R13, R7, 0x21 ;  /* 0x00000021070d7836 */ /* 0x001fe20000000000 */
[----:B------:R-:W-:Y:S01]  /*6d160*/  IADD3 R12, P6, R14, R19, RZ ;  /* 0x000000130e0c7210 */ /* 0x000fe20007fde0ff */
[----:B------:R-:W-:-:S03]  /*6d170*/  IMAD.X R11, R15, 0x1, R20, P2 ;  /* 0x000000010f0b7824 */ /* 0x000fc600010e0614 */
[----:B------:R-:W-:Y:S01]  /*6d180*/  ISETP.GE.AND P2, PT, R13, UR4, PT ;  /* 0x000000040d007c0c */ /* 0x000fe2000bf46270 */
[----:B------:R-:W-:Y:S01]  /*6d190*/  ULDC UR4, c[0x0][0x248] ;  /* 0x0000920000047ab9 */ /* 0x000fe20000000800 */
[----:B------:R-:W-:Y:S01]  /*6d1a0*/  IMAD.X R13, R15, 0x1, R17, P6 ;  /* 0x000000010f0d7824 */ /* 0x000fe200030e0611 */
[C---:B--2---:R-:W-:Y:S02]  /*6d1b0*/  PRMT R21, R4.reuse, 0x7770, RZ ;  /* 0x0000777004157816 */ /* 0x044fe400000000ff */
[C---:B------:R-:W-:Y:S02]  /*6d1c0*/  PRMT R22, R4.reuse, 0x7771, RZ ;  /* 0x0000777104167816 */ /* 0x040fe400000000ff */
[----:B------:R-:W-:Y:S01]  /*6d1d0*/  PRMT R23, R4, 0x7772, RZ ;  /* 0x0000777204177816 */ /* 0x000fe200000000ff */
[----:B------:R0:W-:Y:S04]  /*6d1e0*/  @P4 STG.E.U8 desc[UR32][R8.64], R21 ;  /* 0x0000001508004986 */ /* 0x0001e8000c101120 */
[----:B------:R1:W-:Y:S01]  /*6d1f0*/  @P3 STG.E.U8 desc[UR32][R10.64], R22 ;  /* 0x000000160a003986 */ /* 0x0003e2000c101120 */
[----:B------:R-:W-:Y:S01]  /*6d200*/  ISETP.LT.AND P3, PT, R28, UR8, !P1 ;  /* 0x000000081c007c0c */ /* 0x000fe2000cf61270 */
[----:B------:R-:W-:Y:S01]  /*6d210*/  ULDC UR8, c[0x0][0x228] ;  /* 0x00008a0000087ab9 */ /* 0x000fe20000000800 */
[----:B------:R-:W-:Y:S01]  /*6d220*/  ISETP.LT.AND P4, PT, R24, UR10, !P2 ;  /* 0x0000000a18007c0c */ /* 0x000fe2000d781270 */
        /* <DEDUP_REMOVED lines=8> */
[----:B--2---:R-:W-:Y:S01]  /*6d2b0*/  VIADD R13, R7, 0x22 ;  /* 0x00000022070d7836 */ /* 0x004fe20000000000 */
[----:B------:R-:W-:Y:S01]  /*6d2c0*/  ULDC UR12, c[0x0][0x228] ;  /* 0x00008a00000c7ab9 */ /* 0x000fe20000000800 */
[----:B------:R-:W-:Y:S01]  /*6d2d0*/  IMAD.X R9, R15, 0x1, R16, P6 ;  /* 0x000000010f097824 */ /* 0x000fe200030e0610 */
[----:B------:R-:W-:Y:S02]  /*6d2e0*/  IADD3 R12, P6, R21, R3, RZ ;  /* 0x00000003150c7210 */ /* 0x000fe40007fde0ff */
[----:B------:R-:W-:Y:S01]  /*6d2f0*/  PRMT R15, R4, 0x7773, RZ ;  /* 0x00007773040f7816 */ /* 0x000fe200000000ff */
[C---:B------:R-:W-:Y:S01]  /*6d300*/  IMAD.X R11, R14.reuse, 0x1, R2, P1 ;  /* 0x000000010e0b7824 */ /* 0x040fe200008e0602 */
[----:B------:R-:W-:Y:S01]  /*6d310*/  ISETP.GE.AND P1, PT, R13, UR6, PT ;  /* 0x000000060d007c0c */ /* 0x000fe2000bf26270 */
[----:B------:R-:W-:Y:S01]  /*6d320*/  ULDC UR6, c[0x0][0x228] ;  /* 0x00008a0000067ab9 */ /* 0x000fe20000000800 */
[C---:B---3--:R-:W-:Y:S01]  /*6d330*/  PRMT R22, R5.reuse, 0x7770, RZ ;  /* 0x0000777005167816 */ /* 0x048fe200000000ff */
[----:B------:R-:W-:Y:S01]  /*6d340*/  IMAD.X R13, R14, 0x1, R20, P6 ;  /* 0x000000010e0d7824 */ /* 0x000fe200030e0614 */
        /* <DEDUP_REMOVED lines=10> */
[C---:B0-----:R-:W-:Y:S01]  /*6d3f0*/  IADD3 R8, P6, R21.reuse, R19, RZ ;  /* 0x0000001315087210 */ /* 0x041fe20007fde0ff */
[C---:B------:R-:W-:Y:S01]  /*6d400*/  VIADD R15, R21.reuse, UR4 ;  /* 0x00000004150f7c36 */ /* 0x040fe20008000000 */
[----:B------:R-:W3:Y:S01]  /*6d410*/  LDL.LU R4, [R1+0x22c4] ;  /* 0x0022c40001047983 */ /* 0x000ee20000300800 */
[----:B------:R-:W-:Y:S01]  /*6d420*/  ULDC UR4, c[0x0][0x22c] ;  /* 0x00008b0000047ab9 */ /* 0x000fe20000000800 */
[----:B-1----:R-:W-:Y:S01]  /*6d430*/  IADD3 R10, P5, R21, R18, RZ ;  /* 0x00000012150a7210 */ /* 0x002fe20007fbe0ff */
[----:B------:R-:W-:Y:S01]  /*6d440*/  IMAD.X R9, R14, 0x1, R17, P6 ;  /* 0x000000010e097824 */ /* 0x000fe200030e0611 */
[----:B------:R-:W-:-:S02]  /*6d450*/  SHF.R.S32.HI R21, RZ, 0x1f, R15 ;  /* 0x0000001fff157819 */ /* 0x000fc4000001140f */
[----:B--2---:R-:W-:Y:S01]  /*6d460*/  PRMT R13, R5, 0x7772, RZ ;  /* 0x00007772050d7816 */ /* 0x004fe200000000ff */
[----:B------:R-:W-:Y:S01]  /*6d470*/  IMAD.X R11, R14, 0x1, R16, P5 ;  /* 0x000000010e0b7824 */ /* 0x000fe200028e0610 */
[----:B------:R-:W-:Y:S02]  /*6d480*/  IADD3 R12, P6, R15, R0, RZ ;  /* 0x000000000f0c7210 */ /* 0x000fe40007fde0ff */
[----:B------:R-:W-:Y:S01]  /*6d490*/  PRMT R14, R5, 0x7773, RZ ;  /* 0x00007773050e7816 */ /* 0x000fe200000000ff */
[----:B------:R0:W-:Y:S04]  /*6d4a0*/  @P3 STG.E.U8 desc[UR32][R8.64], R13 ;  /* 0x0000000d08003986 */ /* 0x0001e8000c101120 */
[----:B------:R-:W2:Y:S04]  /*6d4b0*/  LDL.LU R5, [R1+0x64] ;  /* 0x0000640001057983 */ /* 0x000ea80000300800 */
[----:B------:R1:W-:Y:S01]  /*6d4c0*/  @P2 STG.E.U8 desc[UR32][R10.64], R14 ;  /* 0x0000000e0a002986 */ /* 0x0003e2000c101120 */
[----:B0-----:R-:W-:Y:S01]  /*6d4d0*/  IMAD.X R13, R21, 0x1, R2, P6 ;  /* 0x00000001150d7824 */ /* 0x001fe200030e0602 */
[----:B----4-:R-:W-:-:S05]  /*6d4e0*/  PRMT R8, R6, 0x7770, RZ ;  /* 0x0000777006087816 */ /* 0x010fca00000000ff */
        /* <DEDUP_REMOVED lines=20> */
[----:B------:R0:W-:Y:S04]  /*6d630*/  @P3 STG.E.U8 desc[UR32][R8.64], R14 ;  /* 0x0000000e08003986 */ /* 0x0001e8000c101120 */
[----:B------:R1:W-:Y:S01]  /*6d640*/  @P4 STG.E.U8 desc[UR32][R10.64], R21 ;  /* 0x000000150a004986 */ /* 0x0003e2000c101120 */
[----:B------:R-:W-:Y:S01]  /*6d650*/  ISETP.LT.AND P4, PT, R24, UR6, !P2 ;  /* 0x0000000618007c0c */ /* 0x000fe2000d781270 */
[----:B------:R-:W-:Y:S01]  /*6d660*/  ULDC UR6, c[0x0][0x22c] ;  /* 0x00008b0000067ab9 */ /* 0x000fe20000000800 */
[----:B0-----:R-:W-:Y:S01]  /*6d670*/  VIADD R14, R15, UR4 ;  /* 0x000000040f0e7c36 */ /* 0x001fe20008000000 */
[----:B------:R0:W-:Y:S01]  /*6d680*/  @P1 STG.E.U8 desc[UR32][R12.64], R22 ;  /* 0x000000160c001986 */ /* 0x0001e2000c101120 */
[----:B------:R-:W-:Y:S01]  /*6d690*/  ISETP.LT.AND P1, PT, R26, UR8, !P2 ;  /* 0x000000081a007c0c */ /* 0x000fe2000d721270 */
[----:B------:R-:W-:Y:S01]  /*6d6a0*/  ULDC UR4, c[0x0][0x22c] ;  /* 0x00008b0000047ab9 */ /* 0x000fe20000000800 */
[----:B------:R-:W-:Y:S01]  /*6d6b0*/  ISETP.LT.AND P5, PT, R27, UR10, !P2 ;  /* 0x0000000a1b007c0c */ /* 0x000fe2000d7a1270 */
[----:B------:R-:W-:Y:S01]  /*6d6c0*/  ULDC UR8, c[0x0][0x228] ;  /* 0x00008a0000087ab9 */ /* 0x000fe20000000800 */
[----:B------:R-:W-:Y:S01]  /*6d6d0*/  SHF.R.S32.HI R15, RZ, 0x1f, R14 ;  /* 0x0000001fff0f7819 */ /* 0x000fe2000001140e */
[----:B------:R-:W-:Y:S01]  /*6d6e0*/  ULDC UR10, c[0x0][0x228] ;  /* 0x00008a00000a7ab9 */ /* 0x000fe20000000800 */
[----:B------:R-:W-:-:S02]  /*6d6f0*/  IADD3 R8, P6, R14, R0, RZ ;  /* 0x000000000e087210 */ /* 0x000fc40007fde0ff */
[C---:B-1----:R-:W-:Y:S01]  /*6d700*/  IADD3 R10, P3, R14.reuse, R3, RZ ;  /* 0x000000030e0a7210 */ /* 0x042fe20007f7e0ff */
[----:B0-----:R-:W-:Y:S02]  /*6d710*/  VIADD R13, R7, 0x24 ;  /* 0x00000024070d7836 */ /* 0x001fe40000000000 */
        /* <DEDUP_REMOVED lines=8> */
[----:B--2---:R-:W-:-:S02]  /*6d7a0*/  PRMT R21, R5, 0x7770, RZ ;  /* 0x0000777005157816 */ /* 0x004fc400000000ff */
[C---:B------:R-:W-:Y:S02]  /*6d7b0*/  PRMT R22, R5.reuse, 0x7771, RZ ;  /* 0x0000777105167816 */ /* 0x040fe400000000ff */
        /* <DEDUP_REMOVED lines=20> */
[----:B------:R-:W-:Y:S01]  /*6d900*/  ULDC UR6, c[0x0][0x228] ;  /* 0x00008a0000067ab9 */ /* 0x000fe20000000800 */
[----:B------:R0:W-:Y:S01]  /*6d910*/  @P2 STG.E.U8 desc[UR32][R8.64], R15 ;  /* 0x0000000f08002986 */ /* 0x0001e2000c101120 */
[----:B------:R-:W-:Y:S01]  /*6d920*/  ISETP.LT.AND P2, PT, R27, UR6, !P3 ;  /* 0x000000061b007c0c */ /* 0x000fe2000df41270 */
[----:B------:R-:W-:Y:S01]  /*6d930*/  ULDC UR6, c[0x0][0x228] ;  /* 0x00008a0000067ab9 */ /* 0x000fe20000000800 */
[C---:B----4-:R-:W-:Y:S01]  /*6d940*/  PRMT R22, R6.reuse, 0x7770, RZ ;  /* 0x0000777006167816 */ /* 0x050fe200000000ff */
[----:B------:R-:W2:Y:S01]  /*6d950*/  LDL.LU R5, [R1+0x22c0] ;  /* 0x0022c00001057983 */ /* 0x000ea20000300800 */
[----:B------:R-:W-:-:S03]  /*6d960*/  PRMT R23, R6, 0x7771, RZ ;  /* 0x0000777106177816 */ /* 0x000fc600000000ff */
[----:B------:R1:W-:Y:S01]  /*6d970*/  @P4 STG.E.U8 desc[UR32][R10.64], R22 ;  /* 0x000000160a004986 */ /* 0x0003e2000c101120 */
[C---:B0-----:R-:W-:Y:S01]  /*6d980*/  IADD3 R8, P6, R21.reuse, R19, RZ ;  /* 0x0000001315087210 */ /* 0x041fe20007fde0ff */
[C---:B------:R-:W-:Y:S01]  /*6d990*/  VIADD R15, R21.reuse, UR4 ;  /* 0x00000004150f7c36 */ /* 0x040fe20008000000 */
[----:B------:R-:W-:Y:S01]  /*6d9a0*/  ISETP.LT.AND P3, PT, R28, UR8, !P3 ;  /* 0x000000081c007c0c */ /* 0x000fe2000df61270 */
[----:B------:R0:W-:Y:S01]  /*6d9b0*/  @P5 STG.E.U8 desc[UR32][R12.64], R23 ;  /* 0x000000170c005986 */ /* 0x0001e2000c101120 */
[----:B------:R-:W-:Y:S01]  /*6d9c0*/  ISETP.LT.AND P4, PT, R24, UR6, !P1 ;  /* 0x0000000618007c0c */ /* 0x000fe2000cf81270 */
[----:B------:R-:W-:Y:S01]  /*6d9d0*/  IMAD.X R9, R14, 0x1, R17, P6 ;  /* 0x000000010e097824 */ /* 0x000fe200030e0611 */
[----:B------:R-:W-:Y:S01]  /*6d9e0*/  ULDC UR4, c[0x0][0x22c] ;  /* 0x00008b0000047ab9 */ /* 0x000fe20000000800 */
[----:B------:R-:W-:Y:S01]  /*6d9f0*/  ULDC UR6, c[0x0][0x228] ;  /* 0x00008a0000067ab9 */ /* 0x000fe20000000800 */
[----:B------:R-:W-:Y:S01]  /*6da00*/  ULDC UR8, c[0x0][0x228] ;  /* 0x00008a0000087ab9 */ /* 0x000fe20000000800 */
[----:B-1----:R-:W-:-:S02]  /*6da10*/  IADD3 R10, P5, R21, R18, RZ ;  /* 0x00000012150a7210 */ /* 0x002fc40007fbe0ff */
[----:B------:R-:W-:Y:S02]  /*6da20*/  SHF.R.S32.HI R21, RZ, 0x1f, R15 ;  /* 0x0000001fff157819 */ /* 0x000fe4000001140f */
[----:B0-----:R-:W-:Y:S01]  /*6da30*/  PRMT R13, R6, 0x7772, RZ ;  /* 0x00007772060d7816 */ /* 0x001fe200000000ff */
[----:B------:R-:W-:Y:S01]  /*6da40*/  IMAD.X R11, R14, 0x1, R16, P5 ;  /* 0x000000010e0b7824 */ /* 0x000fe200028e0610 */
[----:B------:R-:W-:Y:S02]  /*6da50*/  IADD3 R12, P6, R15, R0, RZ ;  /* 0x000000000f0c7210 */ /* 0x000fe40007fde0ff */
[----:B------:R-:W-:Y:S02]  /*6da60*/  PRMT R14, R6, 0x7773, RZ ;  /* 0x00007773060e7816 */ /* 0x000fe400000000ff */
[----:B------:R-:W4:Y:S04]  /*6da70*/  LDL.LU R6, [R1+0x7c] ;  /* 0x00007c0001067983 */ /* 0x000f280000300800 */
[----:B------:R0:W-:Y:S04]  /*6da80*/  @P2 STG.E.U8 desc[UR32][R8.64], R13 ;  /* 0x0000000d08002986 */ /* 0x0001e8000c101120 */
[----:B------:R1:W-:Y:S01]  /*6da90*/  @P3 STG.E.U8 desc[UR32][R10.64], R14 ;  /* 0x0000000e0a003986 */ /* 0x0003e2000c101120 */
[----:B0-----:R-:W-:Y:S01]  /*6daa0*/  IMAD.X R13, R21, 0x1, R2, P6 ;  /* 0x00000001150d7824 */ /* 0x001fe200030e0602 */
[----:B------:R-:W-:Y:S01]  /*6dab0*/  PRMT R8, R25, 0x7770, RZ ;  /* 0x0000777019087816 */ /* 0x000fe200000000ff */
[----:B-1----:R-:W-:-:S04]  /*6dac0*/  VIADD R11, R7, 0x26 ;  /* 0x00000026070b7836 */ /* 0x002fc80000000000 */
[----:B------:R0:W-:Y:S01]  /*6dad0*/  @P4 STG.E.U8 desc[UR32][R12.64], R8 ;  /* 0x000000080c004986 */ /* 0x0001e2000c101120 */
[----:B------:R-:W-:Y:S02]  /*6dae0*/  IADD3 R10, P5, R15, R19, RZ ;  /* 0x000000130f0a7210 */ /* 0x000fe40007fbe0ff */
[----:B------:R-:W-:Y:S02]  /*6daf0*/  PRMT R14, R25, 0x7771, RZ ;  /* 0x00007771190e7816 */ /* 0x000fe400000000ff */
[C---:B0-----:R-:W-:Y:S02]  /*6db00*/  IADD3 R8, P2, R15.reuse, R3, RZ ;  /* 0x000000030f087210 */ /* 0x041fe40007f5e0ff */
[----:B------:R-:W-:-:S03]  /*6db10*/  IADD3 R12, P6, R15, R18, RZ ;  /* 0x000000120f0c7210 */ /* 0x000fc60007fde0ff */
[----:B------:R-:W-:Y:S01]  /*6db20*/  IMAD.X R9, R21, 0x1, R20, P2 ;  /* 0x0000000115097824 */ /* 0x000fe200010e0614 */
[----:B------:R-:W-:Y:S01]  /*6db30*/  ISETP.GE.AND P2, PT, R11, UR4, PT ;  /* 0x000000040b007c0c */ /* 0x000fe2000bf46270 */
[----:B------:R-:W-:Y:S01]  /*6db40*/  IMAD.X R11, R21, 0x1, R17, P5 ;  /* 0x00000001150b7824 */ /* 0x000fe200028e0611 */
[----:B------:R-:W-:Y:S01]  /*6db50*/  PRMT R22, R25, 0x7773, RZ ;  /* 0x0000777319167816 */ /* 0x000fe200000000ff */
[----:B------:R-:W-:Y:S01]  /*6db60*/  IMAD.X R13, R21, 0x1, R16, P6 ;  /* 0x00000001150d7824 */ /* 0x000fe200030e0610 */
[----:B------:R-:W-:Y:S01]  /*6db70*/  PRMT R21, R25, 0x7772, RZ ;  /* 0x0000777219157816 */ /* 0x000fe200000000ff */
[----:B------:R-:W-:Y:S01]  /*6db80*/  ULDC UR4, c[0x0][0x248] ;  /* 0x0000920000047ab9 */ /* 0x000fe20000000800 */
[----:B------:R-:W3:Y:S01]  /*6db90*/  LDL.LU R25, [R1+0x6c] ;  /* 0x00006c0001197983 */ /* 0x000ee20000300800 */
        /* <DEDUP_REMOVED lines=31> */
[C---:B----4-:R-:W-:Y:S02]  /*6dd90*/  PRMT R21, R6.reuse, 0x7770, RZ ;  /* 0x0000777006157816 */ /* 0x050fe400000000ff */
        /* <DEDUP_REMOVED lines=10> */
[----:B------:R-:W-:Y:S01]  /*6de40*/  SHF.R.S32.HI R14, RZ, 0x1f, R21 ;  /* 0x0000001fff0e7819 */ /* 0x000fe20000011415 */
[----:B------:R-:W-:Y:S01]  /*6de50*/  IMAD.X R9, R15, 0x1, R16, P6 ;  /* 0x000000010f097824 */ /* 0x000fe200030e0610 */
[----:B-1----:R-:W-:Y:S01]  /*6de60*/  IADD3 R10, P1, R21, R0, RZ ;  /* 0x00000000150a7210 */ /* 0x002fe20007f3e0ff */
[----:B----4-:R-:W-:Y:S01]  /*6de70*/  VIADD R13, R7, 0x28 ;  /* 0x00000028070d7836 */ /* 0x010fe20000000000 */
[----:B------:R-:W-:Y:S02]  /*6de80*/  IADD3 R12, P6, R21, R3, RZ ;  /* 0x00000003150c7210 */ /* 0x000fe40007fde0ff */
[----:B------:R-:W-:Y:S01]  /*6de90*/  PRMT R15, R6, 0x7773, RZ ;  /* 0x00007773060f7816 */ /* 0x000fe200000000ff */
[C---:B------:R-:W-:Y:S01]  /*6dea0*/  IMAD.X R11, R14.reuse, 0x1, R2, P1 ;  /* 0x000000010e0b7824 */ /* 0x040fe200008e0602 */
[----:B------:R-:W-:Y:S01]  /*6deb0*/  ISETP.GE.AND P1, PT, R13, UR6, PT ;  /* 0x000000060d007c0c */ /* 0x000fe2000bf26270 */
[----:B------:R-:W-:Y:S01]  /*6dec0*/  IMAD.X R13, R14, 0x1, R20, P6 ;  /* 0x000000010e0d7824 */ /* 0x000fe200030e0614 */
[----:B------:R-:W4:Y:S01]  /*6ded0*/  LDL.LU R6, [R1+0x22bc] ;  /* 0x0022bc0001067983 */ /* 0x000f220000300800 */
[----:B------:R-:W-:-:S03]  /*6dee0*/  ULDC UR6, c[0x0][0x228] ;  /* 0x00008a0000067ab9 */ /* 0x000fc60000000800 */
[----:B------:R-:W-:Y:S01]  /*6def0*/  @P2 STG.E.U8 desc[UR32][R8.64], R15 ;  /* 0x0000000f08002986 */ /* 0x000fe2000c101120 */
[C---:B---3--:R-:W-:Y:S02]  /*6df00*/  PRMT R22, R25.reuse, 0x7770, RZ ;  /* 0x0000777019167816 */ /* 0x048fe400000000ff */
[----:B------:R-:W-:-:S03]  /*6df10*/  PRMT R23, R25, 0x7771, RZ ;  /* 0x0000777119177816 */ /* 0x000fc600000000ff */
[----:B------:R0:W-:Y:S04]  /*6df20*/  @P4 STG.E.U8 desc[UR32][R10.64], R22 ;  /* 0x000000160a004986 */ /* 0x0001e8000c101120 */
[----:B------:R1:W-:Y:S01]  /*6df30*/  @P5 STG.E.U8 desc[UR32][R12.64], R23 ;  /* 0x000000170c005986 */ /* 0x0003e2000c101120 */
[C---:B0-----:R-:W-:Y:S02]  /*6df40*/  PRMT R22, R25.reuse, 0x7773, RZ ;  /* 0x0000777319167816 */ /* 0x041fe400000000ff */
[----:B-1----:R-:W-:Y:S02]  /*6df50*/  PRMT R13, R25, 0x7772, RZ ;  /* 0x00007772190d7816 */ /* 0x002fe400000000ff */
[----:B------:R-:W3:Y:S01]  /*6df60*/  LDL.LU R25, [R1+0x94] ;  /* 0x0000940001197983 */ /* 0x000ee20000300800 */
[----:B------:R-:W-:Y:S01]  /*6df70*/  ISETP.LT.AND P2, PT, R27, UR6, !P3 ;  /* 0x000000061b007c0c */ /* 0x000fe2000df41270 */
[----:B------:R-:W-:Y:S01]  /*6df80*/  ULDC UR6, c[0x0][0x228] ;  /* 0x00008a0000067ab9 */ /* 0x000fe20000000800 */
[----:B------:R-:W-:Y:S01]  /*6df90*/  ISETP.LT.AND P3, PT, R28, UR8, !P3 ;  /* 0x000000081c007c0c */ /* 0x000fe2000df61270 */
[C---:B------:R-:W-:Y:S01]  /*6dfa0*/  VIADD R15, R21.reuse, UR4 ;  /* 0x00000004150f7c36 */ /* 0x040fe20008000000 */
[C---:B------:R-:W-:Y:S01]  /*6dfb0*/  IADD3 R10, P6, R21.reuse, R19, RZ ;  /* 0x00000013150a7210 */ /* 0x040fe20007fde0ff */
[----:B------:R-:W-:Y:S01]  /*6dfc0*/  ULDC UR8, c[0x0][0x228] ;  /* 0x00008a0000087ab9 */ /* 0x000fe20000000800 */
[----:B------:R-:W-:Y:S01]  /*6dfd0*/  IADD3 R8, P5, R21, R18, RZ ;  /* 0x0000001215087210 */ /* 0x000fe20007fbe0ff */
[----:B------:R-:W-:Y:S01]  /*6dfe0*/  ULDC UR4, c[0x0][0x22c] ;  /* 0x00008b0000047ab9 */ /* 0x000fe20000000800 */
[----:B------:R-:W-:Y:S01]  /*6dff0*/  ISETP.LT.AND P4, PT, R24, UR6, !P1 ;  /* 0x0000000618007c0c */ /* 0x000fe2000cf81270 */
[C---:B------:R-:W-:Y:S01]  /*6e000*/  IMAD.X R11, R14.reuse, 0x1, R17, P6 ;  /* 0x000000010e0b7824 */ /* 0x040fe200030e0611 */
[----:B------:R-:W-:Y:S01]  /*6e010*/  SHF.R.S32.HI R21, RZ, 0x1f, R15 ;  /* 0x0000001fff157819 */ /* 0x000fe2000001140f */
[----:B------:R-:W-:Y:S01]  /*6e020*/  IMAD.X R9, R14, 0x1, R16, P5 ;  /* 0x000000010e097824 */ /* 0x000fe200028e0610 */
[----:B------:R-:W-:Y:S01]  /*6e030*/  IADD3 R12, P6, R15, R0, RZ ;  /* 0x000000000f0c7210 */ /* 0x000fe20007fde0ff */
[----:B------:R-:W-:Y:S01]  /*6e040*/  ULDC UR6, c[0x0][0x228] ;  /* 0x00008a0000067ab9 */ /* 0x000fe20000000800 */
[----:B------:R0:W-:Y:S04]  /*6e050*/  @P2 STG.E.U8 desc[UR32][R10.64], R13 ;  /* 0x0000000d0a002986 */ /* 0x0001e8000c101120 */
[----:B------:R1:W-:Y:S01]  /*6e060*/  @P3 STG.E.U8 desc[UR32][R8.64], R22 ;  /* 0x0000001608003986 */ /* 0x0003e2000c101120 */
[----:B------:R-:W-:Y:S01]  /*6e070*/  ISETP.LT.AND P3, PT, R26, UR6, !P1 ;  /* 0x000000061a007c0c */ /* 0x000fe2000cf61270 */
[----:B------:R-:W-:Y:S01]  /*6e080*/  ULDC UR6, c[0x0][0x228] ;  /* 0x00008a0000067ab9 */ /* 0x000fe20000000800 */
[----:B0-----:R-:W-:Y:S01]  /*6e090*/  IMAD.X R13, R21, 0x1, R2, P6 ;  /* 0x00000001150d7824 */ /* 0x001fe200030e0602 */
[----:B------:R-:W-:Y:S01]  /*6e0a0*/  PRMT R10, R29, 0x7770, RZ ;  /* 0x000077701d0a7816 */ /* 0x000fe200000000ff */
[----:B------:R-:W-:Y:S01]  /*6e0b0*/  VIADD R11, R7, 0x29 ;  /* 0x00000029070b7836 */ /* 0x000fe20000000000 */
[----:B-1----:R-:W-:-:S03]  /*6e0c0*/  IADD3 R8, P2, R15, R3, RZ ;  /* 0x000000030f087210 */ /* 0x002fc60007f5e0ff */
[----:B------:R0:W-:Y:S01]  /*6e0d0*/  @P4 STG.E.U8 desc[UR32][R12.64], R10 ;  /* 0x0000000a0c004986 */ /* 0x0001e2000c101120 */
[----:B------:R-:W-:Y:S01]  /*6e0e0*/  ISETP.LT.AND P4, PT, R27, UR8, !P1 ;  /* 0x000000081b007c0c */ /* 0x000fe2000cf81270 */
[----:B------:R-:W-:Y:S01]  /*6e0f0*/  ULDC UR8, c[0x0][0x228] ;  /* 0x00008a0000087ab9 */ /* 0x000fe20000000800 */
[----:B------:R-:W-:Y:S01]  /*6e100*/  ISETP.LT.AND P1, PT, R28, UR10, !P1 ;  /* 0x0000000a1c007c0c */ /* 0x000fe2000cf21270 */
[----:B------:R-:W-:Y:S01]  /*6e110*/  IMAD.X R9, R21, 0x1, R20, P2 ;  /* 0x0000000115097824 */ /* 0x000fe200010e0614 */
[----:B------:R-:W-:Y:S01]  /*6e120*/  PRMT R14, R29, 0x7771, RZ ;  /* 0x000077711d0e7816 */ /* 0x000fe200000000ff */
[----:B------:R-:W-:Y:S01]  /*6e130*/  ULDC UR10, c[0x0][0x228] ;  /* 0x00008a00000a7ab9 */ /* 0x000fe20000000800 */
[----:B------:R-:W-:Y:S01]  /*6e140*/  ISETP.GE.AND P2, PT, R11, UR4, PT ;  /* 0x000000040b007c0c */ /* 0x000fe2000bf46270 */
[----:B------:R-:W-:Y:S01]  /*6e150*/  ULDC UR4, c[0x0][0x248] ;  /* 0x0000920000047ab9 */ /* 0x000fe20000000800 */
[C---:B0-----:R-:W-:Y:S02]  /*6e160*/  IADD3 R10, P5, R15.reuse, R19, RZ ;  /* 0x000000130f0a7210 */ /* 0x041fe40007fbe0ff */
[----:B------:R-:W-:Y:S01]  /*6e170*/  IADD3 R12, P6, R15, R18, RZ ;  /* 0x000000120f0c7210 */ /* 0x000fe20007fde0ff */
[----:B------:R0:W-:Y:S02]  /*6e180*/  @P3 STG.E.U8 desc[UR32][R8.64], R14 ;  /* 0x0000000e08003986 */ /* 0x0001e4000c101120 */
[----:B------:R-:W-:-:S02]  /*6e190*/  IMAD.X R11, R21, 0x1, R17, P5 ;  /* 0x00000001150b7824 */ /* 0x000fc400028e0611 */
[----:B------:R-:W-:Y:S01]  /*6e1a0*/  IMAD.X R13, R21, 0x1, R16, P6 ;  /* 0x00000001150d7824 */ /* 0x000fe200030e0610 */
[C---:B------:R-:W-:Y:S02]  /*6e1b0*/  PRMT R21, R29.reuse, 0x7772, RZ ;  /* 0x000077721d157816 */ /* 0x040fe400000000ff */
[----:B------:R-:W-:Y:S01]  /*6e1c0*/  PRMT R22, R29, 0x7773, RZ ;  /* 0x000077731d167816 */ /* 0x000fe200000000ff */
[----:B0-----:R-:W-:Y:S02]  /*6e1d0*/  VIADD R14, R15, UR4 ;  /* 0x000000040f0e7c36 */ /* 0x001fe40008000000 */
[----:B------:R0:W-:Y:S01]  /*6e1e0*/  @P4 STG.E.U8 desc[UR32][R10.64], R21 ;  /* 0x000000150a004986 */ /* 0x0001e2000c101120 */
[----:B------:R-:W-:Y:S01]  /*6e1f0*/  ISETP.LT.AND P4, PT, R24, UR6, !P2 ;  /* 0x0000000618007c0c */ /* 0x000fe2000d781270 */
[----:B------:R-:W-:Y:S01]  /*6e200*/  ULDC UR4, c[0x0][0x22c] ;  /* 0x00008b0000047ab9 */ /* 0x000fe20000000800 */
[----:B------:R-:W-:Y:S01]  /*6e210*/  ISETP.LT.AND P5, PT, R27, UR10, !P2 ;  /* 0x0000000a1b007c0c */ /* 0x000fe2000d7a1270 */
[----:B------:R1:W-:Y:S01]  /*6e220*/  @P1 STG.E.U8 desc[UR32][R12.64], R22 ;  /* 0x000000160c001986 */ /* 0x0003e2000c101120 */
[----:B------:R-:W-:Y:S01]  /*6e230*/  SHF.R.S32.HI R15, RZ, 0x1f, R14 ;  /* 0x0000001fff0f7819 */ /* 0x000fe2000001140e */
[----:B------:R-:W-:Y:S01]  /*6e240*/  ULDC UR10, c[0x0][0x228] ;  /* 0x00008a00000a7ab9 */ /* 0x000fe20000000800 */
[----:B------:R-:W-:Y:S01]  /*6e250*/  IADD3 R8, P6, R14, R0, RZ ;  /* 0x000000000e087210 */ /* 0x000fe20007fde0ff */
[----:B------:R-:W-:Y:S01]  /*6e260*/  ULDC UR6, c[0x0][0x22c] ;  /* 0x00008b0000067ab9 */ /* 0x000fe20000000800 */
[----:B------:R-:W-:Y:S01]  /*6e270*/  ISETP.LT.AND P1, PT, R26, UR8, !P2 ;  /* 0x000000081a007c0c */ /* 0x000fe2000d721270 */
[----:B------:R-:W-:Y:S01]  /*6e280*/  ULDC UR8, c[0x0][0x228] ;  /* 0x00008a0000087ab9 */ /* 0x000fe20000000800 */
[----:B0-----:R-:W-:Y:S01]  /*6e290*/  IADD3 R10, P3, R14, R3, RZ ;  /* 0x000000030e0a7210 */ /* 0x001fe20007f7e0ff */
[----:B------:R-:W-:Y:S01]  /*6e2a0*/  IMAD.X R9, R15, 0x1, R2, P6 ;  /* 0x000000010f097824 */ /* 0x000fe200030e0602 */
[----:B------:R-:W-:Y:S01]  /*6e2b0*/  PRMT R21, R4, 0x7770, RZ ;  /* 0x0000777004157816 */ /* 0x000fe200000000ff */
[----:B-1----:R-:W-:Y:S01]  /*6e2c0*/  VIADD R13, R7, 0x2a ;  /* 0x0000002a070d7836 */ /* 0x002fe20000000000 */
[----:B------:R-:W-:Y:S01]  /*6e2d0*/  IADD3 R12, P6, R14, R19, RZ ;  /* 0x000000130e0c7210 */ /* 0x000fe20007fde0ff */
[----:B------:R-:W-:Y:S01]  /*6e2e0*/  IMAD.X R11, R15, 0x1, R20, P3 ;  /* 0x000000010f0b7824 */ /* 0x000fe200018e0614 */
[----:B------:R-:W-:-:S02]  /*6e2f0*/  PRMT R22, R4, 0x7771, RZ ;  /* 0x0000777104167816 */ /* 0x000fc400000000ff */
[----:B------:R-:W-:Y:S01]  /*6e300*/  ISETP.GE.AND P3, PT, R13, UR4, PT ;  /* 0x000000040d007c0c */ /* 0x000fe2000bf66270 */
[----:B------:R-:W-:Y:S01]  /*6e310*/  IMAD.X R13, R15, 0x1, R17, P6 ;  /* 0x000000010f0d7824 */ /* 0x000fe200030e0611 */
[----:B------:R-:W-:Y:S01]  /*6e320*/  PRMT R23, R4, 0x7772, RZ ;  /* 0x0000777204177816 */ /* 0x000fe200000000ff */
[----:B------:R-:W-:Y:S01]  /*6e330*/  ULDC UR4, c[0x0][0x248] ;  /* 0x0000920000047ab9 */ /* 0x000fe20000000800 */
[----:B------:R0:W-:Y:S01]  /*6e340*/  @P4 STG.E.U8 desc[UR32][R8.64], R21 ;  /* 0x0000001508004986 */ /* 0x0001e2000c101120 */
[----:B------:R-:W-:Y:S01]  /*6e350*/  ISETP.LT.AND P2, PT, R28, UR8, !P2 ;  /* 0x000000081c007c0c */ /* 0x000fe2000d741270 */
[----:B------:R-:W-:Y:S01]  /*6e360*/  ULDC UR8, c[0x0][0x228] ;  /* 0x00008a0000087ab9 */ /* 0x000fe20000000800 */
[----:B------:R-:W-:Y:S01]  /*6e370*/  ISETP.LT.AND P4, PT, R24, UR10, !P3 ;  /* 0x0000000a18007c0c */ /* 0x000fe2000df81270 */
[----:B------:R1:W-:Y:S01]  /*6e380*/  @P1 STG.E.U8 desc[UR32][R10.64], R22 ;  /* 0x000000160a001986 */ /* 0x0003e2000c101120 */
[----:B------:R-:W-:Y:S01]  /*6e390*/  PRMT R4, R4, 0x7773, RZ ;  /* 0x0000777304047816 */ /* 0x000fe200000000ff */
[----:B------:R-:W-:-:S02]  /*6e3a0*/  ULDC UR10, c[0x0][0x228] ;  /* 0x00008a00000a7ab9 */ /* 0x000fc40000000800 */
        /* <DEDUP_REMOVED lines=10> */
[----:B------:R-:W-:Y:S01]  /*6e450*/  IADD3 R12, P6, R21, R3, RZ ;  /* 0x00000003150c7210 */ /* 0x000fe20007fde0ff */
[----:B------:R-:W2:Y:S02]  /*6e460*/  LDL.LU R7, [R1+0x22b8] ;  /* 0x0022b80001077983 */ /* 0x000ea40000300800 */
[C---:B------:R-:W-:Y:S01]  /*6e470*/  IMAD.X R11, R14.reuse, 0x1, R2, P1 ;  /* 0x000000010e0b7824 */ /* 0x040fe200008e0602 */
[----:B------:R-:W-:Y:S01]  /*6e480*/  ISETP.GE.AND P1, PT, R13, UR6, PT ;  /* 0x000000060d007c0c */ /* 0x000fe2000bf26270 */
[----:B------:R-:W-:Y:S01]  /*6e490*/  IMAD.X R13, R14, 0x1, R20, P6 ;  /* 0x000000010e0d7824 */ /* 0x000fe200030e0614 */
[----:B------:R0:W-:Y:S01]  /*6e4a0*/  @P2 STG.E.U8 desc[UR32][R8.64], R4 ;  /* 0x0000000408002986 */ /* 0x0001e2000c101120 */
[----:B------:R-:W-:-:S03]  /*6e4b0*/  ULDC UR6, c[0x0][0x228] ;  /* 0x00008a0000067ab9 */ /* 0x000fc60000000800 */
[----:B------:R-:W2:Y:S01]  /*6e4c0*/  LDL.LU R29, [R1+0x9c] ;  /* 0x00009c00011d7983 */ /* 0x000ea20000300800 */
[----:B0-----:R-:W-:-:S05]  /*6e4d0*/  IADD3 R8, P6, R21, R19, RZ ;  /* 0x0000001315087210 */ /* 0x001fca0007fde0ff */
[----:B------:R-:W-:Y:S01]  /*6e4e0*/  IMAD.X R9, R14, 0x1, R17, P6 ;  /* 0x000000010e097824 */ /* 0x000fe200030e0611 */
[C---:B---3--:R-:W-:Y:S02]  /*6e4f0*/  PRMT R15, R25.reuse, 0x7770, RZ ;  /* 0x00007770190f7816 */ /* 0x048fe400000000ff */
[----:B------:R-:W-:-:S03]  /*6e500*/  PRMT R22, R25, 0x7771, RZ ;  /* 0x0000777119167816 */ /* 0x000fc600000000ff */
[----:B------:R-:W-:Y:S04]  /*6e510*/  @P4 STG.E.U8 desc[UR32][R10.64], R15 ;  /* 0x0000000f0a004986 */ /* 0x000fe8000c101120 */
[----:B------:R0:W-:Y:S04]  /*6e520*/  @P5 STG.E.U8 desc[UR32][R12.64], R22 ;  /* 0x000000160c005986 */ /* 0x0001e8000c101120 */
[----:B0-----:R-:W3:Y:S01]  /*6e530*/  LDL.LU R22, [R1+0xbd4] ;  /* 0x000bd40001167983 */ /* 0x001ee20000300800 */
[----:B------:R-:W-:Y:S02]  /*6e540*/  IADD3 R10, P5, R21, R18, RZ ;  /* 0x00000012150a7210 */ /* 0x000fe40007fbe0ff */
[----:B------:R-:W-:-:S03]  /*6e550*/  PRMT R13, R25, 0x7772, RZ ;  /* 0x00007772190d7816 */ /* 0x000fc600000000ff */
[----:B------:R-:W-:Y:S01]  /*6e560*/  IMAD.X R11, R14, 0x1, R16, P5 ;  /* 0x000000010e0b7824 */ /* 0x000fe200028e0610 */
[----:B------:R-:W-:Y:S02]  /*6e570*/  PRMT R14, R25, 0x7773, RZ ;  /* 0x00007773190e7816 */ /* 0x000fe400000000ff */
[----:B------:R-:W4:Y:S01]  /*6e580*/  LDL.LU R25, [R1+0x98] ;  /* 0x0000980001197983 */ /* 0x000f220000300800 */
[----:B------:R-:W-:Y:S01]  /*6e590*/  ISETP.LT.AND P2, PT, R27, UR6, !P3 ;  /* 0x000000061b007c0c */ /* 0x000fe2000df41270 */
[----:B------:R-:W-:Y:S01]  /*6e5a0*/  ULDC UR6, c[0x0][0x228] ;  /* 0x00008a0000067ab9 */ /* 0x000fe20000000800 */
[----:B------:R-:W-:Y:S01]  /*6e5b0*/  VIADD R4, R21, UR4 ;  /* 0x0000000415047c36 */ /* 0x000fe20008000000 */
[----:B------:R-:W-:Y:S01]  /*6e5c0*/  ISETP.LT.AND P3, PT, R28, UR6, !P3 ;  /* 0x000000061c007c0c */ /* 0x000fe2000df61270 */
[----:B------:R-:W-:Y:S01]  /*6e5d0*/  ULDC UR6, c[0x0][0x228] ;  /* 0x00008a0000067ab9 */ /* 0x000fe20000000800 */
[----:B------:R-:W-:Y:S01]  /*6e5e0*/  ISETP.LT.AND P4, PT, R24, UR8, !P1 ;  /* 0x0000000818007c0c */ /* 0x000fe2000cf81270 */
[----:B------:R-:W-:Y:S01]  /*6e5f0*/  ULDC UR8, c[0x0][0x228] ;  /* 0x00008a0000087ab9 */ /* 0x000fe20000000800 */
[----:B------:R-:W-:Y:S01]  /*6e600*/  SHF.R.S32.HI R15, RZ, 0x1f, R4 ;  /* 0x0000001fff0f7819 */ /* 0x000fe20000011404 */
[----:B------:R-:W-:Y:S01]  /*6e610*/  ULDC UR4, c[0x0][0x22c] ;  /* 0x00008b0000047ab9 */ /* 0x000fe20000000800 */
[----:B------:R-:W-:-:S04]  /*6e620*/  IADD3 R12, P6, R4, R0, RZ ;  /* 0x00000000040c7210 */ /* 0x000fc80007fde0ff */
[----:B------:R0:W-:Y:S04]  /*6e630*/  @P2 STG.E.U8 desc[UR32][R8.64], R13 ;  /* 0x0000000d08002986 */ /* 0x0001e8000c101120 */
[----:B------:R1:W-:Y:S01]  /*6e640*/  @P3 STG.E.U8 desc[UR32][R10.64], R14 ;  /* 0x0000000e0a003986 */ /* 0x0003e2000c101120 */
[----:B------:R-:W-:Y:S01]  /*6e650*/  ISETP.LT.AND P3, PT, R26, UR6, !P1 ;  /* 0x000000061a007c0c */ /* 0x000fe2000cf61270 */
[----:B------:R-:W-:Y:S01]  /*6e660*/  ULDC UR6, c[0x0][0x228] ;  /* 0x00008a0000067ab9 */ /* 0x000fe20000000800 */
[----:B0-----:R-:W-:Y:S01]  /*6e670*/  IMAD.X R13, R15, 0x1, R2, P6 ;  /* 0x000000010f0d7824 */ /* 0x001fe200030e0602 */
[----:B------:R-:W-:-:S05]  /*6e680*/  PRMT R8, R5, 0x7770, RZ ;  /* 0x0000777005087816 */ /* 0x000fca00000000ff */
[----:B------:R0:W-:Y:S01]  /*6e690*/  @P4 STG.E.U8 desc[UR32][R12.64], R8 ;  /* 0x000000080c004986 */ /* 0x0001e2000c101120 */
[----:B------:R-:W-:Y:S01]  /*6e6a0*/  ISETP.LT.AND P4, PT, R27, UR8, !P1 ;  /* 0x000000081b007c0c */ /* 0x000fe2000cf81270 */
[----:B------:R-:W-:Y:S01]  /*6e6b0*/  ULDC UR8, c[0x0][0x228] ;  /* 0x00008a0000087ab9 */ /* 0x000fe20000000800 */
[----:B-1----:R-:W-:Y:S02]  /*6e6c0*/  IADD3 R10, P5, R4, R19, RZ ;  /* 0x00000013040a7210 */ /* 0x002fe40007fbe0ff */
[----:B------:R-:W-:Y:S01]  /*6e6d0*/  ISETP.LT.AND P1, PT, R28, UR10, !P1 ;  /* 0x0000000a1c007c0c */ /* 0x000fe2000cf21270 */
[----:B------:R-:W-:Y:S01]  /*6e6e0*/  ULDC UR10, c[0x0][0x228] ;  /* 0x00008a00000a7ab9 */ /* 0x000fe20000000800 */
[C---:B0-----:R-:W-:Y:S02]  /*6e6f0*/  IADD3 R8, P2, R4.reuse, R3, RZ ;  /* 0x0000000304087210 */ /* 0x041fe40007f5e0ff */
[----:B------:R-:W-:Y:S02]  /*6e700*/  IADD3 R12, P6, R4, R18, RZ ;  /* 0x00000012040c7210 */ /* 0x000fe40007fde0ff */
[----:B------:R-:W-:Y:S01]  /*6e710*/  PRMT R14, R5, 0x7771, RZ ;  /* 0x00007771050e7816 */ /* 0x000fe200000000ff */
[----:B------:R-:W-:-:S02]  /*6e720*/  IMAD.X R9, R15, 0x1, R20, P2 ;  /* 0x000000010f097824 */ /* 0x000fc400010e0614 */
[----:B------:R-:W-:-:S03]  /*6e730*/  IMAD.X R13, R15, 0x1, R16, P6 ;  /* 0x000000010f0d7824 */ /* 0x000fc600030e0610 */
[----:B------:R0:W-:Y:S01]  /*6e740*/  @P3 STG.E.U8 desc[UR32][R8.64], R14 ;  /* 0x0000000e08003986 */ /* 0x0001e2000c101120 */
[----:B---3--:R-:W-:-:S05]  /*6e750*/  VIADD R11, R22, 0x2c ;  /* 0x0000002c160b7836 */ /* 0x008fca0000000000 */
[----:B------:R-:W-:Y:S01]  /*6e760*/  ISETP.GE.AND P2, PT, R11, UR4, PT ;  /* 0x000000040b007c0c */ /* 0x000fe2000bf46270 */
[----:B------:R-:W-:Y:S01]  /*6e770*/  IMAD.X R11, R15, 0x1, R17, P5 ;  /* 0x000000010f0b7824 */ /* 0x000fe200028e0611 */
[C---:B------:R-:W-:Y:S01]  /*6e780*/  PRMT R15, R5.reuse, 0x7772, RZ ;  /* 0x00007772050f7816 */ /* 0x040fe200000000ff */
[----:B------:R-:W-:Y:S01]  /*6e790*/  ULDC UR4, c[0x0][0x248] ;  /* 0x0000920000047ab9 */ /* 0x000fe20000000800 */
[----:B------:R-:W-:Y:S01]  /*6e7a0*/  PRMT R5, R5, 0x7773, RZ ;  /* 0x0000777305057816 */ /* 0x000fe200000000ff */
[----:B0-----:R-:W-:Y:S01]  /*6e7b0*/  VIADD R14, R4, UR4 ;  /* 0x00000004040e7c36 */ /* 0x001fe20008000000 */
[----:B------:R-:W-:Y:S01]  /*6e7c0*/  ISETP.LT.AND P3, PT, R26, UR8, !P2 ;  /* 0x000000081a007c0c */ /* 0x000fe2000d761270 */
[----:B------:R0:W-:Y:S01]  /*6e7d0*/  @P4 STG.E.U8 desc[UR32][R10.64], R15 ;  /* 0x0000000f0a004986 */ /* 0x0001e2000c101120 */
[----:B------:R-:W-:Y:S01]  /*6e7e0*/  ISETP.LT.AND P4, PT, R24, UR6, !P2 ;  /* 0x0000000618007c0c */ /* 0x000fe2000d781270 */
[----:B------:R-:W-:Y:S01]  /*6e7f0*/  ULDC UR4, c[0x0][0x22c] ;  /* 0x00008b0000047ab9 */ /* 0x000fe20000000800 */
[C---:B------:R-:W-:Y:S01]  /*6e800*/  IADD3 R4, P6, R14.reuse, R0, RZ ;  /* 0x000000000e047210 */ /* 0x040fe20007fde0ff */
[----:B------:R1:W-:Y:S01]  /*6e810*/  @P1 STG.E.U8 desc[UR32][R12.64], R5 ;  /* 0x000000050c001986 */ /* 0x0003e2000c101120 */
[----:B------:R-:W-:Y:S01]  /*6e820*/  IADD3 R8, P1, R14, R3, RZ ;  /* 0x000000030e087210 */ /* 0x000fe20007f3e0ff */
[----:B------:R-:W-:Y:S01]  /*6e830*/  ULDC UR8, c[0x0][0x228] ;  /* 0x00008a0000087ab9 */ /* 0x000fe20000000800 */
[----:B------:R-:W-:Y:S01]  /*6e840*/  ISETP.LT.AND P5, PT, R27, UR10, !P2 ;  /* 0x0000000a1b007c0c */ /* 0x000fe2000d7a1270 */
[----:B------:R-:W-:Y:S01]  /*6e850*/  ULDC UR10, c[0x0][0x228] ;  /* 0x00008a00000a7ab9 */ /* 0x000fe20000000800 */
[----:B----4-:R-:W-:Y:S01]  /*6e860*/  PRMT R21, R25, 0x7772, RZ ;  /* 0x0000777219157816 */ /* 0x010fe200000000ff */
[----:B------:R-:W-:Y:S01]  /*6e870*/  ULDC UR6, c[0x0][0x22c] ;  /* 0x00008b0000067ab9 */ /* 0x000fe20000000800 */
[----:B0-----:R-:W-:Y:S01]  /*6e880*/  VIADD R11, R22, 0x2d ;  /* 0x0000002d160b7836 */ /* 0x001fe20000000000 */
[----:B-1----:R-:W-:-:S02]  /*6e890*/  SHF.R.S32.HI R12, RZ, 0x1f, R14 ;  /* 0x0000001fff0c7819 */ /* 0x002fc4000001140e */
[C---:B------:R-:W-:Y:S02]  /*6e8a0*/  PRMT R13, R25.reuse, 0x7770, RZ ;  /* 0x00007770190d7816 */ /* 0x040fe400000000ff */
[----:B------:R-:W-:Y:S01]  /*6e8b0*/  PRMT R15, R25, 0x7771, RZ ;  /* 0x00007771190f7816 */ /* 0x000fe200000000ff */
[C---:B------:R-:W-:Y:S02]  /*6e8c0*/  IMAD.X R5, R12.reuse, 0x1, R2, P6 ;  /* 0x000000010c057824 */ /* 0x040fe400030e0602 */
[----:B------:R-:W-:Y:S01]  /*6e8d0*/  IMAD.X R9, R12, 0x1, R20, P1 ;  /* 0x000000010c097824 */ /* 0x000fe200008e0614 */
[----:B------:R-:W-:Y:S02]  /*6e8e0*/  IADD3 R10, P6, R14, R19, RZ ;  /* 0x000000130e0a7210 */ /* 0x000fe40007fde0ff */
[----:B------:R-:W-:Y:S01]  /*6e8f0*/  ISETP.GE.AND P1, PT, R11, UR4, PT ;  /* 0x000000040b007c0c */ /* 0x000fe2000bf26270 */
[----:B------:R-:W-:Y:S01]  /*6e900*/  ULDC UR4, c[0x0][0x248] ;  /* 0x0000920000047ab9 */ /* 0x000fe20000000800 */
[----:B------:R0:W-:Y:S01]  /*6e910*/  @P4 STG.E.U8 desc[UR32][R4.64], R13 ;  /* 0x0000000d04004986 */ /* 0x0001e2000c101120 */
[----:B------:R-:W-:Y:S01]  /*6e920*/  IMAD.X R11, R12, 0x1, R17, P6 ;  /* 0x000000010c0b7824 */ /* 0x000fe200030e0611 */
[----:B------:R-:W-:Y:S01]  /*6e930*/  ISETP.LT.AND P4, PT, R24, UR10, !P1 ;  /* 0x0000000a18007c0c */ /* 0x000fe2000cf81270 */
[----:B------:R-:W-:Y:S01]  /*6e940*/  ULDC UR10, c[0x0][0x228] ;  /* 0x00008a00000a7ab9 */ /* 0x000fe20000000800 */
[----:B------:R1:W-:Y:S01]  /*6e950*/  @P3 STG.E.U8 desc[UR32][R8.64], R15 ;  /* 0x0000000f08003986 */ /* 0x0003e2000c101120 */
[----:B------:R-:W-:Y:S01]  /*6e960*/  ISETP.LT.AND P3, PT, R28, UR8, !P2 ;  /* 0x000000081c007c0c */ /* 0x000fe2000d761270 */
[----:B------:R-:W-:Y:S01]  /*6e970*/  ULDC UR8, c[0x0][0x228] ;  /* 0x00008a0000087ab9 */ /* 0x000fe20000000800 */
[C---:B0-----:R-:W-:Y:S01]  /*6e980*/  VIADD R13, R14.reuse, UR4 ;  /* 0x000000040e0d7c36 */ /* 0x041fe20008000000 */
[----:B------:R-:W-:Y:S01]  /*6e990*/  IADD3 R4, P6, R14, R18, RZ ;  /* 0x000000120e047210 */ /* 0x000fe20007fde0ff */
[----:B------:R0:W-:Y:S01]  /*6e9a0*/  @P5 STG.E.U8 desc[UR32][R10.64], R21 ;  /* 0x000000150a005986 */ /* 0x0001e2000c101120 */
[----:B------:R-:W-:-:S02]  /*6e9b0*/  ULDC UR4, c[0x0][0x248] ;  /* 0x0000920000047ab9 */ /* 0x000fc40000000800 */
[----:B------:R-:W-:Y:S02]  /*6e9c0*/  SHF.R.S32.HI R14, RZ, 0x1f, R13 ;  /* 0x0000001fff0e7819 */ /* 0x000fe4000001140d */
[----:B-1----:R-:W-:Y:S01]  /*6e9d0*/  IADD3 R8, P2, R13, R0, RZ ;  /* 0x000000000d087210 */ /* 0x002fe20007f5e0ff */
[----:B------:R-:W-:Y:S01]  /*6e9e0*/  IMAD.X R5, R12, 0x1, R16, P6 ;  /* 0x000000010c057824 */ /* 0x000fe200030e0610 */
[----:B------:R-:W-:Y:S01]  /*6e9f0*/  ISETP.LT.AND P5, PT, R26, UR12, !P1 ;  /* 0x0000000c1a007c0c */ /* 0x000fe2000cfa1270 */
[----:B------:R-:W-:Y:S01]  /*6ea00*/  ULDC UR12, c[0x0][0x228] ;  /* 0x00008a00000c7ab9 */ /* 0x000fe20000000800 */
[----:B------:R-:W-:Y:S01]  /*6ea10*/  PRMT R12, R25, 0x7773, RZ ;  /* 0x00007773190c7816 */ /* 0x000fe200000000ff */
[----:B------:R-:W-:Y:S01]  /*6ea20*/  IMAD.X R9, R14, 0x1, R2, P2 ;  /* 0x000000010e097824 */ /* 0x000fe200010e0602 */
[----:B------:R-:W-:Y:S01]  /*6ea30*/  PRMT R15, R6, 0x7770, RZ ;  /* 0x00007770060f7816 */ /* 0x000fe200000000ff */
[----:B0-----:R-:W-:Y:S01]  /*6ea40*/  VIADD R11, R22, 0x2e ;  /* 0x0000002e160b7836 */ /* 0x001fe20000000000 */
[----:B------:R-:W-:Y:S01]  /*6ea50*/  IADD3 R10, P6, R13, R3, RZ ;  /* 0x000000030d0a7210 */ /* 0x000fe20007fde0ff */
[----:B------:R0:W-:Y:S01]  /*6ea60*/  @P3 STG.E.U8 desc[UR32][R4.64], R12 ;  /* 0x0000000c04003986 */ /* 0x0001e2000c101120 */
[----:B------:R-:W-:-:S02]  /*6ea70*/  PRMT R21, R6, 0x7771, RZ ;  /* 0x0000777106157816 */ /* 0x000fc400000000ff */
[----:B------:R-:W-:Y:S01]  /*6ea80*/  ISETP.GE.AND P2, PT, R11, UR6, PT ;  /* 0x000000060b007c0c */ /* 0x000fe2000bf46270 */
[----:B------:R1:W-:Y:S01]  /*6ea90*/  @P4 STG.E.U8 desc[UR32][R8.64], R15 ;  /* 0x0000000f08004986 */ /* 0x0003e2000c101120 */
[----:B------:R-:W-:Y:S01]  /*6eaa0*/  IMAD.X R11, R14, 0x1, R20, P6 ;  /* 0x000000010e0b7824 */ /* 0x000fe200030e0614 */
[----:B------:R-:W-:Y:S01]  /*6eab0*/  ISETP.LT.AND P4, PT, R27, UR8, !P1 ;  /* 0x000000081b007c0c */ /* 0x000fe2000cf81270 */
[----:B------:R-:W-:Y:S01]  /*6eac0*/  ULDC UR6, c[0x0][0x22c] ;  /* 0x00008b0000067ab9 */ /* 0x000fe20000000800 */
[----:B------:R-:W-:Y:S01]  /*6ead0*/  ISETP.LT.AND P3, PT, R28, UR10, !P1 ;  /* 0x0000000a1c007c0c */ /* 0x000fe2000cf61270 */
[----:B------:R-:W-:Y:S01]  /*6eae0*/  ULDC UR8, c[0x0][0x228] ;  /* 0x00008a0000087ab9 */ /* 0x000fe20000000800 */
[----:B------:R3:W-:Y:S01]  /*6eaf0*/  @P5 STG.E.U8 desc[UR32][R10.64], R21 ;  /* 0x000000150a005986 */ /* 0x0007e2000c101120 */
[----:B------:R-:W-:Y:S01]  /*6eb00*/  ULDC UR10, c[0x0][0x228] ;  /* 0x00008a00000a7ab9 */ /* 0x000fe20000000800 */
[C---:B0-----:R-:W-:Y:S01]  /*6eb10*/  IADD3 R4, P1, R13.reuse, R19, RZ ;  /* 0x000000130d047210 */ /* 0x041fe20007f3e0ff */
[----:B------:R-:W-:-:S02]  /*6eb20*/  VIADD R12, R13, UR4 ;  /* 0x000000040d0c7c36 */ /* 0x000fc40008000000 */
[----:B-1----:R-:W-:Y:S01]  /*6eb30*/  VIADD R9, R22, 0x2f ;  /* 0x0000002f16097836 */ /* 0x002fe20000000000 */
[----:B------:R-:W-:Y:S01]  /*6eb40*/  IADD3 R8, P6, R13, R18, RZ ;  /* 0x000000120d087210 */ /* 0x000fe20007fde0ff */
[----:B------:R-:W-:Y:S01]  /*6eb50*/  IMAD.X R5, R14, 0x1, R17, P1 ;  /* 0x000000010e057824 */ /* 0x000fe200008e0611 */
[----:B------:R-:W-:Y:S01]  /*6eb60*/  ISETP.LT.AND P5, PT, R24, UR12, !P2 ;  /* 0x0000000c18007c0c */ /* 0x000fe2000d7a1270 */
[----:B------:R-:W-:Y:S01]  /*6eb70*/  ULDC UR4, c[0x0][0x228] ;  /* 0x00008a0000047ab9 */ /* 0x000fe20000000800 */
[----:B------:R-:W-:Y:S01]  /*6eb80*/  ISETP.GE.AND P1, PT, R9, UR6, PT ;  /* 0x0000000609007c0c */ /* 0x000fe2000bf26270 */
[----:B------:R-:W-:Y:S01]  /*6eb90*/  IMAD.X R9, R14, 0x1, R16, P6 ;  /* 0x000000010e097824 */ /* 0x000fe200030e0610 */
[----:B------:R-:W-:Y:S01]  /*6eba0*/  SHF.R.S32.HI R13, RZ, 0x1f, R12 ;  /* 0x0000001fff0d7819 */ /* 0x000fe2000001140c */
[----:B------:R-:W-:Y:S01]  /*6ebb0*/  ULDC UR6, c[0x0][0x228] ;  /* 0x00008a0000067ab9 */ /* 0x000fe20000000800 */
[----:B---3--:R-:W-:Y:S01]  /*6ebc0*/  IADD3 R10, P6, R12, R0, RZ ;  /* 0x000000000c0a7210 */ /* 0x008fe20007fde0ff */
[----:B------:R-:W-:Y:S01]  /*6ebd0*/  ULDC UR12, c[0x0][0x228] ;  /* 0x00008a00000c7ab9 */ /* 0x000fe20000000800 */
[----:B------:R-:W-:-:S02]  /*6ebe0*/  PRMT R14, R6, 0x7772, RZ ;  /* 0x00007772060e7816 */ /* 0x000fc400000000ff */
[----:B------:R-:W-:Y:S01]  /*6ebf0*/  PRMT R6, R6, 0x7773, RZ ;  /* 0x0000777306067816 */ /* 0x000fe200000000ff */
[----:B------:R-:W-:Y:S01]  /*6ec00*/  IMAD.X R11, R13, 0x1, R2, P6 ;  /* 0x000000010d0b7824 */ /* 0x000fe200030e0602 */
[C---:B--2---:R-:W-:Y:S01]  /*6ec10*/  PRMT R15, R29.reuse, 0x7770, RZ ;  /* 0x000077701d0f7816 */ /* 0x044fe200000000ff */
[----:B------:R0:W-:Y:S04]  /*6ec20*/  @P4 STG.E.U8 desc[UR32][R4.64], R14 ;  /* 0x0000000e04004986 */ /* 0x0001e8000c101120 */
[----:B------:R1:W-:Y:S04]  /*6ec30*/  @P3 STG.E.U8 desc[UR32][R8.64], R6 ;  /* 0x0000000608003986 */ /* 0x0003e8000c101120 */
[----:B------:R2:W-:Y:S01]  /*6ec40*/  @P5 STG.E.U8 desc[UR32][R10.64], R15 ;  /* 0x0000000f0a005986 */ /* 0x0005e2000c101120 */
[----:B0-----:R-:W-:-:S02]  /*6ec50*/  PRMT R14, R29, 0x7771, RZ ;  /* 0x000077711d0e7816 */ /* 0x001fc400000000ff */
[C---:B-1----:R-:W-:Y:S02]  /*6ec60*/  PRMT R6, R29.reuse, 0x7773, RZ ;  /* 0x000077731d067816 */ /* 0x042fe400000000ff */
[----:B--2---:R-:W-:Y:S02]  /*6ec70*/  PRMT R15, R29, 0x7772, RZ ;  /* 0x000077721d0f7816 */ /* 0x004fe400000000ff */
[----:B------:R-:W2:Y:S01]  /*6ec80*/  LDL.LU R29, [R1+0xb0] ;  /* 0x0000b000011d7983 */ /* 0x000ea20000300800 */
[----:B------:R-:W-:Y:S01]  /*6ec90*/  ISETP.LT.AND P4, PT, R26, UR4, !P2 ;  /* 0x000000041a007c0c */ /* 0x000fe2000d781270 */
[----:B------:R-:W-:Y:S01]  /*6eca0*/  ULDC UR4, c[0x0][0x228] ;  /* 0x00008a0000047ab9 */ /* 0x000fe20000000800 */
[----:B------:R-:W-:Y:S01]  /*6ecb0*/  IADD3 R4, P5, R12, R3, RZ ;  /* 0x000000030c047210 */ /* 0x000fe20007fbe0ff */
[----:B------:R-:W3:Y:S01]  /*6ecc0*/  LDL.LU R25, [R1+0xa0] ;  /* 0x0000a00001197983 */ /* 0x000ee20000300800 */
[----:B------:R-:W-:Y:S01]  /*6ecd0*/  ISETP.LT.AND P3, PT, R27, UR6, !P2 ;  /* 0x000000061b007c0c */ /* 0x000fe2000d761270 */
[----:B------:R-:W-:Y:S01]  /*6ece0*/  ULDC UR6, c[0x0][0x228] ;  /* 0x00008a0000067ab9 */ /* 0x000fe20000000800 */
[----:B------:R-:W-:Y:S01]  /*6ecf0*/  ISETP.LT.AND P2, PT, R28, UR4, !P2 ;  /* 0x000000041c007c0c */ /* 0x000fe2000d741270 */
[----:B------:R-:W-:Y:S01]  /*6ed00*/  IMAD.X R5, R13, 0x1, R20, P5 ;  /* 0x000000010d057824 */ /* 0x000fe200028e0614 */
[C---:B------:R-:W-:Y:S01]  /*6ed10*/  IADD3 R8, P6, R12.reuse, R19, RZ ;  /* 0x000000130c087210 */ /* 0x040fe20007fde0ff */
[----:B------:R-:W-:Y:S01]  /*6ed20*/  ULDC UR4, c[0x0][0x248] ;  /* 0x0000920000047ab9 */ /* 0x000fe20000000800 */
[----:B------:R-:W-:-:S03]  /*6ed30*/  IADD3 R10, P5, R12, R18, RZ ;  /* 0x000000120c0a7210 */ /* 0x000fc60007fbe0ff */
[C---:B------:R-:W-:Y:S02]  /*6ed40*/  IMAD.X R9, R13.reuse, 0x1, R17, P6 ;  /* 0x000000010d097824 */ /* 0x040fe400030e0611 */
[----:B------:R-:W-:Y:S02]  /*6ed50*/  IMAD.X R11, R13, 0x1, R16, P5 ;  /* 0x000000010d0b7824 */ /* 0x000fe400028e0610 */
[----:B------:R-:W-:Y:S01]  /*6ed60*/  VIADD R13, R12, UR4 ;  /* 0x000000040c0d7c36 */ /* 0x000fe20008000000 */
[----:B------:R0:W-:Y:S01]  /*6ed70*/  @P4 STG.E.U8 desc[UR32][R4.64], R14 ;  /* 0x0000000e04004986 */ /* 0x0001e2000c101120 */
[----:B------:R-:W-:Y:S01]  /*6ed80*/  ISETP.LT.AND P4, PT, R24, UR6, !P1 ;  /* 0x0000000618007c0c */ /* 0x000fe2000cf81270 */
[----:B------:R-:W-:Y:S01]  /*6ed90*/  ULDC UR4, c[0x0][0x22c] ;  /* 0x00008b0000047ab9 */ /* 0x000fe20000000800 */
[----:B------:R-:W-:Y:S01]  /*6eda0*/  ISETP.LT.AND P5, PT, R27, UR10, !P1 ;  /* 0x0000000a1b007c0c */ /* 0x000fe2000cfa1270 */
[----:B------:R1:W-:Y:S01]  /*6edb0*/  @P3 STG.E.U8 desc[UR32][R8.64], R15 ;  /* 0x0000000f08003986 */ /* 0x0003e2000c101120 */
[----:B------:R-:W-:Y:S01]  /*6edc0*/  PRMT R12, R7, 0x7770, RZ ;  /* 0x00007770070c7816 */ /* 0x000fe200000000ff */
[----:B------:R-:W-:Y:S01]  /*6edd0*/  ULDC UR10, c[0x0][0x228] ;  /* 0x00008a00000a7ab9 */ /* 0x000fe20000000800 */
[----:B------:R-:W-:Y:S01]  /*6ede0*/  ULDC UR6, c[0x0][0x22c] ;  /* 0x00008b0000067ab9 */ /* 0x000fe20000000800 */
[----:B------:R4:W-:Y:S01]  /*6edf0*/  @P2 STG.E.U8 desc[UR32][R10.64], R6 ;  /* 0x000000060a002986 */ /* 0x0009e2000c101120 */
[----:B------:R-:W-:Y:S01]  /*6ee00*/  ISETP.LT.AND P2, PT, R26, UR8, !P1 ;  /* 0x000000081a007c0c */ /* 0x000fe2000cf41270 */
[----:B------:R-:W-:Y:S01]  /*6ee10*/  ULDC UR8, c[0x0][0x228] ;  /* 0x00008a0000087ab9 */ /* 0x000fe20000000800 */
[----:B0-----:R-:W-:-:S02]  /*6ee20*/  IADD3 R4, P6, R13, R0, RZ ;  /* 0x000000000d047210 */ /* 0x001fc40007fde0ff */
[----:B-1----:R-:W-:Y:S02]  /*6ee30*/  IADD3 R8, P3, R13, R3, RZ ;  /* 0x000000030d087210 */ /* 0x002fe40007f7e0ff */
[----:B----4-:R-:W-:Y:S01]  /*6ee40*/  SHF.R.S32.HI R6, RZ, 0x1f, R13 ;  /* 0x0000001fff067819 */ /* 0x010fe2000001140d */
[----:B------:R-:W-:-:S04]  /*6ee50*/  VIADD R11, R22, 0x30 ;  /* 0x00000030160b7836 */ /* 0x000fc80000000000 */
[C---:B------:R-:W-:Y:S01]  /*6ee60*/  IMAD.X R5, R6.reuse, 0x1, R2, P6 ;  /* 0x0000000106057824 */ /* 0x040fe200030e0602 */
[----:B------:R-:W-:Y:S01]  /*6ee70*/  IADD3 R10, P6, R13, R19, RZ ;  /* 0x000000130d0a7210 */ /* 0x000fe20007fde0ff */
[C---:B------:R-:W-:Y:S01]  /*6ee80*/  IMAD.X R9, R6.reuse, 0x1, R20, P3 ;  /* 0x0000000106097824 */ /* 0x040fe200018e0614 */
[----:B------:R-:W-:Y:S01]  /*6ee90*/  ISETP.GE.AND P3, PT, R11, UR4, PT ;  /* 0x000000040b007c0c */ /* 0x000fe2000bf66270 */
[----:B------:R-:W-:Y:S01]  /*6eea0*/  ULDC UR4, c[0x0][0x248] ;  /* 0x0000920000047ab9 */ /* 0x000fe20000000800 */
[C---:B------:R-:W-:Y:S01]  /*6eeb0*/  PRMT R14, R7.reuse, 0x7771, RZ ;  /* 0x00007771070e7816 */ /* 0x040fe200000000ff */
        /* <DEDUP_REMOVED lines=14> */
[----:B-1----:R-:W-:-:S02]  /*6efa0*/  IADD3 R8, P2, R12, R0, RZ ;  /* 0x000000000c087210 */ /* 0x002fc40007f5e0ff */
[----:B----4-:R-:W-:Y:S01]  /*6efb0*/  SHF.R.S32.HI R10, RZ, 0x1f, R12 ;  /* 0x0000001fff0a7819 */ /* 0x010fe2000001140c */
[----:B------:R-:W-:Y:S02]  /*6efc0*/  VIADD R11, R22, 0x31 ;  /* 0x00000031160b7836 */ /* 0x000fe40000000000 */
[----:B------:R-:W-:Y:S01]  /*6efd0*/  IMAD.X R5, R6, 0x1, R16, P6 ;  /* 0x0000000106057824 */ /* 0x000fe200030e0610 */
[----:B------:R-:W-:Y:S01]  /*6efe0*/  IADD3 R6, P6, R12, R3, RZ ;  /* 0x000000030c067210 */ /* 0x000fe20007fde0ff */
[C---:B------:R-:W-:Y:S01]  /*6eff0*/  IMAD.X R9, R10.reuse, 0x1, R2, P2 ;  /* 0x000000010a097824 */ /* 0x040fe200010e0602 */
[----:B------:R-:W-:Y:S01]  /*6f000*/  ISETP.GE.AND P2, PT, R11, UR6, PT ;  /* 0x000000060b007c0c */ /* 0x000fe2000bf46270 */
[----:B------:R-:W-:Y:S01]  /*6f010*/  ULDC UR6, c[0x0][0x22c] ;  /* 0x00008b0000067ab9 */ /* 0x000fe20000000800 */
[----:B------:R-:W-:Y:S01]  /*6f020*/  PRMT R11, R7, 0x7773, RZ ;  /* 0x00007773070b7816 */ /* 0x000fe200000000ff */
[----:B------:R-:W-:-:S04]  /*6f030*/  IMAD.X R7, R10, 0x1, R20, P6 ;  /* 0x000000010a077824 */ /* 0x000fc800030e0614 */
[----:B------:R0:W-:Y:S02]  /*6f040*/  @P1 STG.E.U8 desc[UR32][R4.64], R11 ;  /* 0x0000000b04001986 */ /* 0x0001e4000c101120 */
[----:B0-----:R-:W-:-:S05]  /*6f050*/  IADD3 R4, P6, R12, R19, RZ ;  /* 0x000000130c047210 */ /* 0x001fca0007fde0ff */
[----:B------:R-:W-:Y:S01]  /*6f060*/  IMAD.X R5, R10, 0x1, R17, P6 ;  /* 0x000000010a057824 */ /* 0x000fe200030e0611 */
[C---:B--2---:R-:W-:Y:S02]  /*6f070*/  PRMT R13, R29.reuse, 0x7770, RZ ;  /* 0x000077701d0d7816 */ /* 0x044fe400000000ff */
[----:B------:R-:W-:-:S03]  /*6f080*/  PRMT R14, R29, 0x7771, RZ ;  /* 0x000077711d0e7816 */ /* 0x000fc600000000ff */
[----:B------:R-:W-:Y:S04]  /*6f090*/  @P4 STG.E.U8 desc[UR32][R8.64], R13 ;  /* 0x0000000d08004986 */ /* 0x000fe8000c101120 */
[----:B------:R0:W-:Y:S02]  /*6f0a0*/  @P5 STG.E.U8 desc[UR32][R6.64], R14 ;  /* 0x0000000e06005986 */ /* 0x0001e4000c101120 */
[----:B0-----:R-:W-:Y:S02]  /*6f0b0*/  IADD3 R6, P1, R12, R18, RZ ;  /* 0x000000120c067210 */ /* 0x001fe40007f3e0ff */
[----:B------:R-:W-:-:S03]  /*6f0c0*/  PRMT R13, R29, 0x7773, RZ ;  /* 0x000077731d0d7816 */ /* 0x000fc600000000ff */
[----:B------:R-:W-:Y:S01]  /*6f0d0*/  IMAD.X R7, R10, 0x1, R16, P1 ;  /* 0x000000010a077824 */ /* 0x000fe200008e0610 */
[----:B------:R-:W-:Y:S02]  /*6f0e0*/  PRMT R10, R29, 0x7772, RZ ;  /* 0x000077721d0a7816 */ /* 0x000fe400000000ff */
[----:B------:R-:W2:Y:S01]  /*6f0f0*/  LDL.LU R29, [R1+0xb4] ;  /* 0x0000b400011d7983 */ /* 0x000ea20000300800 */
[----:B------:R-:W-:Y:S01]  /*6f100*/  ISETP.LT.AND P4, PT, R27, UR8, !P3 ;  /* 0x000000081b007c0c */ /* 0x000fe2000df81270 */
[----:B------:R-:W-:Y:S01]  /*6f110*/  VIADD R11, R12, UR4 ;  /* 0x000000040c0b7c36 */ /* 0x000fe20008000000 */
[----:B------:R-:W-:Y:S01]  /*6f120*/  ISETP.LT.AND P3, PT, R28, UR10, !P3 ;  /* 0x0000000a1c007c0c */ /* 0x000fe2000df61270 */
[----:B------:R-:W-:Y:S01]  /*6f130*/  VIADD R9, R22, 0x32 ;  /* 0x0000003216097836 */ /* 0x000fe20000000000 */
[----:B------:R-:W-:Y:S01]  /*6f140*/  ISETP.LT.AND P5, PT, R24, UR12, !P2 ;  /* 0x0000000c18007c0c */ /* 0x000fe2000d7a1270 */
[----:B------:R-:W-:Y:S01]  /*6f150*/  ULDC UR4, c[0x0][0x22c] ;  /* 0x00008b0000047ab9 */ /* 0x000fe20000000800 */
[----:B------:R-:W-:Y:S01]  /*6f160*/  SHF.R.S32.HI R12, RZ, 0x1f, R11 ;  /* 0x0000001fff0c7819 */ /* 0x000fe2000001140b */
[----:B------:R-:W-:Y:S01]  /*6f170*/  ULDC UR8, c[0x0][0x228] ;  /* 0x00008a0000087ab9 */ /* 0x000fe20000000800 */
[----:B------:R-:W-:Y:S01]  /*6f180*/  IADD3 R8, P6, R11, R0, RZ ;  /* 0x000000000b087210 */ /* 0x000fe20007fde0ff */
[----:B------:R-:W-:Y:S01]  /*6f190*/  ULDC UR10, c[0x0][0x228] ;  /* 0x00008a00000a7ab9 */ /* 0x000fe20000000800 */
[----:B------:R-:W-:Y:S01]  /*6f1a0*/  ISETP.GE.AND P1, PT, R9, UR6, PT ;  /* 0x0000000609007c0c */ /* 0x000fe2000bf26270 */
[----:B------:R-:W-:Y:S01]  /*6f1b0*/  ULDC UR6, c[0x0][0x228] ;  /* 0x00008a0000067ab9 */ /* 0x000fe20000000800 */
[----:B---3--:R-:W-:Y:S01]  /*6f1c0*/  PRMT R14, R25, 0x7770, RZ ;  /* 0x00007770190e7816 */ /* 0x008fe200000000ff */
[----:B------:R-:W-:Y:S01]  /*6f1d0*/  IMAD.X R9, R12, 0x1, R2, P6 ;  /* 0x000000010c097824 */ /* 0x000fe200030e0602 */
[----:B------:R0:W-:Y:S04]  /*6f1e0*/  @P4 STG.E.U8 desc[UR32][R4.64], R10 ;  /* 0x0000000a04004986 */ /* 0x0001e8000c101120 */
[----:B------:R1:W-:Y:S04]  /*6f1f0*/  @P3 STG.E.U8 desc[UR32][R6.64], R13 ;  /* 0x0000000d06003986 */ /* 0x0003e8000c101120 */
[----:B------:R3:W-:Y:S01]  /*6f200*/  @P5 STG.E.U8 desc[UR32][R8.64], R14 ;  /* 0x0000000e08005986 */ /* 0x0007e2000c101120 */
[----:B0-----:R-:W-:-:S02]  /*6f210*/  IADD3 R4, P6, R11, R3, RZ ;  /* 0x000000030b047210 */ /* 0x001fc40007fde0ff */
[----:B-1----:R-:W-:-:S03]  /*6f220*/  IADD3 R6, P3, R11, R19, RZ ;  /* 0x000000130b067210 */ /* 0x002fc60007f7e0ff */
[----:B------:R-:W-:Y:S02]  /*6f230*/  IMAD.X R5, R12, 0x1, R20, P6 ;  /* 0x000000010c057824 */ /* 0x000fe400030e0614 */
[----:B---3--:R-:W-:Y:S01]  /*6f240*/  VIADD R9, R22, 0x33 ;  /* 0x0000003316097836 */ /* 0x008fe20000000000 */
[----:B------:R-:W-:Y:S01]  /*6f250*/  IADD3 R8, P6, R11, R18, RZ ;  /* 0x000000120b087210 */ /* 0x000fe20007fde0ff */
[----:B------:R-:W-:Y:S01]  /*6f260*/  IMAD.X R7, R12, 0x1, R17, P3 ;  /* 0x000000010c077824 */ /* 0x000fe200018e0611 */
[----:B------:R-:W-:Y:S01]  /*6f270*/  ISETP.LT.AND P5, PT, R26, UR6, !P2 ;  /* 0x000000061a007c0c */ /* 0x000fe2000d7a1270 */
[----:B------:R-:W-:Y:S01]  /*6f280*/  ULDC UR6, c[0x0][0x228] ;  /* 0x00008a0000067ab9 */ /* 0x000fe20000000800 */
[----:B------:R-:W-:Y:S01]  /*6f290*/  ISETP.GE.AND P3, PT, R9, UR4, PT ;  /* 0x0000000409007c0c */ /* 0x000fe2000bf66270 */
[----:B------:R-:W-:Y:S01]  /*6f2a0*/  IMAD.X R9, R12, 0x1, R16, P6 ;  /* 0x000000010c097824 */ /* 0x000fe200030e0610 */
[----:B------:R-:W-:Y:S01]  /*6f2b0*/  ISETP.LT.AND P4, PT, R27, UR8, !P2 ;  /* 0x000000081b007c0c */ /* 0x000fe2000d781270 */
[----:B------:R-:W-:Y:S01]  /*6f2c0*/  ULDC UR4, c[0x0][0x248] ;  /* 0x0000920000047ab9 */ /* 0x000fe20000000800 */
[----:B------:R-:W-:-:S02]  /*6f2d0*/  ISETP.LT.AND P2, PT, R28, UR10, !P2 ;  /* 0x0000000a1c007c0c */ /* 0x000fc4000d741270 */
[C---:B------:R-:W-:Y:S02]  /*6f2e0*/  PRMT R10, R25.reuse, 0x7771, RZ ;  /* 0x00007771190a7816 */ /* 0x040fe400000000ff */
[C---:B------:R-:W-:Y:S02]  /*6f2f0*/  PRMT R12, R25.reuse, 0x7772, RZ ;  /* 0x00007772190c7816 */ /* 0x040fe400000000ff */
[----:B------:R-:W-:Y:S02]  /*6f300*/  PRMT R13, R25, 0x7773, RZ ;  /* 0x00007773190d7816 */ /* 0x000fe400000000ff */
[----:B------:R-:W3:Y:S04]  /*6f310*/  LDL.LU R25, [R1+0xa4] ;  /* 0x0000a40001197983 */ /* 0x000ee80000300800 */
[----:B------:R-:W-:Y:S04]  /*6f320*/  @P5 STG.E.U8 desc[UR32][R4.64], R10 ;  /* 0x0000000a04005986 */ /* 0x000fe8000c101120 */
[----:B------:R-:W-:Y:S04]  /*6f330*/  @P4 STG.E.U8 desc[UR32][R6.64], R12 ;  /* 0x0000000c06004986 */ /* 0x000fe8000c101120 */
[----:B------:R0:W-:Y:S01]  /*6f340*/  @P2 STG.E.U8 desc[UR32][R8.64], R13 ;  /* 0x0000000d08002986 */ /* 0x0001e2000c101120 */
[----:B------:R-:W-:Y:S01]  /*6f350*/  ISETP.LT.AND P4, PT, R24, UR6, !P1 ;  /* 0x0000000618007c0c */ /* 0x000fe2000cf81270 */
[----:B------:R-:W-:Y:S01]  /*6f360*/  ULDC UR6, c[0x0][0x228] ;  /* 0x00008a0000067ab9 */ /* 0x000fe20000000800 */
[----:B0-----:R-:W-:Y:S01]  /*6f370*/  VIADD R9, R11, UR4 ;  /* 0x000000040b097c36 */ /* 0x001fe20008000000 */
[----:B------:R-:W-:-:S02]  /*6f380*/  ULDC UR4, c[0x0][0x228] ;  /* 0x00008a0000047ab9 */ /* 0x000fc40000000800 */
[----:B------:R-:W-:Y:S01]  /*6f390*/  ISETP.LT.AND P5, PT, R26, UR4, !P1 ;  /* 0x000000041a007c0c */ /* 0x000fe2000cfa1270 */
[----:B------:R-:W-:Y:S01]  /*6f3a0*/  VIADD R7, R22, 0x34 ;  /* 0x0000003416077836 */ /* 0x000fe20000000000 */
[----:B------:R-:W-:Y:S01]  /*6f3b0*/  SHF.R.S32.HI R8, RZ, 0x1f, R9 ;  /* 0x0000001fff087819 */ /* 0x000fe20000011409 */
[----:B------:R-:W-:Y:S01]  /*6f3c0*/  ULDC UR4, c[0x0][0x22c] ;  /* 0x00008b0000047ab9 */ /* 0x000fe20000000800 */
[C---:B------:R-:W-:Y:S02]  /*6f3d0*/  IADD3 R4, P2, R9.reuse, R0, RZ ;  /* 0x0000000009047210 */ /* 0x040fe40007f5e0ff */
[----:B------:R-:W-:-:S03]  /*6f3e0*/  IADD3 R6, P6, R9, R3, RZ ;  /* 0x0000000309067210 */ /* 0x000fc60007fde0ff */
[C---:B------:R-:W-:Y:S01]  /*6f3f0*/  IMAD.X R5, R8.reuse, 0x1, R2, P2 ;  /* 0x0000000108057824 */ /* 0x040fe200010e0602 */
[----:B------:R-:W-:Y:S01]  /*6f400*/  ISETP.GE.AND P2, PT, R7, UR4, PT ;  /* 0x0000000407007c0c */ /* 0x000fe2000bf46270 */
[----:B------:R-:W-:Y:S01]  /*6f410*/  IMAD.X R7, R8, 0x1, R20, P6 ;  /* 0x0000000108077824 */ /* 0x000fe200030e0614 */
[----:B------:R-:W-:Y:S01]  /*6f420*/  ULDC UR4, c[0x0][0x228] ;  /* 0x00008a0000047ab9 */ /* 0x000fe20000000800 */
[C---:B--2---:R-:W-:Y:S02]  /*6f430*/  PRMT R10, R29.reuse, 0x7770, RZ ;  /* 0x000077701d0a7816 */ /* 0x044fe400000000ff */
[----:B------:R-:W-:-:S03]  /*6f440*/  PRMT R11, R29, 0x7771, RZ ;  /* 0x000077711d0b7816 */ /* 0x000fc600000000ff */
[----:B------:R0:W-:Y:S04]  /*6f450*/  @P4 STG.E.U8 desc[UR32][R4.64], R10 ;  /* 0x0000000a04004986 */ /* 0x0001e8000c101120 */
[----:B------:R1:W-:Y:S01]  /*6f460*/  @P5 STG.E.U8 desc[UR32][R6.64], R11 ;  /* 0x0000000b06005986 */ /* 0x0003e2000c101120 */
[C---:B0-----:R-:W-:Y:S02]  /*6f470*/  PRMT R10, R29.reuse, 0x7772, RZ ;  /* 0x000077721d0a7816 */ /* 0x041fe400000000ff */
[----:B-1----:R-:W-:Y:S02]  /*6f480*/  PRMT R11, R29, 0x7773, RZ ;  /* 0x000077731d0b7816 */ /* 0x002fe400000000ff */
[----:B------:R-:W2:Y:S01]  /*6f490*/  LDL.LU R29, [R1+0xb8] ;  /* 0x0000b800011d7983 */ /* 0x000ea20000300800 */
[----:B------:R-:W-:Y:S01]  /*6f4a0*/  ISETP.LT.AND P4, PT, R27, UR4, !P1 ;  /* 0x000000041b007c0c */ /* 0x000fe2000cf81270 */
[----:B------:R-:W-:Y:S01]  /*6f4b0*/  ULDC UR4, c[0x0][0x248] ;  /* 0x0000920000047ab9 */ /* 0x000fe20000000800 */
[----:B------:R-:W-:-:S02]  /*6f4c0*/  IADD3 R6, P5, R9, R19, RZ ;  /* 0x0000001309067210 */ /* 0x000fc40007fbe0ff */
[----:B------:R-:W-:Y:S01]  /*6f4d0*/  ISETP.LT.AND P1, PT, R28, UR6, !P1 ;  /* 0x000000061c007c0c */ /* 0x000fe2000cf21270 */
[----:B------:R-:W-:Y:S01]  /*6f4e0*/  ULDC UR6, c[0x0][0x228] ;  /* 0x00008a0000067ab9 */ /* 0x000fe20000000800 */
[C---:B------:R-:W-:Y:S01]  /*6f4f0*/  IADD3 R4, P6, R9.reuse, R18, RZ ;  /* 0x0000001209047210 */ /* 0x040fe20007fde0ff */
[C---:B------:R-:W-:Y:S02]  /*6f500*/  IMAD.X R7, R8.reuse, 0x1, R17, P5 ;  /* 0x0000000108077824 */ /* 0x040fe400028e0611 */
[----:B------:R-:W-:Y:S01]  /*6f510*/  VIADD R9, R9, UR4 ;  /* 0x0000000409097c36 */ /* 0x000fe20008000000 */
[----:B------:R-:W-:Y:S01]  /*6f520*/  ULDC UR4, c[0x0][0x228] ;  /* 0x00008a0000047ab9 */ /* 0x000fe20000000800 */
[----:B------:R-:W-:Y:S02]  /*6f530*/  IMAD.X R5, R8, 0x1, R16, P6 ;  /* 0x0000000108057824 */ /* 0x000fe400030e0610 */
[----:B------:R0:W-:Y:S01]  /*6f540*/  @P4 STG.E.U8 desc[UR32][R6.64], R10 ;  /* 0x0000000a06004986 */ /* 0x0001e2000c101120 */
[----:B------:R-:W-:-:S02]  /*6f550*/  SHF.R.S32.HI R8, RZ, 0x1f, R9 ;  /* 0x0000001fff087819 */ /* 0x000fc40000011409 */
[----:B------:R-:W-:Y:S01]  /*6f560*/  ISETP.LT.AND P5, PT, R24, UR6, !P3 ;  /* 0x0000000618007c0c */ /* 0x000fe2000dfa1270 */
[----:B------:R1:W-:Y:S01]  /*6f570*/  @P1 STG.E.U8 desc[UR32][R4.64], R11 ;  /* 0x0000000b04001986 */ /* 0x0003e2000c101120 */
[----:B------:R-:W-:Y:S01]  /*6f580*/  ISETP.LT.AND P1, PT, R26, UR4, !P3 ;  /* 0x000000041a007c0c */ /* 0x000fe2000df21270 */
[----:B------:R-:W-:Y:S01]  /*6f590*/  ULDC UR6, c[0x0][0x228] ;  /* 0x00008a0000067ab9 */ /* 0x000fe20000000800 */
[----:B------:R-:W-:Y:S01]  /*6f5a0*/  ULDC UR4, c[0x0][0x22c] ;  /* 0x00008b0000047ab9 */ /* 0x000fe20000000800 */
[----:B0-----:R-:W-:-:S05]  /*6f5b0*/  IADD3 R6, P4, R9, R0, RZ ;  /* 0x0000000009067210 */ /* 0x001fca0007f9e0ff */
[C---:B------:R-:W-:Y:S01]  /*6f5c0*/  IMAD.X R7, R8.reuse, 0x1, R2, P4 ;  /* 0x0000000108077824 */ /* 0x040fe200020e0602 */
[----:B-1----:R-:W-:Y:S02]  /*6f5d0*/  IADD3 R4, P4, R9, R3, RZ ;  /* 0x0000000309047210 */ /* 0x002fe40007f9e0ff */
[C---:B---3--:R-:W-:Y:S02]  /*6f5e0*/  PRMT R13, R25.reuse, 0x7770, RZ ;  /* 0x00007770190d7816 */ /* 0x048fe400000000ff */
[C---:B------:R-:W-:Y:S01]  /*6f5f0*/  PRMT R11, R25.reuse, 0x7771, RZ ;  /* 0x00007771190b7816 */ /* 0x040fe200000000ff */
[----:B------:R-:W-:Y:S02]  /*6f600*/  IMAD.X R5, R8, 0x1, R20, P4 ;  /* 0x0000000108057824 */ /* 0x000fe400020e0614 */
[----:B------:R-:W-:Y:S01]  /*6f610*/  @P5 STG.E.U8 desc[UR32][R6.64], R13 ;  /* 0x0000000d06005986 */ /* 0x000fe2000c101120 */
[----:B------:R-:W-:-:S03]  /*6f620*/  PRMT R12, R25, 0x7772, RZ ;  /* 0x00007772190c7816 */ /* 0x000fc600000000ff */
[----:B------:R0:W-:Y:S01]  /*6f630*/  @P1 STG.E.U8 desc[UR32][R4.64], R11 ;  /* 0x0000000b04001986 */ /* 0x0001e2000c101120 */
[----:B------:R-:W-:Y:S01]  /*6f640*/  ISETP.LT.AND P6, PT, R27, UR6, !P3 ;  /* 0x000000061b007c0c */ /* 0x000fe2000dfc1270 */
[----:B------:R-:W-:Y:S01]  /*6f650*/  ULDC UR6, c[0x0][0x228] ;  /* 0x00008a0000067ab9 */ /* 0x000fe20000000800 */
[----:B0-----:R-:W-:Y:S02]  /*6f660*/  PRMT R11, R25, 0x7773, RZ ;  /* 0x00007773190b7816 */ /* 0x001fe400000000ff */
[----:B------:R-:W3:Y:S01]  /*6f670*/  LDL.LU R25, [R1+0xa8] ;  /* 0x0000a80001197983 */ /* 0x000ee20000300800 */
[C---:B------:R-:W-:Y:S02]  /*6f680*/  IADD3 R6, P5, R9.reuse, R19, RZ ;  /* 0x0000001309067210 */ /* 0x040fe40007fbe0ff */
[----:B------:R-:W-:Y:S01]  /*6f690*/  ISETP.LT.AND P3, PT, R28, UR6, !P3 ;  /* 0x000000061c007c0c */ /* 0x000fe2000df61270 */
[----:B------:R-:W-:Y:S01]  /*6f6a0*/  VIADD R10, R22, 0x35 ;  /* 0x00000035160a7836 */ /* 0x000fe20000000000 */
[----:B------:R-:W-:Y:S01]  /*6f6b0*/  ULDC UR6, c[0x0][0x228] ;  /* 0x00008a0000067ab9 */ /* 0x000fe20000000800 */
[----:B------:R-:W-:Y:S01]  /*6f6c0*/  IMAD.X R7, R8, 0x1, R17, P5 ;  /* 0x0000000108077824 */ /* 0x000fe200028e0611 */
[----:B------:R-:W-:-:S05]  /*6f6d0*/  IADD3 R4, P5, R9, R18, RZ ;  /* 0x0000001209047210 */ /* 0x000fca0007fbe0ff */
[----:B------:R-:W-:Y:S01]  /*6f6e0*/  IMAD.X R5, R8, 0x1, R16, P5 ;  /* 0x0000000108057824 */ /* 0x000fe200028e0610 */
[----:B------:R-:W-:Y:S04]  /*6f6f0*/  @P6 STG.E.U8 desc[UR32][R6.64], R12 ;  /* 0x0000000c06006986 */ /* 0x000fe8000c101120 */
[----:B------:R0:W-:Y:S01]  /*6f700*/  @P3 STG.E.U8 desc[UR32][R4.64], R11 ;  /* 0x0000000b04003986 */ /* 0x0001e2000c101120 */
[C---:B--2---:R-:W-:Y:S02]  /*6f710*/  PRMT R8, R29.reuse, 0x7770, RZ ;  /* 0x000077701d087816 */ /* 0x044fe400000000ff */
[C---:B0-----:R-:W-:Y:S02]  /*6f720*/  PRMT R11, R29.reuse, 0x7771, RZ ;  /* 0x000077711d0b7816 */ /* 0x041fe400000000ff */
[----:B------:R-:W-:-:S02]  /*6f730*/  PRMT R12, R29, 0x7772, RZ ;  /* 0x000077721d0c7816 */ /* 0x000fc400000000ff */
[----:B------:R-:W-:Y:S02]  /*6f740*/  PRMT R13, R29, 0x7773, RZ ;  /* 0x000077731d0d7816 */ /* 0x000fe400000000ff */
[----:B------:R-:W2:Y:S01]  /*6f750*/  LDL.LU R29, [R1+0xbc] ;  /* 0x0000bc00011d7983 */ /* 0x000ea20000300800 */
[----:B------:R-:W-:Y:S01]  /*6f760*/  ISETP.GE.AND P4, PT, R10, UR4, PT ;  /* 0x000000040a007c0c */ /* 0x000fe2000bf86270 */
[----:B------:R-:W-:Y:S02]  /*6f770*/  ULDC UR4, c[0x0][0x248] ;  /* 0x0000920000047ab9 */ /* 0x000fe40000000800 */
[----:B------:R-:W-:Y:S01]  /*6f780*/  VIADD R10, R9, UR4 ;  /* 0x00000004090a7c36 */ /* 0x000fe20008000000 */
[----:B------:R-:W-:Y:S01]  /*6f790*/  ISETP.LT.AND P1, PT, R24, UR6, !P2 ;  /* 0x0000000618007c0c */ /* 0x000fe2000d721270 */
[----:B------:R-:W-:Y:S01]  /*6f7a0*/  ULDC UR4, c[0x0][0x228] ;  /* 0x00008a0000047ab9 */ /* 0x000fe20000000800 */
[----:B------:R-:W-:Y:S01]  /*6f7b0*/  ULDC UR6, c[0x0][0x228] ;  /* 0x00008a0000067ab9 */ /* 0x000fe20000000800 */
[----:B------:R-:W4:Y:S01]  /*6f7c0*/  LDL.LU R23, [R1+0xac] ;  /* 0x0000ac0001177983 */ /* 0x000f220000300800 */
[----:B------:R-:W-:-:S02]  /*6f7d0*/  SHF.R.S32.HI R9, RZ, 0x1f, R10 ;  /* 0x0000001fff097819 */ /* 0x000fc4000001140a */
[----:B------:R-:W-:Y:S02]  /*6f7e0*/  IADD3 R6, P6, R10, R0, RZ ;  /* 0x000000000a067210 */ /* 0x000fe40007fde0ff */
[----:B------:R-:W-:Y:S01]  /*6f7f0*/  ISETP.LT.AND P5, PT, R26, UR4, !P2 ;  /* 0x000000041a007c0c */ /* 0x000fe2000d7a1270 */
[----:B------:R-:W-:Y:S02]  /*6f800*/  ULDC UR4, c[0x0][0x248] ;  /* 0x0000920000047ab9 */ /* 0x000fe40000000800 */
[----:B------:R-:W-:Y:S01]  /*6f810*/  IMAD.X R7, R9, 0x1, R2, P6 ;  /* 0x0000000109077824 */ /* 0x000fe200030e0602 */
[----:B------:R-:W-:Y:S01]  /*6f820*/  ISETP.LT.AND P3, PT, R27, UR6, !P2 ;  /* 0x000000061b007c0c */ /* 0x000fe2000d761270 */
[----:B------:R-:W-:Y:S01]  /*6f830*/  ULDC UR6, c[0x0][0x228] ;  /* 0x00008a0000067ab9 */ /* 0x000fe20000000800 */
[C---:B------:R-:W-:Y:S02]  /*6f840*/  IADD3 R4, P6, R10.reuse, R3, RZ ;  /* 0x000000030a047210 */ /* 0x040fe40007fde0ff */
[----:B------:R0:W-:Y:S03]  /*6f850*/  @P1 STG.E.U8 desc[UR32][R6.64], R8 ;  /* 0x0000000806001986 */ /* 0x0001e6000c101120 */
[----:B------:R-:W-:Y:S01]  /*6f860*/  IMAD.X R5, R9, 0x1, R20, P6 ;  /* 0x0000000109057824 */ /* 0x000fe200030e0614 */
[----:B0-----:R-:W-:Y:S01]  /*6f870*/  IADD3 R6, P1, R10, R19, RZ ;  /* 0x000000130a067210 */ /* 0x001fe20007f3e0ff */
[----:B------:R-:W-:-:S04]  /*6f880*/  VIADD R8, R22, 0x36 ;  /* 0x0000003616087836 */ /* 0x000fc80000000000 */
[----:B------:R-:W-:Y:S01]  /*6f890*/  IMAD.X R7, R9, 0x1, R17, P1 ;  /* 0x0000000109077824 */ /* 0x000fe200008e0611 */
[----:B------:R-:W-:Y:S01]  /*6f8a0*/  ISETP.GE.AND P1, PT, R8, UR5, PT ;  /* 0x0000000508007c0c */ /* 0x000fe2000bf26270 */
[----:B------:R-:W-:Y:S01]  /*6f8b0*/  ULDC UR5, c[0x0][0x228] ;  /* 0x00008a0000057ab9 */ /* 0x000fe20000000800 */
[----:B------:R0:W-:Y:S01]  /*6f8c0*/  @P5 STG.E.U8 desc[UR32][R4.64], R11 ;  /* 0x0000000b04005986 */ /* 0x0001e2000c101120 */
[----:B------:R-:W-:Y:S01]  /*6f8d0*/  ISETP.LT.AND P2, PT, R28, UR5, !P2 ;  /* 0x000000051c007c0c */ /* 0x000fe2000d741270 */
[----:B------:R-:W-:Y:S02]  /*6f8e0*/  ULDC UR5, c[0x0][0x228] ;  /* 0x00008a0000057ab9 */ /* 0x000fe40000000800 */
[----:B------:R1:W-:Y:S01]  /*6f8f0*/  @P3 STG.E.U8 desc[UR32][R6.64], R12 ;  /* 0x0000000c06003986 */ /* 0x0003e2000c101120 */
[----:B------:R-:W-:Y:S01]  /*6f900*/  ISETP.LT.AND P3, PT, R24, UR5, !P4 ;  /* 0x0000000518007c0c */ /* 0x000fe2000e761270 */
[----:B------:R-:W-:Y:S01]  /*6f910*/  ULDC UR5, c[0x0][0x228] ;  /* 0x00008a0000057ab9 */ /* 0x000fe20000000800 */
[C---:B0-----:R-:W-:Y:S01]  /*6f920*/  VIADD R11, R10.reuse, UR4 ;  /* 0x000000040a0b7c36 */ /* 0x041fe20008000000 */
[----:B------:R-:W-:Y:S01]  /*6f930*/  IADD3 R4, P5, R10, R18, RZ ;  /* 0x000000120a047210 */ /* 0x000fe20007fbe0ff */
[----:B------:R-:W-:-:S03]  /*6f940*/  ULDC UR4, c[0x0][0x228] ;  /* 0x00008a0000047ab9 */ /* 0x000fc60000000800 */
[----:B------:R-:W-:Y:S02]  /*6f950*/  SHF.R.S32.HI R8, RZ, 0x1f, R11 ;  /* 0x0000001fff087819 */ /* 0x000fe4000001140b */
[----:B-1----:R-:W-:Y:S01]  /*6f960*/  IADD3 R6, P6, R11, R0, RZ ;  /* 0x000000000b067210 */ /* 0x002fe20007fde0ff */
[----:B------:R-:W-:Y:S01]  /*6f970*/  IMAD.X R5, R9, 0x1, R16, P5 ;  /* 0x0000000109057824 */ /* 0x000fe200028e0610 */
[----:B---3--:R-:W-:-:S03]  /*6f980*/  PRMT R9, R25, 0x7770, RZ ;  /* 0x0000777019097816 */ /* 0x008fc600000000ff */
[----:B------:R-:W-:Y:S01]  /*6f990*/  IMAD.X R7, R8, 0x1, R2, P6 ;  /* 0x0000000108077824 */ /* 0x000fe200030e0602 */
[----:B------:R-:W-:Y:S01]  /*6f9a0*/  ISETP.LT.AND P5, PT, R26, UR4, !P4 ;  /* 0x000000041a007c0c */ /* 0x000fe2000e7a1270 */
[----:B------:R0:W-:Y:S01]  /*6f9b0*/  @P2 STG.E.U8 desc[UR32][R4.64], R13 ;  /* 0x0000000d04002986 */ /* 0x0001e2000c101120 */
[----:B------:R-:W-:Y:S01]  /*6f9c0*/  ISETP.LT.AND P2, PT, R27, UR5, !P4 ;  /* 0x000000051b007c0c */ /* 0x000fe2000e741270 */
[----:B------:R-:W-:Y:S01]  /*6f9d0*/  ULDC UR5, c[0x0][0x228] ;  /* 0x00008a0000057ab9 */ /* 0x000fe20000000800 */
[C---:B------:R-:W-:Y:S01]  /*6f9e0*/  PRMT R10, R25.reuse, 0x7771, RZ ;  /* 0x00007771190a7816 */ /* 0x040fe200000000ff */
[----:B------:R1:W-:Y:S01]  /*6f9f0*/  @P3 STG.E.U8 desc[UR32][R6.64], R9 ;  /* 0x0000000906003986 */ /* 0x0003e2000c101120 */
[----:B------:R-:W-:Y:S01]  /*6fa00*/  PRMT R12, R25, 0x7772, RZ ;  /* 0x00007772190c7816 */ /* 0x000fe200000000ff */
[----:B------:R-:W-:Y:S01]  /*6fa10*/  ULDC UR4, c[0x0][0x248] ;  /* 0x0000920000047ab9 */ /* 0x000fe20000000800 */
[C---:B0-----:R-:W-:Y:S02]  /*6fa20*/  IADD3 R4, P6, R11.reuse, R3, RZ ;  /* 0x000000030b047210 */ /* 0x041fe40007fde0ff */
[----:B-1----:R-:W-:-:S03]  /*6fa30*/  IADD3 R6, P3, R11, R19, RZ ;  /* 0x000000130b067210 */ /* 0x002fc60007f7e0ff */
[----:B------:R-:W-:Y:S02]  /*6fa40*/  IMAD.X R5, R8, 0x1, R20, P6 ;  /* 0x0000000108057824 */ /* 0x000fe400030e0614 */
[----:B------:R-:W-:Y:S02]  /*6fa50*/  VIADD R9, R22, 0x37 ;  /* 0x0000003716097836 */ /* 0x000fe40000000000 */
[----:B------:R-:W-:Y:S01]  /*6fa60*/  IMAD.X R7, R8, 0x1, R17, P3 ;  /* 0x0000000108077824 */ /* 0x000fe200018e0611 */
[----:B------:R0:W-:Y:S02]  /*6fa70*/  @P5 STG.E.U8 desc[UR32][R4.64], R10 ;  /* 0x0000000a04005986 */ /* 0x0001e4000c101120 */
[----:B------:R-:W-:Y:S02]  /*6fa80*/  ISETP.GE.AND P3, PT, R9, UR7, PT ;  /* 0x0000000709007c0c */ /* 0x000fe4000bf66270 */
[----:B------:R1:W-:Y:S01]  /*6fa90*/  @P2 STG.E.U8 desc[UR32][R6.64], R12 ;  /* 0x0000000c06002986 */ /* 0x0003e2000c101120 */
[----:B------:R-:W-:Y:S01]  /*6faa0*/  ISETP.LT.AND P2, PT, R28, UR5, !P4 ;  /* 0x000000051c007c0c */ /* 0x000fe2000e741270 */
[----:B------:R-:W-:Y:S01]  /*6fab0*/  VIADD R9, R11, UR4 ;  /* 0x000000040b097c36 */ /* 0x000fe20008000000 */
[----:B------:R-:W-:Y:S01]  /*6fac0*/  PRMT R21, R25, 0x7773, RZ ;  /* 0x0000777319157816 */ /* 0x000fe200000000ff */
[----:B------:R-:W-:Y:S01]  /*6fad0*/  ULDC UR4, c[0x0][0x228] ;  /* 0x00008a0000047ab9 */ /* 0x000fe20000000800 */
[----:B------:R-:W3:Y:S01]  /*6fae0*/  LDL.LU R25, [R1+0x80] ;  /* 0x0000800001197983 */ /* 0x000ee20000300800 */
[----:B--2---:R-:W-:Y:S01]  /*6faf0*/  PRMT R15, R29, 0x7770, RZ ;  /* 0x000077701d0f7816 */ /* 0x004fe200000000ff */
[----:B------:R-:W-:Y:S01]  /*6fb00*/  ULDC UR5, c[0x0][0x228] ;  /* 0x00008a0000057ab9 */ /* 0x000fe20000000800 */
[----:B0-----:R-:W-:Y:S01]  /*6fb10*/  IADD3 R4, P4, R11, R18, RZ ;  /* 0x000000120b047210 */ /* 0x001fe20007f9e0ff */
[----:B------:R-:W-:Y:S01]  /*6fb20*/  VIADD R11, R22, 0x38 ;  /* 0x00000038160b7836 */ /* 0x000fe20000000000 */
[----:B------:R-:W-:-:S03]  /*6fb30*/  PRMT R13, R29, 0x7771, RZ ;  /* 0x000077711d0d7816 */ /* 0x000fc600000000ff */
[----:B------:R-:W-:Y:S01]  /*6fb40*/  IMAD.X R5, R8, 0x1, R16, P4 ;  /* 0x0000000108057824 */ /* 0x000fe200020e0610 */
[----:B------:R-:W-:Y:S02]  /*6fb50*/  ISETP.GE.AND P4, PT, R11, UR11, PT ;  /* 0x0000000b0b007c0c */ /* 0x000fe4000bf86270 */
[C---:B------:R-:W-:Y:S02]  /*6fb60*/  PRMT R8, R29.reuse, 0x7773, RZ ;  /* 0x000077731d087816 */ /* 0x040fe400000000ff */
[----:B------:R-:W-:Y:S02]  /*6fb70*/  PRMT R11, R29, 0x7772, RZ ;  /* 0x000077721d0b7816 */ /* 0x000fe400000000ff */
[----:B------:R-:W2:Y:S01]  /*6fb80*/  LDL.LU R29, [R1+0xc0] ;  /* 0x0000c000011d7983 */ /* 0x000ea20000300800 */
[----:B------:R-:W-:Y:S01]  /*6fb90*/  ISETP.LT.AND P5, PT, R24, UR6, !P1 ;  /* 0x0000000618007c0c */ /* 0x000fe2000cfa1270 */
[----:B-1----:R-:W-:Y:S01]  /*6fba0*/  VIADD R12, R22, 0x39 ;  /* 0x00000039160c7836 */ /* 0x002fe20000000000 */
[----:B------:R-:W-:-:S02]  /*6fbb0*/  SHF.R.S32.HI R10, RZ, 0x1f, R9 ;  /* 0x0000001fff0a7819 */ /* 0x000fc40000011409 */
[----:B------:R-:W-:Y:S01]  /*6fbc0*/  IADD3 R6, P6, R9, R0, RZ ;  /* 0x0000000009067210 */ /* 0x000fe20007fde0ff */
[----:B------:R0:W-:Y:S01]  /*6fbd0*/  @P2 STG.E.U8 desc[UR32][R4.64], R21 ;  /* 0x0000001504002986 */ /* 0x0001e2000c101120 */
[----:B------:R-:W-:-:S03]  /*6fbe0*/  ULDC UR6, c[0x0][0x228] ;  /* 0x00008a0000067ab9 */ /* 0x000fc60000000800 */
[----:B------:R-:W-:Y:S01]  /*6fbf0*/  IMAD.X R7, R10, 0x1, R2, P6 ;  /* 0x000000010a077824 */ /* 0x000fe200030e0602 */
[----:B------:R-:W-:Y:S01]  /*6fc00*/  ISETP.LT.AND P6, PT, R26, UR4, !P1 ;  /* 0x000000041a007c0c */ /* 0x000fe2000cfc1270 */
[----:B------:R-:W-:-:S03]  /*6fc10*/  ULDC UR4, c[0x0][0x228] ;  /* 0x00008a0000047ab9 */ /* 0x000fc60000000800 */
[----:B------:R1:W-:Y:S01]  /*6fc20*/  @P5 STG.E.U8 desc[UR32][R6.64], R15 ;  /* 0x0000000f06005986 */ /* 0x0003e2000c101120 */
[----:B0-----:R-:W-:Y:S02]  /*6fc30*/  IADD3 R4, P5, R9, R3, RZ ;  /* 0x0000000309047210 */ /* 0x001fe40007fbe0ff */
[----:B------:R-:W-:Y:S01]  /*6fc40*/  ISETP.LT.AND P2, PT, R27, UR4, !P1 ;  /* 0x000000041b007c0c */ /* 0x000fe2000cf41270 */
[----:B------:R-:W-:Y:S02]  /*6fc50*/  ULDC UR4, c[0x0][0x248] ;  /* 0x0000920000047ab9 */ /* 0x000fe40000000800 */
[----:B------:R-:W-:Y:S01]  /*6fc60*/  IMAD.X R5, R10, 0x1, R20, P5 ;  /* 0x000000010a057824 */ /* 0x000fe200028e0614 */
[----:B-1----:R-:W-:-:S04]  /*6fc70*/  IADD3 R6, P5, R9, R19, RZ ;  /* 0x0000001309067210 */ /* 0x002fc80007fbe0ff */
[----:B------:R0:W-:Y:S01]  /*6fc80*/  @P6 STG.E.U8 desc[UR32][R4.64], R13 ;  /* 0x0000000d04006986 */ /* 0x0001e2000c101120 */
[----:B------:R-:W-:Y:S01]  /*6fc90*/  ISETP.LT.AND P1, PT, R28, UR5, !P1 ;  /* 0x000000051c007c0c */ /* 0x000fe2000cf21270 */
[----:B------:R-:W-:Y:S01]  /*6fca0*/  ULDC UR5, c[0x0][0x228] ;  /* 0x00008a0000057ab9 */ /* 0x000fe20000000800 */
[----:B------:R-:W-:Y:S01]  /*6fcb0*/  IMAD.X R7, R10, 0x1, R17, P5 ;  /* 0x000000010a077824 */ /* 0x000fe200028e0611 */
[C---:B0-----:R-:W-:Y:S01]  /*6fcc0*/  IADD3 R4, P6, R9.reuse, R18, RZ ;  /* 0x0000001209047210 */ /* 0x041fe20007fde0ff */
[----:B------:R-:W-:-:S03]  /*6fcd0*/  VIADD R9, R9, UR4 ;  /* 0x0000000409097c36 */ /* 0x000fc60008000000 */
[----:B------:R0:W-:Y:S01]  /*6fce0*/  @P2 STG.E.U8 desc[UR32][R6.64], R11 ;  /* 0x0000000b06002986 */ /* 0x0001e2000c101120 */
[----:B------:R-:W-:Y:S01]  /*6fcf0*/  ISETP.LT.AND P5, PT, R24, UR5, !P3 ;  /* 0x0000000518007c0c */ /* 0x000fe2000dfa1270 */
[----:B------:R-:W-:Y:S01]  /*6fd00*/  ULDC UR4, c[0x0][0x228] ;  /* 0x00008a0000047ab9 */ /* 0x000fe20000000800 */
[----:B------:R-:W-:Y:S01]  /*6fd10*/  IMAD.X R5, R10, 0x1, R16, P6 ;  /* 0x000000010a057824 */ /* 0x000fe200030e0610 */
[----:B------:R-:W-:Y:S01]  /*6fd20*/  SHF.R.S32.HI R10, RZ, 0x1f, R9 ;  /* 0x0000001fff0a7819 */ /* 0x000fe20000011409 */
[----:B------:R-:W-:Y:S01]  /*6fd30*/  ULDC UR5, c[0x0][0x228] ;  /* 0x00008a0000057ab9 */ /* 0x000fe20000000800 */
[----:B0-----:R-:W-:Y:S02]  /*6fd40*/  IADD3 R6, P2, R9, R0, RZ ;  /* 0x0000000009067210 */ /* 0x001fe40007f5e0ff */
[----:B------:R0:W-:Y:S03]  /*6fd50*/  @P1 STG.E.U8 desc[UR32][R4.64], R8 ;  /* 0x0000000804001986 */ /* 0x0001e6000c101120 */
[----:B------:R-:W-:Y:S01]  /*6fd60*/  IMAD.X R7, R10, 0x1, R2, P2 ;  /* 0x000000010a077824 */ /* 0x000fe200010e0602 */
[----:B------:R-:W-:Y:S01]  /*6fd70*/  ISETP.LT.AND P2, PT, R26, UR4, !P3 ;  /* 0x000000041a007c0c */ /* 0x000fe2000df41270 */
[----:B------:R-:W-:Y:S01]  /*6fd80*/  ULDC UR4, c[0x0][0x228] ;  /* 0x00008a0000047ab9 */ /* 0x000fe20000000800 */
[----:B----4-:R-:W-:-:S02]  /*6fd90*/  PRMT R13, R23, 0x7770, RZ ;  /* 0x00007770170d7816 */ /* 0x010fc400000000ff */
[----:B0-----:R-:W-:-:S03]  /*6fda0*/  IADD3 R4, P6, R9, R3, RZ ;  /* 0x0000000309047210 */ /* 0x001fc60007fde0ff */
[----:B------:R0:W-:Y:S01]  /*6fdb0*/  @P5 STG.E.U8 desc[UR32][R6.64], R13 ;  /* 0x0000000d06005986 */ /* 0x0001e2000c101120 */
[----:B------:R-:W-:Y:S01]  /*6fdc0*/  PRMT R11, R23, 0x7771, RZ ;  /* 0x00007771170b7816 */ /* 0x000fe200000000ff */
[----:B------:R-:W-:Y:S01]  /*6fdd0*/  IMAD.X R5, R10, 0x1, R20, P6 ;  /* 0x000000010a057824 */ /* 0x000fe200030e0614 */
[----:B------:R-:W-:Y:S01]  /*6fde0*/  ISETP.LT.AND P5, PT, R27, UR5, !P3 ;  /* 0x000000051b007c0c */ /* 0x000fe2000dfa1270 */
[----:B------:R-:W-:Y:S01]  /*6fdf0*/  ULDC UR5, c[0x0][0x228] ;  /* 0x00008a0000057ab9 */ /* 0x000fe20000000800 */
[----:B------:R-:W-:Y:S01]  /*6fe00*/  ISETP.LT.AND P3, PT, R28, UR4, !P3 ;  /* 0x000000041c007c0c */ /* 0x000fe2000df61270 */
[----:B------:R-:W-:Y:S01]  /*6fe10*/  ULDC UR4, c[0x0][0x248] ;  /* 0x0000920000047ab9 */ /* 0x000fe20000000800 */
[----:B------:R1:W-:Y:S01]  /*6fe20*/  @P2 STG.E.U8 desc[UR32][R4.64], R11 ;  /* 0x0000000b04002986 */ /* 0x0003e2000c101120 */
[----:B0-----:R-:W-:Y:S02]  /*6fe30*/  IADD3 R6, P6, R9, R19, RZ ;  /* 0x0000001309067210 */ /* 0x001fe40007fde0ff */
[----:B------:R-:W-:-:S02]  /*6fe40*/  PRMT R15, R23, 0x7772, RZ ;  /* 0x00007772170f7816 */ /* 0x000fc400000000ff */
[----:B------:R-:W-:Y:S01]  /*6fe50*/  ISETP.GE.AND P1, PT, R12, UR9, PT ;  /* 0x000000090c007c0c */ /* 0x000fe2000bf26270 */
[C---:B------:R-:W-:Y:S01]  /*6fe60*/  IMAD.X R7, R10.reuse, 0x1, R17, P6 ;  /* 0x000000010a077824 */ /* 0x040fe200030e0611 */
[C---:B-1----:R-:W-:Y:S01]  /*6fe70*/  IADD3 R4, P2, R9.reuse, R18, RZ ;  /* 0x0000001209047210 */ /* 0x042fe20007f5e0ff */
[----:B------:R-:W-:Y:S01]  /*6fe80*/  VIADD R12, R9, UR4 ;  /* 0x00000004090c7c36 */ /* 0x000fe20008000000 */
[----:B------:R-:W-:Y:S02]  /*6fe90*/  PRMT R21, R23, 0x7773, RZ ;  /* 0x0000777317157816 */ /* 0x000fe400000000ff */
[----:B------:R0:W-:Y:S01]  /*6fea0*/  @P5 STG.E.U8 desc[UR32][R6.64], R15 ;  /* 0x0000000f06005986 */ /* 0x0001e2000c101120 */
[----:B------:R-:W-:Y:S01]  /*6feb0*/  ULDC UR4, c[0x0][0x228] ;  /* 0x00008a0000047ab9 */ /* 0x000fe20000000800 */
[----:B------:R-:W-:Y:S01]  /*6fec0*/  IMAD.X R5, R10, 0x1, R16, P2 ;  /* 0x000000010a057824 */ /* 0x000fe200010e0610 */
[----:B------:R-:W-:Y:S02]  /*6fed0*/  ISETP.LT.AND P2, PT, R24, UR5, !P4 ;  /* 0x0000000518007c0c */ /* 0x000fe4000e741270 */
[----:B--2---:R-:W-:-:S02]  /*6fee0*/  PRMT R14, R29, 0x7772, RZ ;  /* 0x000077721d0e7816 */ /* 0x004fc400000000ff */
[----:B------:R1:W-:Y:S01]  /*6fef0*/  @P3 STG.E.U8 desc[UR32][R4.64], R21 ;  /* 0x0000001504003986 */ /* 0x0003e2000c101120 */
[----:B------:R-:W-:Y:S01]  /*6ff00*/  SHF.R.S32.HI R13, RZ, 0x1f, R12 ;  /* 0x0000001fff0d7819 */ /* 0x000fe2000001140c */
[----:B------:R-:W-:Y:S01]  /*6ff10*/  VIADD R9, R22, 0x3a ;  /* 0x0000003a16097836 */ /* 0x000fe20000000000 */
[----:B------:R-:W-:Y:S01]  /*6ff20*/  IADD3 R10, P3, R12, R0, RZ ;  /* 0x000000000c0a7210 */ /* 0x000fe20007f7e0ff */
[----:B---3--:R-:W2:Y:S01]  /*6ff30*/  LDS.128 R4, [R25] ;  /* 0x0000000019047984 */ /* 0x008ea20000000c00 */
[----:B0-----:R-:W-:Y:S01]  /*6ff40*/  PRMT R15, R29, 0x7770, RZ ;  /* 0x000077701d0f7816 */ /* 0x001fe200000000ff */
[----:B------:R-:W-:Y:S02]  /*6ff50*/  ULDC UR5, c[0x0][0x228] ;  /* 0x00008a0000057ab9 */ /* 0x000fe40000000800 */
[----:B------:R-:W-:Y:S01]  /*6ff60*/  IMAD.X R11, R13, 0x1, R2, P3 ;  /* 0x000000010d0b7824 */ /* 0x000fe200018e0602 */
[----:B-1----:R-:W-:-:S04]  /*6ff70*/  PRMT R21, R29, 0x7771, RZ ;  /* 0x000077711d157816 */ /* 0x002fc800000000ff */
[----:B------:R0:W-:Y:S02]  /*6ff80*/  @P2 STG.E.U8 desc[UR32][R10.64], R15 ;  /* 0x0000000f0a002986 */ /* 0x0001e4000c101120 */
[----:B0-----:R-:W-:Y:S02]  /*6ff90*/  PRMT R15, R29, 0x7773, RZ ;  /* 0x000077731d0f7816 */ /* 0x001fe400000000ff */
[----:B------:R-:W3:Y:S01]  /*6ffa0*/  LDL.LU R29, [R1+0xc4] ;  /* 0x0000c400011d7983 */ /* 0x000ee20000300800 */
[----:B------:R-:W-:Y:S01]  /*6ffb0*/  ISETP.LT.AND P3, PT, R26, UR4, !P4 ;  /* 0x000000041a007c0c */ /* 0x000fe2000e761270 */
[----:B------:R-:W-:Y:S01]  /*6ffc0*/  ULDC UR4, c[0x0][0x228] ;  /* 0x00008a0000047ab9 */ /* 0x000fe20000000800 */
[----:B------:R-:W-:Y:S02]  /*6ffd0*/  IADD3 R8, P6, R12, R3, RZ ;  /* 0x000000030c087210 */ /* 0x000fe40007fde0ff */
[----:B------:R-:W-:-:S03]  /*6ffe0*/  ISETP.GE.AND P2, PT, R9, UR17, PT ;  /* 0x0000001109007c0c */ /* 0x000fc6000bf46270 */
[----:B------:R-:W-:Y:S01]  /*6fff0*/  IMAD.X R9, R13, 0x1, R20, P6 ;  /* 0x000000010d097824 */ /* 0x000fe200030e0614 */
[----:B------:R-:W-:Y:S01]  /*70000*/  ISETP.LT.AND P5, PT, R27, UR5, !P4 ;  /* 0x000000051b007c0c */ /* 0x000fe2000e7a1270 */
[----:B------:R-:W-:Y:S01]  /*70010*/  ULDC UR5, c[0x0][0x228] ;  /* 0x00008a0000057ab9 */ /* 0x000fe20000000800 */
[----:B------:R-:W-:Y:S01]  /*70020*/  ISETP.LT.AND P4, PT, R28, UR4, !P4 ;  /* 0x000000041c007c0c */ /* 0x000fe2000e781270 */
[----:B------:R-:W-:Y:S01]  /*70030*/  ULDC UR4, c[0x0][0x248] ;  /* 0x0000920000047ab9 */ /* 0x000fe20000000800 */
[C---:B------:R-:W-:Y:S01]  /*70040*/  IADD3 R10, P6, R12.reuse, R19, RZ ;  /* 0x000000130c0a7210 */ /* 0x040fe20007fde0ff */
[----:B------:R0:W-:Y:S04]  /*70050*/  @P3 STG.E.U8 desc[UR32][R8.64], R21 ;  /* 0x0000001508003986 */ /* 0x0001e8000c101120 */
[----:B------:R-:W-:Y:S01]  /*70060*/  IMAD.X R11, R13, 0x1, R17, P6 ;  /* 0x000000010d0b7824 */ /* 0x000fe200030e0611 */
[C---:B0-----:R-:W-:Y:S01]  /*70070*/  IADD3 R8, P3, R12.reuse, R18, RZ ;  /* 0x000000120c087210 */ /* 0x041fe20007f7e0ff */
[----:B------:R-:W-:-:S03]  /*70080*/  VIADD R12, R12, UR4 ;  /* 0x000000040c0c7c36 */ /* 0x000fc60008000000 */
[----:B------:R0:W-:Y:S01]  /*70090*/  @P5 STG.E.U8 desc[UR32][R10.64], R14 ;  /* 0x0000000e0a005986 */ /* 0x0001e2000c101120 */
[----:B------:R-:W-:Y:S01]  /*700a0*/  ULDC UR4, c[0x0][0x228] ;  /* 0x00008a0000047ab9 */ /* 0x000fe20000000800 */
[----:B------:R-:W-:Y:S01]  /*700b0*/  IMAD.X R9, R13, 0x1, R16, P3 ;  /* 0x000000010d097824 */ /* 0x000fe200018e0610 */
[----:B------:R-:W-:-:S04]  /*700c0*/  SHF.R.S32.HI R13, RZ, 0x1f, R12 ;  /* 0x0000001fff0d7819 */ /* 0x000fc8000001140c */
[----:B------:R1:W-:Y:S01]  /*700d0*/  @P4 STG.E.U8 desc[UR32][R8.64], R15 ;  /* 0x0000000f08004986 */ /* 0x0003e2000c101120 */
[----:B0-----:R-:W-:Y:S02]  /*700e0*/  IADD3 R10, P4, R12, R0, RZ ;  /* 0x000000000c0a7210 */ /* 0x001fe40007f9e0ff */
[----:B------:R-:W-:Y:S01]  /*700f0*/  ISETP.LT.AND P3, PT, R24, UR5, !P1 ;  /* 0x0000000518007c0c */ /* 0x000fe2000cf61270 */
[----:B------:R-:W-:Y:S02]  /*70100*/  ULDC UR5, c[0x0][0x228] ;  /* 0x00008a0000057ab9 */ /* 0x000fe40000000800 */
[----:B------:R-:W-:Y:S01]  /*70110*/  IMAD.X R11, R13, 0x1, R2, P4 ;  /* 0x000000010d0b7824 */ /* 0x000fe200020e0602 */
[----:B------:R-:W-:Y:S01]  /*70120*/  ISETP.LT.AND P4, PT, R26, UR4, !P1 ;  /* 0x000000041a007c0c */ /* 0x000fe2000cf81270 */
[----:B------:R-:W-:Y:S01]  /*70130*/  ULDC UR4, c[0x0][0x228] ;  /* 0x00008a0000047ab9 */ /* 0x000fe20000000800 */
[----:B-1----:R-:W-:Y:S02]  /*70140*/  IADD3 R8, P6, R12, R3, RZ ;  /* 0x000000030c087210 */ /* 0x002fe40007fde0ff */
[----:B--2---:R-:W-:-:S02]  /*70150*/  PRMT R21, R4, 0x7770, RZ ;  /* 0x0000777004157816 */ /* 0x004fc400000000ff */
[----:B------:R-:W-:Y:S01]  /*70160*/  PRMT R23, R4, 0x7771, RZ ;  /* 0x0000777104177816 */ /* 0x000fe200000000ff */
[----:B------:R-:W-:Y:S01]  /*70170*/  IMAD.X R9, R13, 0x1, R20, P6 ;  /* 0x000000010d097824 */ /* 0x000fe200030e0614 */
[----:B------:R-:W-:Y:S01]  /*70180*/  ISETP.LT.AND P5, PT, R27, UR5, !P1 ;  /* 0x000000051b007c0c */ /* 0x000fe2000cfa1270 */
[----:B------:R0:W-:Y:S01]  /*70190*/  @P3 STG.E.U8 desc[UR32][R10.64], R21 ;  /* 0x000000150a003986 */ /* 0x0001e2000c101120 */
[----:B------:R-:W-:Y:S01]  /*701a0*/  ISETP.LT.AND P1, PT, R28, UR4, !P1 ;  /* 0x000000041c007c0c */ /* 0x000fe2000cf21270 */
[----:B------:R-:W-:Y:S01]  /*701b0*/  ULDC UR4, c[0x0][0x248] ;  /* 0x0000920000047ab9 */ /* 0x000fe20000000800 */
[----:B------:R-:W-:Y:S01]  /*701c0*/  PRMT R15, R4, 0x7772, RZ ;  /* 0x00007772040f7816 */ /* 0x000fe200000000ff */
[----:B------:R1:W-:Y:S01]  /*701d0*/  @P4 STG.E.U8 desc[UR32][R8.64], R23 ;  /* 0x0000001708004986 */ /* 0x0003e2000c101120 */
[----:B------:R-:W-:Y:S01]  /*701e0*/  ULDC UR5, c[0x0][0x228] ;  /* 0x00008a0000057ab9 */ /* 0x000fe20000000800 */
[C---:B0-----:R-:W-:Y:S02]  /*701f0*/  IADD3 R10, P6, R12.reuse, R19, RZ ;  /* 0x000000130c0a7210 */ /* 0x041fe40007fde0ff */
[----:B-1----:R-:W-:-:S03]  /*70200*/  IADD3 R8, P4, R12, R18, RZ ;  /* 0x000000120c087210 */ /* 0x002fc60007f9e0ff */
[C---:B------:R-:W-:Y:S01]  /*70210*/  IMAD.X R11, R13.reuse, 0x1, R17, P6 ;  /* 0x000000010d0b7824 */ /* 0x040fe200030e0611 */
[----:B------:R-:W-:Y:S01]  /*70220*/  PRMT R21, R4, 0x7773, RZ ;  /* 0x0000777304157816 */ /* 0x000fe200000000ff */
[----:B------:R-:W-:Y:S01]  /*70230*/  VIADD R12, R12, UR4 ;  /* 0x000000040c0c7c36 */ /* 0x000fe20008000000 */
[----:B------:R-:W-:Y:S01]  /*70240*/  ULDC UR4, c[0x0][0x228] ;  /* 0x00008a0000047ab9 */ /* 0x000fe20000000800 */
[----:B------:R-:W-:Y:S01]  /*70250*/  IMAD.X R9, R13, 0x1, R16, P4 ;  /* 0x000000010d097824 */ /* 0x000fe200020e0610 */
[----:B------:R-:W-:Y:S01]  /*70260*/  ISETP.LT.AND P4, PT, R24, UR5, !P2 ;  /* 0x0000000518007c0c */ /* 0x000fe2000d781270 */
[----:B------:R0:W-:Y:S01]  /*70270*/  @P5 STG.E.U8 desc[UR32][R10.64], R15 ;  /* 0x0000000f0a005986 */ /* 0x0001e2000c101120 */
[----:B------:R-:W-:Y:S01]  /*70280*/  SHF.R.S32.HI R13, RZ, 0x1f, R12 ;  /* 0x0000001fff0d7819 */ /* 0x000fe2000001140c */
[----:B------:R-:W-:Y:S02]  /*70290*/  ULDC UR5, c[0x0][0x228] ;  /* 0x00008a0000057ab9 */ /* 0x000fe40000000800 */
[----:B------:R1:W-:Y:S01]  /*702a0*/  @P1 STG.E.U8 desc[UR32][R8.64], R21 ;  /* 0x0000001508001986 */ /* 0x0003e2000c101120 */
[----:B0-----:R-:W-:-:S05]  /*702b0*/  IADD3 R10, P1, R12, R0, RZ ;  /* 0x000000000c0a7210 */ /* 0x001fca0007f3e0ff */
[----:B------:R-:W-:Y:S01]  /*702c0*/  IMAD.X R11, R13, 0x1, R2, P1 ;  /* 0x000000010d0b7824 */ /* 0x000fe200008e0602 */
[C---:B---3--:R-:W-:Y:S02]  /*702d0*/  PRMT R15, R29.reuse, 0x7770, RZ ;  /* 0x000077701d0f7816 */ /* 0x048fe400000000ff */
[C---:B------:R-:W-:Y:S02]  /*702e0*/  PRMT R23, R29.reuse, 0x7771, RZ ;  /* 0x000077711d177816 */ /* 0x040fe400000000ff */
[C---:B-1----:R-:W-:Y:S01]  /*702f0*/  PRMT R21, R29.reuse, 0x7772, RZ ;  /* 0x000077721d157816 */ /* 0x042fe200000000ff */
[----:B------:R0:W-:Y:S02]  /*70300*/  @P4 STG.E.U8 desc[UR32][R10.64], R15 ;  /* 0x0000000f0a004986 */ /* 0x0001e4000c101120 */
[----:B0-----:R-:W-:Y:S02]  /*70310*/  PRMT R15, R29, 0x7773, RZ ;  /* 0x000077731d0f7816 */ /* 0x001fe400000000ff */
[----:B------:R-:W2:Y:S01]  /*70320*/  LDL.LU R29, [R1+0xc8] ;  /* 0x0000c800011d7983 */ /* 0x000ea20000300800 */
[----:B------:R-:W-:Y:S01]  /*70330*/  ISETP.LT.AND P5, PT, R26, UR4, !P2 ;  /* 0x000000041a007c0c */ /* 0x000fe2000d7a1270 */
[----:B------:R-:W-:Y:S01]  /*70340*/  ULDC UR4, c[0x0][0x228] ;  /* 0x00008a0000047ab9 */ /* 0x000fe20000000800 */
[----:B------:R-:W-:-:S02]  /*70350*/  IADD3 R8, P6, R12, R3, RZ ;  /* 0x000000030c087210 */ /* 0x000fc40007fde0ff */
[----:B------:R-:W-:Y:S01]  /*70360*/  ISETP.LT.AND P1, PT, R27, UR5, !P2 ;  /* 0x000000051b007c0c */ /* 0x000fe2000d721270 */
[----:B------:R-:W-:Y:S02]  /*70370*/  VIADD R14, R22, 0x3b ;  /* 0x0000003b160e7836 */ /* 0x000fe40000000000 */
[C---:B------:R-:W-:Y:S01]  /*70380*/  IMAD.X R9, R13.reuse, 0x1, R20, P6 ;  /* 0x000000010d097824 */ /* 0x040fe200030e0614 */
[----:B------:R-:W-:Y:S01]  /*70390*/  IADD3 R10, P6, R12, R19, RZ ;  /* 0x000000130c0a7210 */ /* 0x000fe20007fde0ff */
[----:B------:R-:W-:Y:S01]  /*703a0*/  ULDC UR5, c[0x0][0x228] ;  /* 0x00008a0000057ab9 */ /* 0x000fe20000000800 */
[----:B------:R-:W-:Y:S01]  /*703b0*/  ISETP.LT.AND P2, PT, R28, UR4, !P2 ;  /* 0x000000041c007c0c */ /* 0x000fe2000d741270 */
[----:B------:R-:W-:Y:S02]  /*703c0*/  ULDC UR4, c[0x0][0x248] ;  /* 0x0000920000047ab9 */ /* 0x000fe40000000800 */
[----:B------:R0:W-:Y:S01]  /*703d0*/  @P5 STG.E.U8 desc[UR32][R8.64], R23 ;  /* 0x0000001708005986 */ /* 0x0001e2000c101120 */
[----:B------:R-:W-:Y:S01]  /*703e0*/  IMAD.X R11, R13, 0x1, R17, P6 ;  /* 0x000000010d0b7824 */ /* 0x000fe200030e0611 */
[----:B------:R-:W-:-:S02]  /*703f0*/  ISETP.GE.AND P3, PT, R14, UR15, PT ;  /* 0x0000000f0e007c0c */ /* 0x000fc4000bf66270 */
[C---:B0-----:R-:W-:Y:S01]  /*70400*/  IADD3 R8, P5, R12.reuse, R18, RZ ;  /* 0x000000120c087210 */ /* 0x041fe20007fbe0ff */
[----:B------:R-:W-:Y:S01]  /*70410*/  VIADD R12, R12, UR4 ;  /* 0x000000040c0c7c36 */ /* 0x000fe20008000000 */
[----:B------:R0:W-:Y:S03]  /*70420*/  @P1 STG.E.U8 desc[UR32][R10.64], R21 ;  /* 0x000000150a001986 */ /* 0x0001e6000c101120 */
[----:B------:R-:W-:Y:S01]  /*70430*/  IMAD.X R9, R13, 0x1, R16, P5 ;  /* 0x000000010d097824 */ /* 0x000fe200028e0610 */
[----:B------:R-:W-:Y:S01]  /*70440*/  ISETP.LT.AND P1, PT, R24, UR5, !P3 ;  /* 0x0000000518007c0c */ /* 0x000fe2000df21270 */
[----:B------:R-:W-:Y:S01]  /*70450*/  ULDC UR4, c[0x0][0x228] ;  /* 0x00008a0000047ab9 */ /* 0x000fe20000000800 */
[----:B------:R-:W-:Y:S01]  /*70460*/  SHF.R.S32.HI R13, RZ, 0x1f, R12 ;  /* 0x0000001fff0d7819 */ /* 0x000fe2000001140c */
[----:B------:R-:W-:Y:S01]  /*70470*/  ULDC UR5, c[0x0][0x228] ;  /* 0x00008a0000057ab9 */ /* 0x000fe20000000800 */
[----:B------:R1:W-:Y:S01]  /*70480*/  @P2 STG.E.U8 desc[UR32][R8.64], R15 ;  /* 0x0000000f08002986 */ /* 0x0003e2000c101120 */
[----:B------:R-:W-:Y:S01]  /*70490*/  ISETP.LT.AND P5, PT, R26, UR4, !P3 ;  /* 0x000000041a007c0c */ /* 0x000fe2000dfa1270 */
[----:B------:R-:W-:Y:S01]  /*704a0*/  ULDC UR4, c[0x0][0x228] ;  /* 0x00008a0000047ab9 */ /* 0x000fe20000000800 */
[----:B0-----:R-:W-:-:S02]  /*704b0*/  IADD3 R10, P2, R12, R0, RZ ;  /* 0x000000000c0a7210 */ /* 0x001fc40007f5e0ff */
[----:B------:R-:W-:-:S03]  /*704c0*/  PRMT R25, R5, 0x7770, RZ ;  /* 0x0000777005197816 */ /* 0x000fc600000000ff */
[----:B------:R-:W-:Y:S01]  /*704d0*/  IMAD.X R11, R13, 0x1, R2, P2 ;  /* 0x000000010d0b7824 */ /* 0x000fe200010e0602 */
[----:B-1----:R-:W-:Y:S02]  /*704e0*/  IADD3 R8, P6, R12, R3, RZ ;  /* 0x000000030c087210 */ /* 0x002fe40007fde0ff */
[----:B------:R-:W-:Y:S02]  /*704f0*/  ISETP.LT.AND P2, PT, R27, UR5, !P3 ;  /* 0x000000051b007c0c */ /* 0x000fe4000df41270 */
[----:B------:R-:W-:Y:S01]  /*70500*/  PRMT R23, R5, 0x7771, RZ ;  /* 0x0000777105177816 */ /* 0x000fe200000000ff */
[----:B------:R-:W-:Y:S01]  /*70510*/  IMAD.X R9, R13, 0x1, R20, P6 ;  /* 0x000000010d097824 */ /* 0x000fe200030e0614 */
[----:B------:R0:W-:Y:S01]  /*70520*/  @P1 STG.E.U8 desc[UR32][R10.64], R25 ;  /* 0x000000190a001986 */ /* 0x0001e2000c101120 */
[----:B------:R-:W-:Y:S01]  /*70530*/  ISETP.LT.AND P3, PT, R28, UR4, !P3 ;  /* 0x000000041c007c0c */ /* 0x000fe2000df61270 */
[----:B------:R-:W-:Y:S01]  /*70540*/  VIADD R4, R22, 0x3c ;  /* 0x0000003c16047836 */ /* 0x000fe20000000000 */
[C---:B------:R-:W-:Y:S01]  /*70550*/  PRMT R21, R5.reuse, 0x7772, RZ ;  /* 0x0000777205157816 */ /* 0x040fe200000000ff */
[----:B------:R1:W-:Y:S01]  /*70560*/  @P5 STG.E.U8 desc[UR32][R8.64], R23 ;  /* 0x0000001708005986 */ /* 0x0003e2000c101120 */
[----:B------:R-:W-:Y:S01]  /*70570*/  ULDC UR4, c[0x0][0x248] ;  /* 0x0000920000047ab9 */ /* 0x000fe20000000800 */
[----:B------:R-:W-:Y:S01]  /*70580*/  PRMT R15, R5, 0x7773, RZ ;  /* 0x00007773050f7816 */ /* 0x000fe200000000ff */
[----:B------:R-:W-:Y:S01]  /*70590*/  ULDC UR5, c[0x0][0x228] ;  /* 0x00008a0000057ab9 */ /* 0x000fe20000000800 */
[----:B0-----:R-:W-:-:S02]  /*705a0*/  IADD3 R10, P6, R12, R19, RZ ;  /* 0x000000130c0a7210 */ /* 0x001fc40007fde0ff */
[----:B-1----:R-:W-:-:S03]  /*705b0*/  IADD3 R8, P5, R12, R18, RZ ;  /* 0x000000120c087210 */ /* 0x002fc60007fbe0ff */
[C---:B------:R-:W-:Y:S01]  /*705c0*/  IMAD.X R11, R13.reuse, 0x1, R17, P6 ;  /* 0x000000010d0b7824 */ /* 0x040fe200030e0611 */
[----:B------:R-:W-:Y:S01]  /*705d0*/  ISETP.GE.AND P4, PT, R4, UR13, PT ;  /* 0x0000000d04007c0c */ /* 0x000fe2000bf86270 */
[----:B------:R-:W-:Y:S02]  /*705e0*/  VIADD R4, R22, 0x3d ;  /* 0x0000003d16047836 */ /* 0x000fe40000000000 */
[----:B------:R-:W-:Y:S01]  /*705f0*/  IMAD.X R9, R13, 0x1, R16, P5 ;  /* 0x000000010d097824 */ /* 0x000fe200028e0610 */
[----:B------:R2:W-:Y:S01]  /*70600*/  @P2 STG.E.U8 desc[UR32][R10.64], R21 ;  /* 0x000000150a002986 */ /* 0x0005e2000c101120 */
[----:B------:R-:W-:Y:S01]  /*70610*/  VIADD R12, R12, UR4 ;  /* 0x000000040c0c7c36 */ /* 0x000fe20008000000 */
[----:B------:R-:W-:Y:S01]  /*70620*/  ISETP.LT.AND P2, PT, R24, UR5, !P4 ;  /* 0x0000000518007c0c */ /* 0x000fe2000e741270 */
[----:B------:R-:W-:Y:S01]  /*70630*/  ULDC UR4, c[0x0][0x228] ;  /* 0x00008a0000047ab9 */ /* 0x000fe20000000800 */
[----:B------:R-:W-:Y:S01]  /*70640*/  ISETP.GE.AND P1, PT, R4, UR21, PT ;  /* 0x0000001504007c0c */ /* 0x000fe2000bf26270 */
[----:B------:R0:W-:Y:S01]  /*70650*/  @P3 STG.E.U8 desc[UR32][R8.64], R15 ;  /* 0x0000000f08003986 */ /* 0x0001e2000c101120 */
[----:B------:R-:W-:Y:S01]  /*70660*/  SHF.R.S32.HI R13, RZ, 0x1f, R12 ;  /* 0x0000001fff0d7819 */ /* 0x000fe2000001140c */
[----:B------:R-:W-:Y:S01]  /*70670*/  ULDC UR5, c[0x0][0x228] ;  /* 0x00008a0000057ab9 */ /* 0x000fe20000000800 */
[----:B------:R-:W-:-:S02]  /*70680*/  IADD3 R4, P3, R12, R0, RZ ;  /* 0x000000000c047210 */ /* 0x000fc40007f7e0ff */
[----:B------:R-:W-:Y:S01]  /*70690*/  ISETP.LT.AND P5, PT, R26, UR4, !P4 ;  /* 0x000000041a007c0c */ /* 0x000fe2000e7a1270 */
[----:B------:R-:W-:Y:S02]  /*706a0*/  ULDC UR4, c[0x0][0x228] ;  /* 0x00008a0000047ab9 */ /* 0x000fe40000000800 */
[----:B------:R-:W-:Y:S01]  /*706b0*/  IMAD.X R5, R13, 0x1, R2, P3 ;  /* 0x000000010d057824 */ /* 0x000fe200018e0602 */
[----:B------:R-:W-:Y:S02]  /*706c0*/  ISETP.LT.AND P3, PT, R27, UR5, !P4 ;  /* 0x000000051b007c0c */ /* 0x000fe4000e761270 */
[C---:B--2---:R-:W-:Y:S02]  /*706d0*/  PRMT R21, R29.reuse, 0x7770, RZ ;  /* 0x000077701d157816 */ /* 0x044fe400000000ff */
[C---:B------:R-:W-:Y:S01]  /*706e0*/  PRMT R11, R29.reuse, 0x7771, RZ ;  /* 0x000077711d0b7816 */ /* 0x040fe200000000ff */
[----:B------:R-:W-:Y:S01]  /*706f0*/  VIADD R10, R22, 0x3e ;  /* 0x0000003e160a7836 */ /* 0x000fe20000000000 */
[----:B0-----:R-:W-:Y:S01]  /*70700*/  IADD3 R8, P6, R12, R3, RZ ;  /* 0x000000030c087210 */ /* 0x001fe20007fde0ff */
[----:B------:R0:W-:Y:S01]  /*70710*/  @P2 STG.E.U8 desc[UR32][R4.64], R21 ;  /* 0x0000001504002986 */ /* 0x0001e2000c101120 */
[----:B------:R-:W-:Y:S01]  /*70720*/  PRMT R15, R29, 0x7772, RZ ;  /* 0x000077721d0f7816 */ /* 0x000fe200000000ff */
[----:B------:R-:W-:-:S02]  /*70730*/  ULDC UR5, c[0x0][0x228] ;  /* 0x00008a0000057ab9 */ /* 0x000fc40000000800 */
[----:B------:R-:W-:Y:S01]  /*70740*/  IMAD.X R9, R13, 0x1, R20, P6 ;  /* 0x000000010d097824 */ /* 0x000fe200030e0614 */
[----:B0-----:R-:W-:-:S04]  /*70750*/  IADD3 R4, P2, R12, R19, RZ ;  /* 0x000000130c047210 */ /* 0x001fc80007f5e0ff */
[----:B------:R0:W-:Y:S01]  /*70760*/  @P5 STG.E.U8 desc[UR32][R8.64], R11 ;  /* 0x0000000b08005986 */ /* 0x0001e2000c101120 */
[----:B------:R-:W-:-:S05]  /*70770*/  IMAD.X R5, R13, 0x1, R17, P2 ;  /* 0x000000010d057824 */ /* 0x000fca00010e0611 */
[----:B------:R1:W-:Y:S01]  /*70780*/  @P3 STG.E.U8 desc[UR32][R4.64], R15 ;  /* 0x0000000f04003986 */ /* 0x0003e2000c101120 */
[----:B0-----:R-:W-:-:S05]  /*70790*/  IADD3 R8, P3, R12, R18, RZ ;  /* 0x000000120c087210 */ /* 0x001fca0007f7e0ff */
[----:B------:R-:W-:Y:S01]  /*707a0*/  IMAD.X R9, R13, 0x1, R16, P3 ;  /* 0x000000010d097824 */ /* 0x000fe200018e0610 */
[----:B------:R-:W-:Y:S02]  /*707b0*/  PRMT R13, R29, 0x7773, RZ ;  /* 0x000077731d0d7816 */ /* 0x000fe400000000ff */
[----:B------:R-:W2:Y:S01]  /*707c0*/  LDL.LU R29, [R1+0xcc] ;  /* 0x0000cc00011d7983 */ /* 0x000ea20000300800 */
[----:B------:R-:W-:Y:S01]  /*707d0*/  ISETP.LT.AND P4, PT, R28, UR4, !P4 ;  /* 0x000000041c007c0c */ /* 0x000fe2000e781270 */
[----:B------:R-:W-:Y:S01]  /*707e0*/  ULDC UR4, c[0x0][0x248] ;  /* 0x0000920000047ab9 */ /* 0x000fe20000000800 */
[----:B------:R-:W-:Y:S01]  /*707f0*/  ISETP.GE.AND P6, PT, R10, UR19, PT ;  /* 0x000000130a007c0c */ /* 0x000fe2000bfc6270 */
[----:B------:R-:W-:Y:S01]  /*70800*/  VIADD R10, R12, UR4 ;  /* 0x000000040c0a7c36 */ /* 0x000fe20008000000 */
[----:B------:R-:W-:Y:S01]  /*70810*/  ISETP.LT.AND P2, PT, R24, UR5, !P1 ;  /* 0x0000000518007c0c */ /* 0x000fe2000cf41270 */
[----:B------:R-:W-:Y:S01]  /*70820*/  ULDC UR4, c[0x0][0x228] ;  /* 0x00008a0000047ab9 */ /* 0x000fe20000000800 */
[----:B------:R-:W-:Y:S01]  /*70830*/  PRMT R23, R6, 0x7770, RZ ;  /* 0x0000777006177816 */ /* 0x000fe200000000ff */
[----:B------:R-:W-:Y:S01]  /*70840*/  ULDC UR5, c[0x0][0x228] ;  /* 0x00008a0000057ab9 */ /* 0x000fe20000000800 */
[----:B------:R-:W-:-:S02]  /*70850*/  SHF.R.S32.HI R11, RZ, 0x1f, R10 ;  /* 0x0000001fff0b7819 */ /* 0x000fc4000001140a */
[----:B-1----:R-:W-:Y:S02]  /*70860*/  IADD3 R4, P3, R10, R0, RZ ;  /* 0x000000000a047210 */ /* 0x002fe40007f7e0ff */
[----:B------:R-:W-:Y:S01]  /*70870*/  ISETP.LT.AND P5, PT, R26, UR6, !P1 ;  /* 0x000000061a007c0c */ /* 0x000fe2000cfa1270 */
[----:B------:R0:W-:Y:S01]  /*70880*/  @P4 STG.E.U8 desc[UR32][R8.64], R13 ;  /* 0x0000000d08004986 */ /* 0x0001e2000c101120 */
[C---:B------:R-:W-:Y:S01]  /*70890*/  PRMT R21, R6.reuse, 0x7771, RZ ;  /* 0x0000777106157816 */ /* 0x040fe200000000ff */
[----:B------:R-:W-:Y:S01]  /*708a0*/  IMAD.X R5, R11, 0x1, R2, P3 ;  /* 0x000000010b057824 */ /* 0x000fe200018e0602 */
[----:B------:R-:W-:Y:S01]  /*708b0*/  ISETP.LT.AND P3, PT, R27, UR4, !P1 ;  /* 0x000000041b007c0c */ /* 0x000fe2000cf61270 */
[----:B------:R-:W-:Y:S01]  /*708c0*/  ULDC UR4, c[0x0][0x228] ;  /* 0x00008a0000047ab9 */ /* 0x000fe20000000800 */
[----:B------:R-:W-:Y:S01]  /*708d0*/  PRMT R15, R6, 0x7772, RZ ;  /* 0x00007772060f7816 */ /* 0x000fe200000000ff */
[----:B------:R-:W-:Y:S01]  /*708e0*/  ULDC UR6, c[0x0][0x228] ;  /* 0x00008a0000067ab9 */ /* 0x000fe20000000800 */
[----:B------:R1:W-:Y:S01]  /*708f0*/  @P2 STG.E.U8 desc[UR32][R4.64], R23 ;  /* 0x0000001704002986 */ /* 0x0003e2000c101120 */
[----:B0-----:R-:W-:-:S02]  /*70900*/  IADD3 R8, P4, R10, R3, RZ ;  /* 0x000000030a087210 */ /* 0x001fc40007f9e0ff */
[----:B-1----:R-:W-:-:S03]  /*70910*/  IADD3 R4, P2, R10, R19, RZ ;  /* 0x000000130a047210 */ /* 0x002fc60007f5e0ff */
[C---:B------:R-:W-:Y:S01]  /*70920*/  IMAD.X R9, R11.reuse, 0x1, R20, P4 ;  /* 0x000000010b097824 */ /* 0x040fe200020e0614 */
[----:B------:R-:W-:Y:S01]  /*70930*/  ISETP.LT.AND P1, PT, R28, UR4, !P1 ;  /* 0x000000041c007c0c */ /* 0x000fe2000cf21270 */
[----:B------:R-:W-:Y:S01]  /*70940*/  ULDC UR4, c[0x0][0x248] ;  /* 0x0000920000047ab9 */ /* 0x000fe20000000800 */
[----:B------:R-:W-:Y:S02]  /*70950*/  IMAD.X R5, R11, 0x1, R17, P2 ;  /* 0x000000010b057824 */ /* 0x000fe400010e0611 */
[----:B------:R0:W-:Y:S04]  /*70960*/  @P5 STG.E.U8 desc[UR32][R8.64], R21 ;  /* 0x0000001508005986 */ /* 0x0001e8000c101120 */
[----:B------:R1:W-:Y:S01]  /*70970*/  @P3 STG.E.U8 desc[UR32][R4.64], R15 ;  /* 0x0000000f04003986 */ /* 0x0003e2000c101120 */
[----:B------:R-:W-:Y:S01]  /*70980*/  ISETP.LT.AND P4, PT, R24, UR5, !P6 ;  /* 0x0000000518007c0c */ /* 0x000fe2000f781270 */
[----:B------:R-:W-:Y:S01]  /*70990*/  ULDC UR5, c[0x0][0x228] ;  /* 0x00008a0000057ab9 */ /* 0x000fe20000000800 */
[----:B------:R-:W-:-:S02]  /*709a0*/  PRMT R13, R6, 0x7773, RZ ;  /* 0x00007773060d7816 */ /* 0x000fc400000000ff */
[C---:B0-----:R-:W-:Y:S01]  /*709b0*/  IADD3 R8, P3, R10.reuse, R18, RZ ;  /* 0x000000120a087210 */ /* 0x041fe20007f7e0ff */
[----:B------:R-:W-:Y:S01]  /*709c0*/  VIADD R10, R10, UR4 ;  /* 0x000000040a0a7c36 */ /* 0x000fe20008000000 */
[----:B------:R-:W-:Y:S01]  /*709d0*/  ISETP.LT.AND P5, PT, R26, UR5, !P6 ;  /* 0x000000051a007c0c */ /* 0x000fe2000f7a1270 */
[----:B------:R-:W-:Y:S01]  /*709e0*/  ULDC UR4, c[0x0][0x228] ;  /* 0x00008a0000047ab9 */ /* 0x000fe20000000800 */
[----:B------:R-:W-:Y:S01]  /*709f0*/  ULDC UR5, c[0x0][0x228] ;  /* 0x00008a0000057ab9 */ /* 0x000fe20000000800 */
[----:B------:R-:W-:Y:S01]  /*70a00*/  IMAD.X R9, R11, 0x1, R16, P3 ;  /* 0x000000010b097824 */ /* 0x000fe200018e0610 */
[----:B------:R-:W-:Y:S02]  /*70a10*/  SHF.R.S32.HI R11, RZ, 0x1f, R10 ;  /* 0x0000001fff0b7819 */ /* 0x000fe4000001140a */
[C---:B-1----:R-:W-:Y:S02]  /*70a20*/  IADD3 R4, P3, R10.reuse, R0, RZ ;  /* 0x000000000a047210 */ /* 0x042fe40007f7e0ff */
[----:B------:R0:W-:Y:S03]  /*70a30*/  @P1 STG.E.U8 desc[UR32][R8.64], R13 ;  /* 0x0000000d08001986 */ /* 0x0001e6000c101120 */
[----:B------:R-:W-:Y:S01]  /*70a40*/  IMAD.X R5, R11, 0x1, R2, P3 ;  /* 0x000000010b057824 */ /* 0x000fe200018e0602 */
[----:B0-----:R-:W-:-:S05]  /*70a50*/  IADD3 R8, P1, R10, R3, RZ ;  /* 0x000000030a087210 */ /* 0x001fca0007f3e0ff */
[----:B------:R-:W-:Y:S01]  /*70a60*/  IMAD.X R9, R11, 0x1, R20, P1 ;  /* 0x000000010b097824 */ /* 0x000fe200008e0614 */
[----:B------:R-:W-:Y:S01]  /*70a70*/  ISETP.LT.AND P3, PT, R26, UR4, !P0 ;  /* 0x000000041a007c0c */ /* 0x000fe2000c761270 */
[----:B------:R-:W-:Y:S02]  /*70a80*/  ULDC UR4, c[0x0][0x248] ;  /* 0x0000920000047ab9 */ /* 0x000fe40000000800 */
[----:B------:R-:W-:Y:S01]  /*70a90*/  VIADD R6, R10, UR4 ;  /* 0x000000040a067c36 */ /* 0x000fe20008000000 */
[----:B------:R-:W-:-:S04]  /*70aa0*/  ULDC UR4, c[0x0][0x228] ;  /* 0x00008a0000047ab9 */ /* 0x000fc80000000800 */
[----:B------:R-:W-:Y:S02]  /*70ab0*/  SHF.R.S32.HI R25, RZ, 0x1f, R6 ;  /* 0x0000001fff197819 */ /* 0x000fe40000011406 */
[----:B------:R-:W-:Y:S02]  /*70ac0*/  ISETP.LT.AND P2, PT, R24, UR6, !P0 ;  /* 0x0000000618007c0c */ /* 0x000fe4000c741270 */
[C---:B--2---:R-:W-:Y:S02]  /*70ad0*/  PRMT R23, R29.reuse, 0x7770, RZ ;  /* 0x000077701d177816 */ /* 0x044fe400000000ff */
[----:B------:R-:W-:-:S03]  /*70ae0*/  PRMT R21, R29, 0x7771, RZ ;  /* 0x000077711d157816 */ /* 0x000fc600000000ff */
[----:B------:R0:W-:Y:S04]  /*70af0*/  @P4 STG.E.U8 desc[UR32][R4.64], R23 ;  /* 0x0000001704004986 */ /* 0x0001e8000c101120 */
[----:B------:R1:W-:Y:S01]  /*70b00*/  @P5 STG.E.U8 desc[UR32][R8.64], R21 ;  /* 0x0000001508005986 */ /* 0x0003e2000c101120 */
[----:B------:R-:W-:Y:S02]  /*70b10*/  IADD3 R12, P5, R10, R19, RZ ;  /* 0x000000130a0c7210 */ /* 0x000fe40007fbe0ff */
[----:B------:R-:W-:-:S03]  /*70b20*/  IADD3 R14, P4, R6, R0, RZ ;  /* 0x00000000060e7210 */ /* 0x000fc60007f9e0ff */
[----:B------:R-:W-:Y:S01]  /*70b30*/  IMAD.X R13, R11, 0x1, R17, P5 ;  /* 0x000000010b0d7824 */ /* 0x000fe200028e0611 */
[----:B0-----:R-:W-:Y:S01]  /*70b40*/  IADD3 R4, P5, R6, R3, RZ ;  /* 0x0000000306047210 */ /* 0x001fe20007fbe0ff */
[----:B------:R-:W-:Y:S01]  /*70b50*/  IMAD.X R15, R25, 0x1, R2, P4 ;  /* 0x00000001190f7824 */ /* 0x000fe200020e0602 */
[----:B------:R-:W-:-:S03]  /*70b60*/  IADD3 R10, P1, R10, R18, RZ ;  /* 0x000000120a0a7210 */ /* 0x000fc60007f3e0ff */
[----:B------:R-:W-:Y:S01]  /*70b70*/  IMAD.X R5, R25, 0x1, R20, P5 ;  /* 0x0000000119057824 */ /* 0x000fe200028e0614 */
[----:B------:R-:W-:Y:S02]  /*70b80*/  IADD3 R2, P5, R6, R19, RZ ;  /* 0x0000001306027210 */ /* 0x000fe40007fbe0ff */
[----:B------:R-:W-:Y:S01]  /*70b90*/  ISETP.LT.AND P4, PT, R27, UR4, !P6 ;  /* 0x000000041b007c0c */ /* 0x000fe2000f781270 */
[----:B------:R-:W-:Y:S01]  /*70ba0*/  ULDC UR4, c[0x0][0x228] ;  /* 0x00008a0000047ab9 */ /* 0x000fe20000000800 */
[----:B------:R-:W-:Y:S01]  /*70bb0*/  IMAD.X R11, R11, 0x1, R16, P1 ;  /* 0x000000010b0b7824 */ /* 0x000fe200008e0610 */
[----:B------:R-:W-:Y:S01]  /*70bc0*/  ISETP.LT.AND P6, PT, R28, UR4, !P6 ;  /* 0x000000041c007c0c */ /* 0x000fe2000f7c1270 */
[----:B------:R-:W-:Y:S01]  /*70bd0*/  IMAD.X R3, R25, 0x1, R17, P5 ;  /* 0x0000000119037824 */ /* 0x000fe200028e0611 */
[----:B------:R-:W-:Y:S01]  /*70be0*/  ISETP.LT.AND P1, PT, R27, UR5, !P0 ;  /* 0x000000051b007c0c */ /* 0x000fe2000c721270 */
[----:B------:R-:W-:Y:S01]  /*70bf0*/  ULDC UR5, c[0x0][0x228] ;  /* 0x00008a0000057ab9 */ /* 0x000fe20000000800 */
[----:B------:R-:W-:-:S02]  /*70c00*/  IADD3 R18, P5, R6, R18, RZ ;  /* 0x0000001206127210 */ /* 0x000fc40007fbe0ff */
[----:B------:R-:W-:Y:S02]  /*70c10*/  ISETP.LT.AND P0, PT, R28, UR5, !P0 ;  /* 0x000000051c007c0c */ /* 0x000fe4000c701270 */
[----:B------:R-:W-:Y:S01]  /*70c20*/  PRMT R17, R29, 0x7772, RZ ;  /* 0x000077721d117816 */ /* 0x000fe200000000ff */
[----:B------:R-:W-:Y:S01]  /*70c30*/  IMAD.X R19, R25, 0x1, R16, P5 ;  /* 0x0000000119137824 */ /* 0x000fe200028e0610 */
[----:B-1----:R-:W-:Y:S02]  /*70c40*/  PRMT R9, R29, 0x7773, RZ ;  /* 0x000077731d097816 */ /* 0x002fe400000000ff */
[C---:B------:R-:W-:Y:S02]  /*70c50*/  PRMT R21, R7.reuse, 0x7773, RZ ;  /* 0x0000777307157816 */ /* 0x040fe400000000ff */
[C---:B------:R-:W-:Y:S02]  /*70c60*/  PRMT R23, R7.reuse, 0x7772, RZ ;  /* 0x0000777207177816 */ /* 0x040fe400000000ff */
[----:B------:R-:W-:-:S02]  /*70c70*/  PRMT R25, R7, 0x7771, RZ ;  /* 0x0000777107197816 */ /* 0x000fc400000000ff */
[----:B------:R-:W-:Y:S01]  /*70c80*/  PRMT R7, R7, 0x7770, RZ ;  /* 0x0000777007077816 */ /* 0x000fe200000000ff */
[----:B------:R0:W-:Y:S04]  /*70c90*/  @P4 STG.E.U8 desc[UR32][R12.64], R17 ;  /* 0x000000110c004986 */ /* 0x0001e8000c101120 */
[----:B------:R0:W-:Y:S04]  /*70ca0*/  @P6 STG.E.U8 desc[UR32][R10.64], R9 ;  /* 0x000000090a006986 */ /* 0x0001e8000c101120 */
[----:B------:R0:W-:Y:S04]  /*70cb0*/  @P2 STG.E.U8 desc[UR32][R14.64], R7 ;  /* 0x000000070e002986 */ /* 0x0001e8000c101120 */
[----:B------:R0:W-:Y:S04]  /*70cc0*/  @P3 STG.E.U8 desc[UR32][R4.64], R25 ;  /* 0x0000001904003986 */ /* 0x0001e8000c101120 */
[----:B------:R0:W-:Y:S01]  /*70cd0*/  @P1 STG.E.U8 desc[UR32][R2.64], R23 ;  /* 0x0000001702001986 */ /* 0x0001e2000c101120 */
[----:B------:R-:W-:Y:S05]  /*70ce0*/  @!P0 EXIT ;  /* 0x000000000000894d */ /* 0x000fea0003800000 */
[----:B------:R-:W-:Y:S01]  /*70cf0*/  STG.E.U8 desc[UR32][R18.64], R21 ;  /* 0x0000001512007986 */ /* 0x000fe2000c101120 */
[----:B------:R-:W-:Y:S05]  /*70d00*/  EXIT ;  /* 0x000000000000794d */ /* 0x000fea0003800000 */
.L_x_2:
[----:B------:R-:W-:-:S00]  /*70d10*/  BRA `(.L_x_2) ;  /* 0xfffffffc00fc7947 */ /* 0x000fc0000383ffff */
[----:B------:R-:W-:-:S00]  /*70d20*/  NOP ;  /* 0x0000000000007918 */ /* 0x000fc00000000000 */
        /* <DEDUP_REMOVED lines=13> */
.L_x_3:


//--------------------- .nv.shared.matmul_kernel  --------------------------
	.section	.nv.shared.matmul_kernel,"aw",@nobits
	.sectionflags	@""
	.align	16
	.zero		1024


//--------------------- .nv.shared.reserved.0     --------------------------
	.section	.nv.shared.reserved.0,"aw",@nobits
	.weak		__nv_reservedSMEM_offset_0_alias
	.size		__nv_reservedSMEM_offset_0_alias, 0, 0
	.other		__nv_reservedSMEM_offset_0_alias,@"STO_CUDA_RESERVED_SHARED STV_DEFAULT"
__nv_reservedSMEM_offset_0_alias:
	.zero		0


//--------------------- .nv.constant0.matmul_kernel --------------------------
	.section	.nv.constant0.matmul_kernel,"a",@progbits
	.sectionflags	@""
	.align	4
.nv.constant0.matmul_kernel:
	.zero		608


//--------------------- SYMBOLS --------------------------

	.type		.nv.reservedSmem.offset0,@object
	.size		.nv.reservedSmem.offset0,0x4
